	.target	sm_80

	.elftype	@"ET_EXEC"


//--------------------- .note.nv.tkinfo           --------------------------
	.section	.note.nv.tkinfo,"",@"SHT_NOTE"
	.sectionflags	@"SHF_NOTE_NV_TKINFO"
	.tkinfo
        /*0018*/ 	.word	0x00000002
        /*0030*/ 	.string	""
        /*0030*/ 	.string	"ptxas"
        /*0030*/ 	.string	"Cuda compilation tools, release 13.0, V13.0.88"
        /*0030*/ 	.string	"Build cuda_13.0.r13.0/compiler.36424714_0"
        /*0030*/ 	.string	"-v  -suppress-debug-info  -lineinfo  -arch sm_80 "



//--------------------- .note.nv.cuinfo           --------------------------
	.section	.note.nv.cuinfo,"",@"SHT_NOTE"
	.sectionflags	@"SHF_NOTE_NV_CUINFO"
        /*0018*/ 	.short	0x0002
        /*001a*/ 	.short	0x0050
        /*001c*/ 	.short	0x0082
	.zero		2


//--------------------- .nv.info                  --------------------------
	.section	.nv.info,"",@"SHT_CUDA_INFO"
	.align	4


	//----- nvinfo : EIATTR_REGCOUNT
	.align		4
        /*0000*/ 	.byte	0x04, 0x2f
        /*0002*/ 	.short	(.L_1 - .L_0)
	.align		4
.L_0:
        /*0004*/ 	.word	index@(matmul_kernel)
        /*0008*/ 	.word	0x000000ff


	//----- nvinfo : EIATTR_FRAME_SIZE
	.align		4
.L_1:
        /*000c*/ 	.byte	0x04, 0x11
        /*000e*/ 	.short	(.L_3 - .L_2)
	.align		4
.L_2:
        /*0010*/ 	.word	index@(matmul_kernel)
        /*0014*/ 	.word	0x000055f0


	//----- nvinfo : EIATTR_MIN_STACK_SIZE
	.align		4
.L_3:
        /*0018*/ 	.byte	0x04, 0x12
        /*001a*/ 	.short	(.L_5 - .L_4)
	.align		4
.L_4:
        /*001c*/ 	.word	index@(matmul_kernel)
        /*0020*/ 	.word	0x000055f0
.L_5:


//--------------------- .nv.info.matmul_kernel    --------------------------
	.section	.nv.info.matmul_kernel,"",@"SHT_CUDA_INFO"
	.sectionflags	@""
	.align	4


	//----- nvinfo : EIATTR_CUDA_API_VERSION
	.align		4
        /*0000*/ 	.byte	0x04, 0x37
        /*0002*/ 	.short	(.L_7 - .L_6)
.L_6:
        /*0004*/ 	.word	0x00000082


	//----- nvinfo : EIATTR_SW2861232_WAR
	.align		4
.L_7:
        /*0008*/ 	.byte	0x01, 0x35
	.zero		2


	//----- nvinfo : EIATTR_PARAM_CBANK
	.align		4
        /*000c*/ 	.byte	0x04, 0x0a
        /*000e*/ 	.short	(.L_9 - .L_8)
	.align		4
.L_8:
        /*0010*/ 	.word	index@(.nv.constant0.matmul_kernel)
        /*0014*/ 	.short	0x0160
        /*0016*/ 	.short	0x0050


	//----- nvinfo : EIATTR_CBANK_PARAM_SIZE
	.align		4
.L_9:
        /*0018*/ 	.byte	0x03, 0x19
        /*001a*/ 	.short	0x0050


	//----- nvinfo : EIATTR_KPARAM_INFO
	.align		4
        /*001c*/ 	.byte	0x04, 0x17
        /*001e*/ 	.short	(.L_11 - .L_10)
.L_10:
        /*0020*/ 	.word	0x00000000
        /*0024*/ 	.short	0x000d
        /*0026*/ 	.short	0x0048
        /*0028*/ 	.byte	0x00, 0xf4, 0x21, 0x00


	//----- nvinfo : EIATTR_KPARAM_INFO
	.align		4
.L_11:
        /*002c*/ 	.byte	0x04, 0x17
        /*002e*/ 	.short	(.L_13 - .L_12)
.L_12:
        /*0030*/ 	.word	0x00000000
        /*0034*/ 	.short	0x000c
        /*0036*/ 	.short	0x0040
        /*0038*/ 	.byte	0x00, 0xf4, 0x21, 0x00


	//----- nvinfo : EIATTR_KPARAM_INFO
	.align		4
.L_13:
        /*003c*/ 	.byte	0x04, 0x17
        /*003e*/ 	.short	(.L_15 - .L_14)
.L_14:
        /*0040*/ 	.word	0x00000000
        /*0044*/ 	.short	0x000b
        /*0046*/ 	.short	0x0038
        /*0048*/ 	.byte	0x00, 0xf0, 0x11, 0x00


	//----- nvinfo : EIATTR_KPARAM_INFO
	.align		4
.L_15:
        /*004c*/ 	.byte	0x04, 0x17
        /*004e*/ 	.short	(.L_17 - .L_16)
.L_16:
        /*0050*/ 	.word	0x00000000
        /*0054*/ 	.short	0x000a
        /*0056*/ 	.short	0x0034
        /*0058*/ 	.byte	0x00, 0xf0, 0x11, 0x00


	//----- nvinfo : EIATTR_KPARAM_INFO
	.align		4
.L_17:
        /*005c*/ 	.byte	0x04, 0x17
        /*005e*/ 	.short	(.L_19 - .L_18)
.L_18:
        /*0060*/ 	.word	0x00000000
        /*0064*/ 	.short	0x0009
        /*0066*/ 	.short	0x0030
        /*0068*/ 	.byte	0x00, 0xf0, 0x11, 0x00


	//----- nvinfo : EIATTR_KPARAM_INFO
	.align		4
.L_19:
        /*006c*/ 	.byte	0x04, 0x17
        /*006e*/ 	.short	(.L_21 - .L_20)
.L_20:
        /*0070*/ 	.word	0x00000000
        /*0074*/ 	.short	0x0008
        /*0076*/ 	.short	0x002c
        /*0078*/ 	.byte	0x00, 0xf0, 0x11, 0x00


	//----- nvinfo : EIATTR_KPARAM_INFO
	.align		4
.L_21:
        /*007c*/ 	.byte	0x04, 0x17
        /*007e*/ 	.short	(.L_23 - .L_22)
.L_22:
        /*0080*/ 	.word	0x00000000
        /*0084*/ 	.short	0x0007
        /*0086*/ 	.short	0x0028
        /*0088*/ 	.byte	0x00, 0xf0, 0x11, 0x00


	//----- nvinfo : EIATTR_KPARAM_INFO
	.align		4
.L_23:
        /*008c*/ 	.byte	0x04, 0x17
        /*008e*/ 	.short	(.L_25 - .L_24)
.L_24:
        /*0090*/ 	.word	0x00000000
        /*0094*/ 	.short	0x0006
        /*0096*/ 	.short	0x0024
        /*0098*/ 	.byte	0x00, 0xf0, 0x11, 0x00


	//----- nvinfo : EIATTR_KPARAM_INFO
	.align		4
.L_25:
        /*009c*/ 	.byte	0x04, 0x17
        /*009e*/ 	.short	(.L_27 - .L_26)
.L_26:
        /*00a0*/ 	.word	0x00000000
        /*00a4*/ 	.short	0x0005
        /*00a6*/ 	.short	0x0020
        /*00a8*/ 	.byte	0x00, 0xf0, 0x11, 0x00


	//----- nvinfo : EIATTR_KPARAM_INFO
	.align		4
.L_27:
        /*00ac*/ 	.byte	0x04, 0x17
        /*00ae*/ 	.short	(.L_29 - .L_28)
.L_28:
        /*00b0*/ 	.word	0x00000000
        /*00b4*/ 	.short	0x0004
        /*00b6*/ 	.short	0x001c
        /*00b8*/ 	.byte	0x00, 0xf0, 0x11, 0x00


	//----- nvinfo : EIATTR_KPARAM_INFO
	.align		4
.L_29:
        /*00bc*/ 	.byte	0x04, 0x17
        /*00be*/ 	.short	(.L_31 - .L_30)
.L_30:
        /*00c0*/ 	.word	0x00000000
        /*00c4*/ 	.short	0x0003
        /*00c6*/ 	.short	0x0018
        /*00c8*/ 	.byte	0x00, 0xf0, 0x11, 0x00


	//----- nvinfo : EIATTR_KPARAM_INFO
	.align		4
.L_31:
        /*00cc*/ 	.byte	0x04, 0x17
        /*00ce*/ 	.short	(.L_33 - .L_32)
.L_32:
        /*00d0*/ 	.word	0x00000000
        /*00d4*/ 	.short	0x0002
        /*00d6*/ 	.short	0x0010
        /*00d8*/ 	.byte	0x00, 0xf4, 0x21, 0x00


	//----- nvinfo : EIATTR_KPARAM_INFO
	.align		4
.L_33:
        /*00dc*/ 	.byte	0x04, 0x17
        /*00de*/ 	.short	(.L_35 - .L_34)
.L_34:
        /*00e0*/ 	.word	0x00000000
        /*00e4*/ 	.short	0x0001
        /*00e6*/ 	.short	0x0008
        /*00e8*/ 	.byte	0x00, 0xf4, 0x21, 0x00


	//----- nvinfo : EIATTR_KPARAM_INFO
	.align		4
.L_35:
        /*00ec*/ 	.byte	0x04, 0x17
        /*00ee*/ 	.short	(.L_37 - .L_36)
.L_36:
        /*00f0*/ 	.word	0x00000000
        /*00f4*/ 	.short	0x0000
        /*00f6*/ 	.short	0x0000
        /*00f8*/ 	.byte	0x00, 0xf4, 0x21, 0x00


	//----- nvinfo : EIATTR_MAXREG_COUNT
	.align		4
.L_37:
        /*00fc*/ 	.byte	0x03, 0x1b
        /*00fe*/ 	.short	0x00ff


	//----- nvinfo : EIATTR_NUM_BARRIERS
	.align		4
        /*0100*/ 	.byte	0x02, 0x4c
        /*0102*/ 	.byte	0x01
	.zero		1


	//----- nvinfo : EIATTR_ANNOTATIONS
	.align		4
        /*0104*/ 	.byte	0x04, 0x55
        /*0106*/ 	.short	(.L_39 - .L_38)


	//   ....[0]....
.L_38:
        /*0108*/ 	.word	0x00000001
        /*010c*/ 	.byte	0xc0, 0x05, 0x00, 0x00, 0x01, 0x00, 0x00, 0x00, 0x00, 0x06, 0x00, 0x00, 0x01, 0x00, 0x00, 0x00
        /* <DEDUP_REMOVED lines=3725> */
        /*e9ec*/ 	.byte	0x60, 0xbb, 0x04, 0x00


	//----- nvinfo : EIATTR_MERCURY_ISA_VERSION
	.align		4
.L_39:
        /*e9f0*/ 	.byte	0x03, 0x5f
        /*e9f2*/ 	.short	0x0000


	//----- nvinfo : EIATTR_EXIT_INSTR_OFFSETS
	.align		4
        /*e9f4*/ 	.byte	0x04, 0x1c
        /*e9f6*/ 	.short	(.L_41 - .L_40)


	//   ....[0]....
.L_40:
        /*e9f8*/ 	.word	0x000efa00


	//   ....[1]....
        /*e9fc*/ 	.word	0x000efa20


	//----- nvinfo : EIATTR_REQNTID
	.align		4
.L_41:
        /*ea00*/ 	.byte	0x04, 0x10
        /*ea02*/ 	.short	(.L_43 - .L_42)
.L_42:
        /*ea04*/ 	.word	0x00000080
        /*ea08*/ 	.word	0x00000001
        /*ea0c*/ 	.word	0x00000001
.L_43:


//--------------------- .nv.callgraph             --------------------------
	.section	.nv.callgraph,"",@"SHT_CUDA_CALLGRAPH"
	.align	4
	.sectionentsize	8
	.align		4
        /*0000*/ 	.word	0x00000000
	.align		4
        /*0004*/ 	.word	0xffffffff
	.align		4
        /*0008*/ 	.word	0x00000000
	.align		4
        /*000c*/ 	.word	0xfffffffe
	.align		4
        /*0010*/ 	.word	0x00000000
	.align		4
        /*0014*/ 	.word	0xfffffffd
	.align		4
        /*0018*/ 	.word	0x00000000
	.align		4
        /*001c*/ 	.word	0xfffffffc


//--------------------- .nv.rel.action            --------------------------
	.section	.nv.rel.action,"",@"SHT_CUDA_RELOCINFO"
	.align	8
	.sectionentsize	8
        /*0000*/ 	.byte	0x73, 0x00, 0x00, 0x00, 0x00, 0x00, 0x00, 0x00, 0x00, 0x00, 0x00, 0x11, 0x25, 0x00, 0x05, 0x36


//--------------------- .nv.constant0.matmul_kernel --------------------------
	.section	.nv.constant0.matmul_kernel,"a",@progbits
	.sectionflags	@""
	.align	4
.nv.constant0.matmul_kernel:
	.zero		432


//--------------------- .text.matmul_kernel       --------------------------
	.section	.text.matmul_kernel,"ax",@progbits
	.sectioninfo	@"SHI_REGISTERS=255"
	.align	128
        .global         matmul_kernel
        .type           matmul_kernel,@function
        .size           matmul_kernel,(.L_x_3 - matmul_kernel)
        .other          matmul_kernel,@"STO_CUDA_ENTRY STV_DEFAULT"
matmul_kernel:
.text.matmul_kernel:
[----:B------:R-:W-:Y:S02]  /*0000*/  IMAD.MOV.U32 R1, RZ, RZ, c[0x0][0x28] ;  /* 0x00000a00ff017624 */ /* 0x000fe400078e00ff */
[----:B------:R-:W-:Y:S01]  /*0010*/  IMAD.MOV.U32 R0, RZ, RZ, c[0x0][0x17c] ;  /* 0x00005f00ff007624 */ /* 0x000fe200078e00ff */
[----:B------:R-:W1:Y:S01]  /*0020*/  S2R R7, SR_CTAID.X ;  /* 0x0000000000077919 */ /* 0x000e620000002500 */
[----:B------:R-:W-:Y:S02]  /*0030*/  IABS R251, c[0x0][0x17c] ;  /* 0x00005f0000fb7a13 */ /* 0x000fe40000000000 */
[----:B------:R-:W-:Y:S02]  /*0040*/  IADD3 R1, R1, -0x55f0, RZ ;  /* 0xffffaa1001017810 */ /* 0x000fe40007ffe0ff */
[----:B------:R-:W-:-:S04]  /*0050*/  IADD3 R0, R0, 0x1ff, RZ ;  /* 0x000001ff00007810 */ /* 0x000fc80007ffe0ff */
[----:B------:R-:W-:-:S04]  /*0060*/  SHF.R.S32.HI R3, RZ, 0x1f, R0 ;  /* 0x0000001fff037819 */ /* 0x000fc80000011400 */
[----:B------:R-:W-:-:S04]  /*0070*/  LEA.HI R3, R3, R0, RZ, 0x9 ;  /* 0x0000000003037211 */ /* 0x000fc800078f48ff */
[----:B------:R-:W-:-:S05]  /*0080*/  SHF.R.S32.HI R3, RZ, 0x9, R3 ;  /* 0x00000009ff037819 */ /* 0x000fca0000011403 */
[----:B------:R-:W-:Y:S01]  /*0090*/  IMAD.SHL.U32 R4, R3, 0x8, RZ ;  /* 0x0000000803047824 */ /* 0x000fe200078e00ff */
[----:B-1----:R-:W-:-:S04]  /*00a0*/  IABS R8, R7 ;  /* 0x0000000700087213 */ /* 0x002fc80000000000 */
[-C--:B------:R-:W-:Y:S02]  /*00b0*/  IABS R5, R4.reuse ;  /* 0x0000000400057213 */ /* 0x080fe40000000000 */
[----:B------:R-:W-:Y:S02]  /*00c0*/  IABS R10, R4 ;  /* 0x00000004000a7213 */ /* 0x000fe40000000000 */
[----:B------:R-:W1:Y:S08]  /*00d0*/  I2F.RP R0, R5 ;  /* 0x0000000500007306 */ /* 0x000e700000209400 */
[----:B-1----:R-:W1:Y:S02]  /*00e0*/  MUFU.RCP R0, R0 ;  /* 0x0000000000007308 */ /* 0x002e640000001000 */
[----:B-1----:R-:W-:Y:S01]  /*00f0*/  IADD3 R2, R0, 0xffffffe, RZ ;  /* 0x0ffffffe00027810 */ /* 0x002fe20007ffe0ff */
[----:B------:R-:W-:-:S05]  /*0100*/  IMAD.MOV R0, RZ, RZ, -R10 ;  /* 0x000000ffff007224 */ /* 0x000fca00078e0a0a */
[----:B------:R1:W2:Y:S02]  /*0110*/  F2I.FTZ.U32.TRUNC.NTZ R3, R2 ;  /* 0x0000000200037305 */ /* 0x0002a4000021f000 */
[----:B-1----:R-:W-:Y:S01]  /*0120*/  MOV R2, RZ ;  /* 0x000000ff00027202 */ /* 0x002fe20000000f00 */
[----:B--2---:R-:W-:-:S04]  /*0130*/  IMAD.MOV R6, RZ, RZ, -R3 ;  /* 0x000000ffff067224 */ /* 0x004fc800078e0a03 */
[----:B------:R-:W-:Y:S02]  /*0140*/  IMAD R9, R6, R5, RZ ;  /* 0x0000000506097224 */ /* 0x000fe400078e02ff */
[----:B------:R-:W-:Y:S02]  /*0150*/  IMAD.MOV.U32 R6, RZ, RZ, R8 ;  /* 0x000000ffff067224 */ /* 0x000fe400078e0008 */
[----:B------:R-:W-:-:S06]  /*0160*/  IMAD.HI.U32 R3, R3, R9, R2 ;  /* 0x0000000903037227 */ /* 0x000fcc00078e0002 */
[----:B------:R-:W-:-:S04]  /*0170*/  IMAD.HI.U32 R3, R3, R6, RZ ;  /* 0x0000000603037227 */ /* 0x000fc800078e00ff */
[----:B------:R-:W-:Y:S02]  /*0180*/  IMAD R0, R3, R0, R6 ;  /* 0x0000000003007224 */ /* 0x000fe400078e0206 */
[----:B------:R-:W1:Y:S03]  /*0190*/  I2F.RP R6, R251 ;  /* 0x000000fb00067306 */ /* 0x000e660000209400 */
[----:B------:R-:W-:-:S13]  /*01a0*/  ISETP.GT.U32.AND P1, PT, R5, R0, PT ;  /* 0x000000000500720c */ /* 0x000fda0003f24070 */
[----:B------:R-:W-:Y:S01]  /*01b0*/  @!P1 IMAD.IADD R0, R0, 0x1, -R5 ;  /* 0x0000000100009824 */ /* 0x000fe200078e0a05 */
[----:B------:R-:W-:Y:S01]  /*01c0*/  @!P1 IADD3 R3, R3, 0x1, RZ ;  /* 0x0000000103039810 */ /* 0x000fe20007ffe0ff */
[----:B-1----:R-:W-:Y:S01]  /*01d0*/  MUFU.RCP R6, R6 ;  /* 0x0000000600067308 */ /* 0x002fe20000001000 */
[----:B------:R-:W-:Y:S02]  /*01e0*/  ISETP.NE.AND P1, PT, R4, RZ, PT ;  /* 0x000000ff0400720c */ /* 0x000fe40003f25270 */
[----:B------:R-:W-:Y:S02]  /*01f0*/  ISETP.GE.U32.AND P0, PT, R0, R5, PT ;  /* 0x000000050000720c */ /* 0x000fe40003f06070 */
[----:B------:R-:W-:Y:S02]  /*0200*/  LOP3.LUT R0, R7, R4, RZ, 0x3c, !PT ;  /* 0x0000000407007212 */ /* 0x000fe400078e3cff */
[----:B------:R-:W-:Y:S02]  /*0210*/  IABS R5, c[0x0][0x178] ;  /* 0x00005e0000057a13 */ /* 0x000fe40000000000 */
[----:B------:R-:W-:Y:S01]  /*0220*/  ISETP.GE.AND P2, PT, R0, RZ, PT ;  /* 0x000000ff0000720c */ /* 0x000fe20003f46270 */
[----:B------:R-:W-:-:S02]  /*0230*/  IMAD.MOV.U32 R0, RZ, RZ, c[0x0][0x178] ;  /* 0x00005e00ff007624 */ /* 0x000fc400078e00ff */
[----:B------:R-:W-:-:S03]  /*0240*/  IMAD.MOV.U32 R13, RZ, RZ, R5 ;  /* 0x000000ffff0d7224 */ /* 0x000fc600078e0005 */
[----:B------:R-:W-:Y:S01]  /*0250*/  IADD3 R0, R0, 0xff, RZ ;  /* 0x000000ff00007810 */ /* 0x000fe20007ffe0ff */
[----:B------:R-:W1:Y:S01]  /*0260*/  I2F.RP R5, R13 ;  /* 0x0000000d00057306 */ /* 0x000e620000209400 */
[----:B------:R-:W-:-:S05]  /*0270*/  @P0 IADD3 R3, R3, 0x1, RZ ;  /* 0x0000000103030810 */ /* 0x000fca0007ffe0ff */
[----:B------:R-:W-:Y:S01]  /*0280*/  IMAD.MOV.U32 R2, RZ, RZ, R3 ;  /* 0x000000ffff027224 */ /* 0x000fe200078e0003 */
[----:B------:R-:W-:-:S03]  /*0290*/  SHF.R.S32.HI R3, RZ, 0x1f, R0 ;  /* 0x0000001fff037819 */ /* 0x000fc60000011400 */
[----:B------:R-:W-:Y:S01]  /*02a0*/  @!P2 IMAD.MOV R2, RZ, RZ, -R2 ;  /* 0x000000ffff02a224 */ /* 0x000fe200078e0a02 */
[----:B------:R-:W-:Y:S02]  /*02b0*/  @!P1 LOP3.LUT R2, RZ, R4, RZ, 0x33, !PT ;  /* 0x00000004ff029212 */ /* 0x000fe400078e33ff */
[----:B------:R-:W-:Y:S02]  /*02c0*/  LEA.HI R3, R3, R0, RZ, 0x8 ;  /* 0x0000000003037211 */ /* 0x000fe400078f40ff */
[----:B------:R-:W-:Y:S01]  /*02d0*/  SHF.L.U32 R10, R2, 0x3, RZ ;  /* 0x00000003020a7819 */ /* 0x000fe200000006ff */
[----:B------:R-:W-:Y:S01]  /*02e0*/  IMAD.MOV R2, RZ, RZ, -R2 ;  /* 0x000000ffff027224 */ /* 0x000fe200078e0a02 */
[----:B-1----:R-:W-:Y:S02]  /*02f0*/  MUFU.RCP R5, R5 ;  /* 0x0000000500057308 */ /* 0x002fe40000001000 */
[----:B------:R-:W-:Y:S01]  /*0300*/  LEA.HI.SX32 R3, R3, -R10, 0x18 ;  /* 0x8000000a03037211 */ /* 0x000fe200078fc2ff */
[----:B------:R-:W-:-:S02]  /*0310*/  IMAD R11, R4, R2, R7 ;  /* 0x00000002040b7224 */ /* 0x000fc400078e0207 */
[----:B------:R-:W-:Y:S01]  /*0320*/  IMAD.MOV.U32 R2, RZ, RZ, RZ ;  /* 0x000000ffff027224 */ /* 0x000fe200078e00ff */
[----:B------:R-:W-:-:S04]  /*0330*/  IMNMX R8, R3, 0x8, PT ;  /* 0x0000000803087817 */ /* 0x000fc80003800200 */
[-C--:B------:R-:W-:Y:S02]  /*0340*/  IABS R9, R8.reuse ;  /* 0x0000000800097213 */ /* 0x080fe40000000000 */
[----:B------:R-:W-:Y:S02]  /*0350*/  IABS R4, R8 ;  /* 0x0000000800047213 */ /* 0x000fe40000000000 */
[----:B------:R-:W1:Y:S08]  /*0360*/  I2F.RP R0, R9 ;  /* 0x0000000900007306 */ /* 0x000e700000209400 */
[----:B-1----:R-:W1:Y:S02]  /*0370*/  MUFU.RCP R0, R0 ;  /* 0x0000000000007308 */ /* 0x002e640000001000 */
[----:B-1----:R-:W-:-:S02]  /*0380*/  IADD3 R3, R0, 0xffffffe, RZ ;  /* 0x0ffffffe00037810 */ /* 0x002fc40007ffe0ff */
[----:B------:R-:W-:-:S04]  /*0390*/  IABS R0, R11 ;  /* 0x0000000b00007213 */ /* 0x000fc80000000000 */
[----:B------:R-:W1:Y:S02]  /*03a0*/  F2I.FTZ.U32.TRUNC.NTZ R3, R3 ;  /* 0x0000000300037305 */ /* 0x000e64000021f000 */
[----:B-1----:R-:W-:-:S04]  /*03b0*/  IMAD.MOV R12, RZ, RZ, -R3 ;  /* 0x000000ffff0c7224 */ /* 0x002fc800078e0a03 */
[----:B------:R-:W-:-:S04]  /*03c0*/  IMAD R7, R12, R9, RZ ;  /* 0x000000090c077224 */ /* 0x000fc800078e02ff */
[----:B------:R-:W-:-:S04]  /*03d0*/  IMAD.HI.U32 R2, R3, R7, R2 ;  /* 0x0000000703027227 */ /* 0x000fc800078e0002 */
[----:B------:R-:W-:Y:S01]  /*03e0*/  IMAD.MOV.U32 R3, RZ, RZ, R0 ;  /* 0x000000ffff037224 */ /* 0x000fe200078e0000 */
[----:B------:R-:W-:Y:S02]  /*03f0*/  IADD3 R0, RZ, -R4, RZ ;  /* 0x80000004ff007210 */ /* 0x000fe40007ffe0ff */
[----:B------:R-:W-:Y:S01]  /*0400*/  IADD3 R4, R6, 0xffffffe, RZ ;  /* 0x0ffffffe06047810 */ /* 0x000fe20007ffe0ff */
[----:B------:R-:W-:-:S04]  /*0410*/  IMAD.HI.U32 R2, R2, R3, RZ ;  /* 0x0000000302027227 */ /* 0x000fc800078e00ff */
[----:B------:R-:W-:Y:S01]  /*0420*/  IMAD R0, R2, R0, R3 ;  /* 0x0000000002007224 */ /* 0x000fe200078e0203 */
[----:B------:R-:W-:Y:S02]  /*0430*/  IADD3 R3, R5, 0xffffffe, RZ ;  /* 0x0ffffffe05037810 */ /* 0x000fe40007ffe0ff */
[----:B------:R1:W-:Y:S02]  /*0440*/  F2I.FTZ.U32.TRUNC.NTZ R5, R4 ;  /* 0x0000000400057305 */ /* 0x0003e4000021f000 */
[----:B------:R-:W-:-:S06]  /*0450*/  ISETP.GT.U32.AND P1, PT, R9, R0, PT ;  /* 0x000000000900720c */ /* 0x000fcc0003f24070 */
[----:B------:R-:W2:Y:S01]  /*0460*/  F2I.FTZ.U32.TRUNC.NTZ R3, R3 ;  /* 0x0000000300037305 */ /* 0x000ea2000021f000 */
[----:B-1----:R-:W-:-:S06]  /*0470*/  IMAD.MOV.U32 R4, RZ, RZ, RZ ;  /* 0x000000ffff047224 */ /* 0x002fcc00078e00ff */
[----:B------:R-:W-:Y:S01]  /*0480*/  @!P1 IMAD.IADD R0, R0, 0x1, -R9 ;  /* 0x0000000100009824 */ /* 0x000fe200078e0a09 */
[----:B------:R-:W-:Y:S02]  /*0490*/  @!P1 IADD3 R2, R2, 0x1, RZ ;  /* 0x0000000102029810 */ /* 0x000fe40007ffe0ff */
[----:B------:R-:W-:Y:S02]  /*04a0*/  ISETP.NE.AND P1, PT, R8, RZ, PT ;  /* 0x000000ff0800720c */ /* 0x000fe40003f25270 */
[----:B------:R-:W-:Y:S02]  /*04b0*/  ISETP.GE.U32.AND P0, PT, R0, R9, PT ;  /* 0x000000090000720c */ /* 0x000fe40003f06070 */
[----:B------:R-:W-:Y:S01]  /*04c0*/  LOP3.LUT R0, R11, R8, RZ, 0x3c, !PT ;  /* 0x000000080b007212 */ /* 0x000fe200078e3cff */
[----:B--2---:R-:W-:-:S03]  /*04d0*/  IMAD.MOV R247, RZ, RZ, -R3 ;  /* 0x000000fffff77224 */ /* 0x004fc600078e0a03 */
[----:B------:R-:W-:Y:S01]  /*04e0*/  ISETP.GE.AND P2, PT, R0, RZ, PT ;  /* 0x000000ff0000720c */ /* 0x000fe20003f46270 */
[--C-:B------:R-:W-:Y:S02]  /*04f0*/  IMAD.MOV R0, RZ, RZ, -R5.reuse ;  /* 0x000000ffff007224 */ /* 0x100fe400078e0a05 */
[----:B------:R-:W-:Y:S02]  /*0500*/  IMAD R247, R247, R13, RZ ;  /* 0x0000000df7f77224 */ /* 0x000fe400078e02ff */
[----:B------:R-:W-:Y:S02]  /*0510*/  IMAD R7, R0, R251, RZ ;  /* 0x000000fb00077224 */ /* 0x000fe400078e02ff */
[----:B------:R-:W-:Y:S02]  /*0520*/  @P0 IADD3 R2, R2, 0x1, RZ ;  /* 0x0000000102020810 */ /* 0x000fe40007ffe0ff */
[----:B------:R-:W-:-:S04]  /*0530*/  IMAD.HI.U32 R252, R5, R7, R4 ;  /* 0x0000000705fc7227 */ /* 0x000fc800078e0004 */
[----:B------:R-:W-:Y:S01]  /*0540*/  IMAD.MOV.U32 R245, RZ, RZ, R2 ;  /* 0x000000fffff57224 */ /* 0x000fe200078e0002 */
[----:B------:R-:W-:-:S03]  /*0550*/  MOV R2, RZ ;  /* 0x000000ff00027202 */ /* 0x000fc60000000f00 */
[----:B------:R-:W-:Y:S01]  /*0560*/  @!P2 IMAD.MOV R245, RZ, RZ, -R245 ;  /* 0x000000fffff5a224 */ /* 0x000fe200078e0af5 */
[----:B------:R-:W-:Y:S01]  /*0570*/  @!P1 LOP3.LUT R245, RZ, R8, RZ, 0x33, !PT ;  /* 0x00000008fff59212 */ /* 0x000fe200078e33ff */
[----:B------:R-:W-:-:S04]  /*0580*/  IMAD.HI.U32 R247, R3, R247, R2 ;  /* 0x000000f703f77227 */ /* 0x000fc800078e0002 */
[----:B------:R-:W-:Y:S02]  /*0590*/  IMAD.SHL.U32 R30, R245, 0x200, RZ ;  /* 0x00000200f51e7824 */ /* 0x000fe400078e00ff */
[----:B------:R-:W-:-:S03]  /*05a0*/  IMAD.MOV R245, RZ, RZ, -R245 ;  /* 0x000000fffff57224 */ /* 0x000fc600078e0af5 */
[C---:B------:R-:W-:Y:S01]  /*05b0*/  IADD3 R6, R30.reuse, 0x1, RZ ;  /* 0x000000011e067810 */ /* 0x040fe20007ffe0ff */
[----:B------:R-:W-:Y:S01]  /*05c0*/  STL [R1+0x1678], R30 ;  /* 0x0016781e01007387 */ /* 0x000fe20000100800 */
[----:B------:R-:W-:Y:S01]  /*05d0*/  IADD3 R12, R30, 0x2, RZ ;  /* 0x000000021e0c7810 */ /* 0x000fe20007ffe0ff */
[----:B------:R-:W-:Y:S01]  /*05e0*/  IMAD R245, R8, R245, R11 ;  /* 0x000000f508f57224 */ /* 0x000fe200078e020b */
[----:B------:R-:W-:Y:S01]  /*05f0*/  IADD3 R9, R30, 0x3, RZ ;  /* 0x000000031e097810 */ /* 0x000fe20007ffe0ff */
[----:B------:R1:W-:Y:S01]  /*0600*/  STL [R1+0x32e0], R6 ;  /* 0x0032e00601007387 */ /* 0x0003e20000100800 */
[----:B------:R-:W-:Y:S01]  /*0610*/  IABS R7, R12 ;  /* 0x0000000c00077213 */ /* 0x000fe20000000000 */
[----:B------:R-:W-:Y:S01]  /*0620*/  IMAD.IADD R245, R10, 0x1, R245 ;  /* 0x000000010af57824 */ /* 0x000fe200078e02f5 */
[----:B------:R-:W-:Y:S01]  /*0630*/  IABS R5, R30 ;  /* 0x0000001e00057213 */ /* 0x000fe20000000000 */
[----:B------:R2:W-:Y:S01]  /*0640*/  STL [R1+0x32e8], R12 ;  /* 0x0032e80c01007387 */ /* 0x0005e20000100800 */
[----:B------:R-:W-:Y:S01]  /*0650*/  IADD3 R250, R30, 0x7, RZ ;  /* 0x000000071efa7810 */ /* 0x000fe20007ffe0ff */
[----:B------:R-:W-:Y:S01]  /*0660*/  IMAD.HI.U32 R3, R252, R7, RZ ;  /* 0x00000007fc037227 */ /* 0x000fe200078e00ff */
[C---:B------:R-:W-:Y:S01]  /*0670*/  IADD3 R14, R30.reuse, 0x5, RZ ;  /* 0x000000051e0e7810 */ /* 0x040fe20007ffe0ff */
[----:B------:R3:W-:Y:S01]  /*0680*/  STL [R1+0x32e4], R9 ;  /* 0x0032e40901007387 */ /* 0x0007e20000100800 */
[----:B------:R-:W-:Y:S01]  /*0690*/  IADD3 R15, R30, 0x4, RZ ;  /* 0x000000041e0f7810 */ /* 0x000fe20007ffe0ff */
[----:B------:R-:W-:Y:S01]  /*06a0*/  IMAD.HI.U32 R0, R252, R5, RZ ;  /* 0x00000005fc007227 */ /* 0x000fe200078e00ff */
[----:B-1----:R-:W-:-:S02]  /*06b0*/  IABS R6, R6 ;  /* 0x0000000600067213 */ /* 0x002fc40000000000 */
[----:B------:R-:W-:Y:S01]  /*06c0*/  IADD3 R8, -R3, RZ, RZ ;  /* 0x000000ff03087210 */ /* 0x000fe20007ffe1ff */
[----:B------:R-:W-:Y:S01]  /*06d0*/  IMAD.MOV R0, RZ, RZ, -R0 ;  /* 0x000000ffff007224 */ /* 0x000fe200078e0a00 */
[----:B--2---:R-:W-:Y:S01]  /*06e0*/  IADD3 R12, R30, 0x8, RZ ;  /* 0x000000081e0c7810 */ /* 0x004fe20007ffe0ff */
[----:B------:R-:W-:Y:S01]  /*06f0*/  IMAD.HI.U32 R2, R252, R6, RZ ;  /* 0x00000006fc027227 */ /* 0x000fe200078e00ff */
[----:B------:R-:W-:Y:S01]  /*0700*/  IADD3 R13, R30, 0x6, RZ ;  /* 0x000000061e0d7810 */ /* 0x000fe20007ffe0ff */
[----:B------:R-:W-:Y:S01]  /*0710*/  STL [R1+0x32ec], R15 ;  /* 0x0032ec0f01007387 */ /* 0x000fe20000100800 */
[----:B---3--:R-:W-:Y:S01]  /*0720*/  IABS R9, R9 ;  /* 0x0000000900097213 */ /* 0x008fe20000000000 */
[----:B------:R-:W-:Y:S01]  /*0730*/  IMAD.MOV R2, RZ, RZ, -R2 ;  /* 0x000000ffff027224 */ /* 0x000fe200078e0a02 */
[----:B------:R-:W-:Y:S01]  /*0740*/  IABS R10, R12 ;  /* 0x0000000c000a7213 */ /* 0x000fe20000000000 */
[----:B------:R-:W-:Y:S01]  /*0750*/  IMAD R240, R251, R8, R7 ;  /* 0x00000008fbf07224 */ /* 0x000fe200078e0207 */
[----:B------:R-:W-:Y:S01]  /*0760*/  IABS R7, R14 ;  /* 0x0000000e00077213 */ /* 0x000fe20000000000 */
[----:B------:R-:W-:Y:S01]  /*0770*/  IMAD.HI.U32 R4, R252, R9, RZ ;  /* 0x00000009fc047227 */ /* 0x000fe200078e00ff */
[----:B------:R-:W-:Y:S01]  /*0780*/  IABS R8, R13 ;  /* 0x0000000d00087213 */ /* 0x000fe20000000000 */
[----:B------:R-:W-:Y:S02]  /*0790*/  STL [R1+0x32f0], R14 ;  /* 0x0032f00e01007387 */ /* 0x000fe40000100800 */
[----:B------:R-:W-:-:S02]  /*07a0*/  IMAD.MOV R4, RZ, RZ, -R4 ;  /* 0x000000ffff047224 */ /* 0x000fc400078e0a04 */
[C---:B------:R-:W-:Y:S01]  /*07b0*/  IMAD R248, R251.reuse, R2, R6 ;  /* 0x00000002fbf87224 */ /* 0x040fe200078e0206 */
[----:B------:R-:W-:Y:S01]  /*07c0*/  IABS R6, R15 ;  /* 0x0000000f00067213 */ /* 0x000fe20000000000 */
[C---:B------:R-:W-:Y:S01]  /*07d0*/  IMAD R241, R251.reuse, R4, R9 ;  /* 0x00000004fbf17224 */ /* 0x040fe200078e0209 */
[----:B------:R-:W-:Y:S01]  /*07e0*/  IABS R9, R250 ;  /* 0x000000fa00097213 */ /* 0x000fe20000000000 */
[----:B------:R-:W-:Y:S01]  /*07f0*/  IMAD R246, R251, R0, R5 ;  /* 0x00000000fbf67224 */ /* 0x000fe200078e0205 */
[----:B------:R-:W-:Y:S01]  /*0800*/  STL [R1+0x32f4], R13 ;  /* 0x0032f40d01007387 */ /* 0x000fe20000100800 */
[----:B------:R-:W-:-:S03]  /*0810*/  IMAD.HI.U32 R2, R252, R7, RZ ;  /* 0x00000007fc027227 */ /* 0x000fc600078e00ff */
[----:B------:R-:W-:Y:S01]  /*0820*/  STL [R1+0x32f8], R250 ;  /* 0x0032f8fa01007387 */ /* 0x000fe20000100800 */
[----:B------:R-:W-:-:S03]  /*0830*/  IMAD.HI.U32 R4, R252, R9, RZ ;  /* 0x00000009fc047227 */ /* 0x000fc600078e00ff */
[----:B------:R-:W-:Y:S01]  /*0840*/  STL [R1+0x32fc], R12 ;  /* 0x0032fc0c01007387 */ /* 0x000fe20000100800 */
[----:B------:R-:W-:Y:S01]  /*0850*/  IMAD.HI.U32 R0, R252, R6, RZ ;  /* 0x00000006fc007227 */ /* 0x000fe200078e00ff */
[----:B------:R-:W-:-:S03]  /*0860*/  IADD3 R4, -R4, RZ, RZ ;  /* 0x000000ff04047210 */ /* 0x000fc60007ffe1ff */
[----:B------:R-:W-:-:S04]  /*0870*/  IMAD.HI.U32 R5, R252, R10, RZ ;  /* 0x0000000afc057227 */ /* 0x000fc800078e00ff */
[----:B------:R-:W-:Y:S02]  /*0880*/  IMAD.MOV R2, RZ, RZ, -R2 ;  /* 0x000000ffff027224 */ /* 0x000fe400078e0a02 */
[----:B------:R-:W-:-:S04]  /*0890*/  IMAD.HI.U32 R3, R252, R8, RZ ;  /* 0x00000008fc037227 */ /* 0x000fc800078e00ff */
[----:B------:R-:W-:Y:S02]  /*08a0*/  IMAD.MOV R0, RZ, RZ, -R0 ;  /* 0x000000ffff007224 */ /* 0x000fe400078e0a00 */
[----:B------:R-:W-:Y:S02]  /*08b0*/  IMAD.MOV R5, RZ, RZ, -R5 ;  /* 0x000000ffff057224 */ /* 0x000fe400078e0a05 */
[C---:B------:R-:W-:Y:S02]  /*08c0*/  IMAD R243, R251.reuse, R2, R7 ;  /* 0x00000002fbf37224 */ /* 0x040fe400078e0207 */
[----:B------:R-:W-:Y:S02]  /*08d0*/  IMAD.MOV R3, RZ, RZ, -R3 ;  /* 0x000000ffff037224 */ /* 0x000fe400078e0a03 */
[C---:B------:R-:W-:Y:S01]  /*08e0*/  IMAD R242, R251.reuse, R0, R6 ;  /* 0x00000000fbf27224 */ /* 0x040fe200078e0206 */
[C---:B------:R-:W-:Y:S01]  /*08f0*/  IADD3 R6, R30.reuse, 0x9, RZ ;  /* 0x000000091e067810 */ /* 0x040fe20007ffe0ff */
[C---:B------:R-:W-:Y:S01]  /*0900*/  IMAD R2, R251.reuse, R4, R9 ;  /* 0x00000004fb027224 */ /* 0x040fe200078e0209 */
[----:B------:R-:W-:Y:S01]  /*0910*/  IADD3 R4, R30, 0xa, RZ ;  /* 0x0000000a1e047810 */ /* 0x000fe20007ffe0ff */
[----:B------:R-:W-:-:S02]  /*0920*/  IMAD R0, R251, R5, R10 ;  /* 0x00000005fb007224 */ /* 0x000fc400078e020a */
[----:B------:R-:W-:Y:S01]  /*0930*/  IMAD R249, R251, R3, R8 ;  /* 0x00000003fbf97224 */ /* 0x000fe200078e0208 */
[----:B------:R1:W-:Y:S01]  /*0940*/  STL [R1+0x14], R2 ;  /* 0x0000140201007387 */ /* 0x0003e20000100800 */
[----:B------:R-:W-:Y:S02]  /*0950*/  IADD3 R3, R30, 0xb, RZ ;  /* 0x0000000b1e037810 */ /* 0x000fe40007ffe0ff */
[----:B------:R-:W-:Y:S01]  /*0960*/  IABS R7, R4 ;  /* 0x0000000400077213 */ /* 0x000fe20000000000 */
[----:B------:R2:W-:Y:S01]  /*0970*/  STL [R1+0x10], R0 ;  /* 0x0000100001007387 */ /* 0x0005e20000100800 */
[----:B------:R-:W-:-:S03]  /*0980*/  IABS R8, R3 ;  /* 0x0000000300087213 */ /* 0x000fc60000000000 */
[----:B------:R3:W-:Y:S01]  /*0990*/  STL [R1+0x3300], R6 ;  /* 0x0033000601007387 */ /* 0x0007e20000100800 */
[----:B-1----:R-:W-:-:S03]  /*09a0*/  IADD3 R2, R30, 0xc, RZ ;  /* 0x0000000c1e027810 */ /* 0x002fc60007ffe0ff */
[----:B------:R1:W-:Y:S01]  /*09b0*/  STL [R1+0x3304], R4 ;  /* 0x0033040401007387 */ /* 0x0003e20000100800 */
[----:B--2---:R-:W-:-:S03]  /*09c0*/  IADD3 R0, R30, 0xd, RZ ;  /* 0x0000000d1e007810 */ /* 0x004fc60007ffe0ff */
[----:B------:R2:W-:Y:S01]  /*09d0*/  STL [R1+0x3308], R3 ;  /* 0x0033080301007387 */ /* 0x0005e20000100800 */
[----:B------:R-:W-:Y:S02]  /*09e0*/  IABS R9, R2 ;  /* 0x0000000200097213 */ /* 0x000fe40000000000 */
[----:B---3--:R-:W-:Y:S01]  /*09f0*/  IABS R6, R6 ;  /* 0x0000000600067213 */ /* 0x008fe20000000000 */
[----:B------:R3:W-:Y:S01]  /*0a00*/  STL [R1+0x330c], R2 ;  /* 0x00330c0201007387 */ /* 0x0007e20000100800 */
[----:B------:R-:W-:Y:S01]  /*0a10*/  IABS R10, R0 ;  /* 0x00000000000a7213 */ /* 0x000fe20000000000 */
[C---:B-1----:R-:W-:Y:S02]  /*0a20*/  IMAD.HI.U32 R4, R252.reuse, R9, RZ ;  /* 0x00000009fc047227 */ /* 0x042fe400078e00ff */
[----:B------:R1:W-:Y:S02]  /*0a30*/  STL [R1+0x3310], R0 ;  /* 0x0033100001007387 */ /* 0x0003e40000100800 */
[----:B--2---:R-:W-:-:S04]  /*0a40*/  IMAD.HI.U32 R3, R252, R8, RZ ;  /* 0x00000008fc037227 */ /* 0x004fc800078e00ff */
[----:B---3--:R-:W-:-:S04]  /*0a50*/  IMAD.HI.U32 R2, R252, R7, RZ ;  /* 0x00000007fc027227 */ /* 0x008fc800078e00ff */
[----:B-1----:R-:W-:-:S04]  /*0a60*/  IMAD.HI.U32 R0, R252, R6, RZ ;  /* 0x00000006fc007227 */ /* 0x002fc800078e00ff */
[----:B------:R-:W-:Y:S02]  /*0a70*/  IMAD.MOV R0, RZ, RZ, -R0 ;  /* 0x000000ffff007224 */ /* 0x000fe400078e0a00 */
[----:B------:R-:W-:Y:S02]  /*0a80*/  IMAD.MOV R2, RZ, RZ, -R2 ;  /* 0x000000ffff027224 */ /* 0x000fe400078e0a02 */
[----:B------:R-:W-:Y:S02]  /*0a90*/  IMAD.MOV R3, RZ, RZ, -R3 ;  /* 0x000000ffff037224 */ /* 0x000fe400078e0a03 */
[----:B------:R-:W-:Y:S02]  /*0aa0*/  IMAD.MOV R4, RZ, RZ, -R4 ;  /* 0x000000ffff047224 */ /* 0x000fe400078e0a04 */
[C---:B------:R-:W-:Y:S02]  /*0ab0*/  IMAD R6, R251.reuse, R0, R6 ;  /* 0x00000000fb067224 */ /* 0x040fe400078e0206 */
[C---:B------:R-:W-:Y:S01]  /*0ac0*/  IMAD R0, R251.reuse, R2, R7 ;  /* 0x00000002fb007224 */ /* 0x040fe200078e0207 */
[C---:B------:R-:W-:Y:S01]  /*0ad0*/  IADD3 R7, R30.reuse, 0xe, RZ ;  /* 0x0000000e1e077810 */ /* 0x040fe20007ffe0ff */
[C---:B------:R-:W-:Y:S01]  /*0ae0*/  IMAD R3, R251.reuse, R3, R8 ;  /* 0x00000003fb037224 */ /* 0x040fe200078e0208 */
[----:B------:R1:W-:Y:S01]  /*0af0*/  STL [R1+0xc], R6 ;  /* 0x00000c0601007387 */ /* 0x0003e20000100800 */
[----:B------:R-:W-:Y:S01]  /*0b00*/  IMAD R2, R251, R4, R9 ;  /* 0x00000004fb027224 */ /* 0x000fe200078e0209 */
[----:B------:R-:W-:Y:S01]  /*0b10*/  IADD3 R8, R30, 0xf, RZ ;  /* 0x0000000f1e087810 */ /* 0x000fe20007ffe0ff */
[----:B------:R-:W-:Y:S01]  /*0b20*/  IMAD.HI.U32 R5, R252, R10, RZ ;  /* 0x0000000afc057227 */ /* 0x000fe200078e00ff */
[----:B------:R2:W-:Y:S04]  /*0b30*/  STL [R1+0x8], R0 ;  /* 0x0000080001007387 */ /* 0x0005e80000100800 */
[----:B------:R3:W-:Y:S01]  /*0b40*/  STL [R1+0x4], R3 ;  /* 0x0000040301007387 */ /* 0x0007e20000100800 */
[----:B------:R-:W-:-:S02]  /*0b50*/  IADD3 R5, -R5, RZ, RZ ;  /* 0x000000ff05057210 */ /* 0x000fc40007ffe1ff */
[C---:B-1----:R-:W-:Y:S01]  /*0b60*/  IADD3 R6, R30.reuse, 0x10, RZ ;  /* 0x000000101e067810 */ /* 0x042fe20007ffe0ff */
[----:B------:R1:W-:Y:S02]  /*0b70*/  STL [R1], R2 ;  /* 0x0000000201007387 */ /* 0x0003e40000100800 */
[----:B--2---:R-:W-:Y:S01]  /*0b80*/  IMAD R0, R251, R5, R10 ;  /* 0x00000005fb007224 */ /* 0x004fe200078e020a */
[----:B------:R-:W-:Y:S01]  /*0b90*/  IABS R9, R6 ;  /* 0x0000000600097213 */ /* 0x000fe20000000000 */
[----:B------:R2:W-:Y:S01]  /*0ba0*/  STL [R1+0x3314], R7 ;  /* 0x0033140701007387 */ /* 0x0005e20000100800 */
[----:B---3--:R-:W-:-:S03]  /*0bb0*/  IADD3 R3, R30, 0x11, RZ ;  /* 0x000000111e037810 */ /* 0x008fc60007ffe0ff */
[----:B------:R3:W-:Y:S01]  /*0bc0*/  STL [R1+0x3318], R8 ;  /* 0x0033180801007387 */ /* 0x0007e20000100800 */
[----:B------:R-:W-:Y:S01]  /*0bd0*/  IMAD.HI.U32 R4, R252, R9, RZ ;  /* 0x00000009fc047227 */ /* 0x000fe200078e00ff */
[----:B-1----:R-:W-:Y:S02]  /*0be0*/  IADD3 R2, R30, 0x12, RZ ;  /* 0x000000121e027810 */ /* 0x002fe40007ffe0ff */
[----:B------:R1:W-:Y:S01]  /*0bf0*/  STL [R1+0x331c], R6 ;  /* 0x00331c0601007387 */ /* 0x0003e20000100800 */
[----:B------:R-:W-:Y:S01]  /*0c00*/  IABS R10, R3 ;  /* 0x00000003000a7213 */ /* 0x000fe20000000000 */
[----:B------:R-:W-:Y:S01]  /*0c10*/  IMAD.MOV R4, RZ, RZ, -R4 ;  /* 0x000000ffff047224 */ /* 0x000fe200078e0a04 */
[----:B--2---:R-:W-:Y:S01]  /*0c20*/  IABS R7, R7 ;  /* 0x0000000700077213 */ /* 0x004fe20000000000 */
[----:B------:R2:W-:Y:S01]  /*0c30*/  STL [R1+0x3320], R3 ;  /* 0x0033200301007387 */ /* 0x0005e20000100800 */
[----:B------:R-:W-:Y:S01]  /*0c40*/  IABS R11, R2 ;  /* 0x00000002000b7213 */ /* 0x000fe20000000000 */
[C---:B------:R-:W-:Y:S01]  /*0c50*/  IMAD.HI.U32 R5, R252.reuse, R10, RZ ;  /* 0x0000000afc057227 */ /* 0x040fe200078e00ff */
[----:B---3--:R-:W-:Y:S01]  /*0c60*/  IABS R8, R8 ;  /* 0x0000000800087213 */ /* 0x008fe20000000000 */
[----:B------:R3:W-:Y:S02]  /*0c70*/  STL [R1+0x3324], R2 ;  /* 0x0033240201007387 */ /* 0x0007e40000100800 */
[----:B-1----:R-:W-:-:S04]  /*0c80*/  IMAD.HI.U32 R6, R252, R11, RZ ;  /* 0x0000000bfc067227 */ /* 0x002fc800078e00ff */
[----:B--2---:R-:W-:-:S04]  /*0c90*/  IMAD.HI.U32 R3, R252, R8, RZ ;  /* 0x00000008fc037227 */ /* 0x004fc800078e00ff */
[----:B---3--:R-:W-:-:S04]  /*0ca0*/  IMAD.HI.U32 R2, R252, R7, RZ ;  /* 0x00000007fc027227 */ /* 0x008fc800078e00ff */
[----:B------:R-:W-:Y:S02]  /*0cb0*/  IMAD.MOV R2, RZ, RZ, -R2 ;  /* 0x000000ffff027224 */ /* 0x000fe400078e0a02 */
[----:B------:R-:W-:Y:S02]  /*0cc0*/  IMAD.MOV R3, RZ, RZ, -R3 ;  /* 0x000000ffff037224 */ /* 0x000fe400078e0a03 */
[C---:B------:R-:W-:Y:S02]  /*0cd0*/  IMAD R7, R251.reuse, R2, R7 ;  /* 0x00000002fb077224 */ /* 0x040fe400078e0207 */
[----:B------:R-:W-:Y:S02]  /*0ce0*/  IMAD R2, R251, R3, R8 ;  /* 0x00000003fb027224 */ /* 0x000fe400078e0208 */
[----:B------:R-:W-:Y:S01]  /*0cf0*/  IMAD.MOV R5, RZ, RZ, -R5 ;  /* 0x000000ffff057224 */ /* 0x000fe200078e0a05 */
[----:B------:R1:W-:Y:S01]  /*0d00*/  STL [R1+0x74], R7 ;  /* 0x0000740701007387 */ /* 0x0003e20000100800 */
[----:B------:R-:W-:-:S02]  /*0d10*/  IMAD.MOV R6, RZ, RZ, -R6 ;  /* 0x000000ffff067224 */ /* 0x000fc400078e0a06 */
[C---:B------:R-:W-:Y:S01]  /*0d20*/  IMAD R4, R251.reuse, R4, R9 ;  /* 0x00000004fb047224 */ /* 0x040fe200078e0209 */
[----:B------:R2:W-:Y:S01]  /*0d30*/  STL [R1+0x70], R2 ;  /* 0x0000700201007387 */ /* 0x0005e20000100800 */
[----:B------:R-:W-:Y:S01]  /*0d40*/  IMAD R3, R251, R5, R10 ;  /* 0x00000005fb037224 */ /* 0x000fe200078e020a */
[C---:B------:R-:W-:Y:S02]  /*0d50*/  IADD3 R5, R30.reuse, 0x14, RZ ;  /* 0x000000141e057810 */ /* 0x040fe40007ffe0ff */
[----:B------:R3:W-:Y:S01]  /*0d60*/  STL [R1+0x6c], R4 ;  /* 0x00006c0401007387 */ /* 0x0007e20000100800 */
[----:B-1----:R-:W-:-:S03]  /*0d70*/  IADD3 R7, R30, 0x13, RZ ;  /* 0x000000131e077810 */ /* 0x002fc60007ffe0ff */
[----:B------:R1:W-:Y:S01]  /*0d80*/  STL [R1+0x68], R3 ;  /* 0x0000680301007387 */ /* 0x0003e20000100800 */
[----:B------:R-:W-:Y:S01]  /*0d90*/  IABS R8, R5 ;  /* 0x0000000500087213 */ /* 0x000fe20000000000 */
[----:B--2---:R-:W-:Y:S01]  /*0da0*/  IMAD R2, R251, R6, R11 ;  /* 0x00000006fb027224 */ /* 0x004fe200078e020b */
[----:B---3--:R-:W-:-:S04]  /*0db0*/  IADD3 R4, R30, 0x15, RZ ;  /* 0x000000151e047810 */ /* 0x008fc80007ffe0ff */
[----:B------:R2:W-:Y:S01]  /*0dc0*/  STL [R1+0x64], R2 ;  /* 0x0000640201007387 */ /* 0x0005e20000100800 */
[----:B-1----:R-:W-:-:S03]  /*0dd0*/  IADD3 R3, R30, 0x16, RZ ;  /* 0x000000161e037810 */ /* 0x002fc60007ffe0ff */
[----:B------:R1:W-:Y:S01]  /*0de0*/  STL [R1+0x3328], R7 ;  /* 0x0033280701007387 */ /* 0x0003e20000100800 */
[----:B------:R-:W-:Y:S02]  /*0df0*/  IABS R9, R4 ;  /* 0x0000000400097213 */ /* 0x000fe40000000000 */
[----:B------:R-:W-:Y:S01]  /*0e00*/  IABS R10, R3 ;  /* 0x00000003000a7213 */ /* 0x000fe20000000000 */
[----:B------:R3:W-:Y:S01]  /*0e10*/  STL [R1+0x332c], R5 ;  /* 0x00332c0501007387 */ /* 0x0007e20000100800 */
[----:B--2---:R-:W-:-:S03]  /*0e20*/  IADD3 R2, R30, 0x17, RZ ;  /* 0x000000171e027810 */ /* 0x004fc60007ffe0ff */
[----:B------:R2:W-:Y:S01]  /*0e30*/  STL [R1+0x3330], R4 ;  /* 0x0033300401007387 */ /* 0x0005e20000100800 */
[----:B-1----:R-:W-:-:S03]  /*0e40*/  IABS R7, R7 ;  /* 0x0000000700077213 */ /* 0x002fc60000000000 */
[----:B------:R1:W-:Y:S01]  /*0e50*/  STL [R1+0x3334], R3 ;  /* 0x0033340301007387 */ /* 0x0003e20000100800 */
[----:B------:R-:W-:Y:S01]  /*0e60*/  IABS R11, R2 ;  /* 0x00000002000b7213 */ /* 0x000fe20000000000 */
[C---:B---3--:R-:W-:Y:S02]  /*0e70*/  IMAD.HI.U32 R5, R252.reuse, R10, RZ ;  /* 0x0000000afc057227 */ /* 0x048fe400078e00ff */
[----:B------:R3:W-:Y:S02]  /*0e80*/  STL [R1+0x3338], R2 ;  /* 0x0033380201007387 */ /* 0x0007e40000100800 */
[----:B--2---:R-:W-:-:S04]  /*0e90*/  IMAD.HI.U32 R4, R252, R9, RZ ;  /* 0x00000009fc047227 */ /* 0x004fc800078e00ff */
[----:B-1----:R-:W-:-:S04]  /*0ea0*/  IMAD.HI.U32 R3, R252, R8, RZ ;  /* 0x00000008fc037227 */ /* 0x002fc800078e00ff */
[----:B---3--:R-:W-:-:S04]  /*0eb0*/  IMAD.HI.U32 R2, R252, R7, RZ ;  /* 0x00000007fc027227 */ /* 0x008fc800078e00ff */
[----:B------:R-:W-:Y:S01]  /*0ec0*/  IMAD.MOV R3, RZ, RZ, -R3 ;  /* 0x000000ffff037224 */ /* 0x000fe200078e0a03 */
[----:B------:R-:W-:Y:S01]  /*0ed0*/  IADD3 R2, -R2, RZ, RZ ;  /* 0x000000ff02027210 */ /* 0x000fe20007ffe1ff */
[----:B------:R-:W-:-:S04]  /*0ee0*/  IMAD.HI.U32 R6, R252, R11, RZ ;  /* 0x0000000bfc067227 */ /* 0x000fc800078e00ff */
[C---:B------:R-:W-:Y:S02]  /*0ef0*/  IMAD R7, R251.reuse, R2, R7 ;  /* 0x00000002fb077224 */ /* 0x040fe400078e0207 */
[----:B------:R-:W-:Y:S02]  /*0f00*/  IMAD.MOV R4, RZ, RZ, -R4 ;  /* 0x000000ffff047224 */ /* 0x000fe400078e0a04 */
[C---:B------:R-:W-:Y:S01]  /*0f10*/  IMAD R2, R251.reuse, R3, R8 ;  /* 0x00000003fb027224 */ /* 0x040fe200078e0208 */
[----:B------:R1:W-:Y:S01]  /*0f20*/  STL [R1+0x60], R7 ;  /* 0x0000600701007387 */ /* 0x0003e20000100800 */
[----:B------:R-:W-:Y:S02]  /*0f30*/  IMAD.MOV R5, RZ, RZ, -R5 ;  /* 0x000000ffff057224 */ /* 0x000fe400078e0a05 */
[----:B------:R-:W-:Y:S01]  /*0f40*/  IMAD.MOV R6, RZ, RZ, -R6 ;  /* 0x000000ffff067224 */ /* 0x000fe200078e0a06 */
[----:B------:R2:W-:Y:S01]  /*0f50*/  STL [R1+0x5c], R2 ;  /* 0x00005c0201007387 */ /* 0x0005e20000100800 */
[----:B------:R-:W-:-:S02]  /*0f60*/  IMAD R4, R251, R4, R9 ;  /* 0x00000004fb047224 */ /* 0x000fc400078e0209 */
[C---:B------:R-:W-:Y:S01]  /*0f70*/  IMAD R3, R251.reuse, R5, R10 ;  /* 0x00000005fb037224 */ /* 0x040fe200078e020a */
[C---:B------:R-:W-:Y:S02]  /*0f80*/  IADD3 R5, R30.reuse, 0x19, RZ ;  /* 0x000000191e057810 */ /* 0x040fe40007ffe0ff */
[C---:B-1----:R-:W-:Y:S01]  /*0f90*/  IADD3 R7, R30.reuse, 0x18, RZ ;  /* 0x000000181e077810 */ /* 0x042fe20007ffe0ff */
[----:B------:R1:W-:Y:S01]  /*0fa0*/  STL [R1+0x58], R4 ;  /* 0x0000580401007387 */ /* 0x0003e20000100800 */
[----:B------:R-:W-:Y:S01]  /*0fb0*/  IABS R8, R5 ;  /* 0x0000000500087213 */ /* 0x000fe20000000000 */
[----:B--2---:R-:W-:Y:S02]  /*0fc0*/  IMAD R2, R251, R6, R11 ;  /* 0x00000006fb027224 */ /* 0x004fe400078e020b */
[----:B------:R2:W-:Y:S04]  /*0fd0*/  STL [R1+0x54], R3 ;  /* 0x0000540301007387 */ /* 0x0005e80000100800 */
[----:B------:R3:W-:Y:S01]  /*0fe0*/  STL [R1+0x50], R2 ;  /* 0x0000500201007387 */ /* 0x0007e20000100800 */
[----:B-1----:R-:W-:-:S03]  /*0ff0*/  IADD3 R4, R30, 0x1a, RZ ;  /* 0x0000001a1e047810 */ /* 0x002fc60007ffe0ff */
[----:B------:R1:W-:Y:S01]  /*1000*/  STL [R1+0x333c], R7 ;  /* 0x00333c0701007387 */ /* 0x0003e20000100800 */
[----:B--2---:R-:W-:-:S03]  /*1010*/  IADD3 R3, R30, 0x1b, RZ ;  /* 0x0000001b1e037810 */ /* 0x004fc60007ffe0ff */
[----:B------:R2:W-:Y:S01]  /*1020*/  STL [R1+0x3340], R5 ;  /* 0x0033400501007387 */ /* 0x0005e20000100800 */
[----:B------:R-:W-:Y:S02]  /*1030*/  IABS R9, R4 ;  /* 0x0000000400097213 */ /* 0x000fe40000000000 */
[----:B---3--:R-:W-:Y:S01]  /*1040*/  IADD3 R2, R30, 0x1c, RZ ;  /* 0x0000001c1e027810 */ /* 0x008fe20007ffe0ff */
[----:B------:R3:W-:Y:S01]  /*1050*/  STL [R1+0x3344], R4 ;  /* 0x0033440401007387 */ /* 0x0007e20000100800 */
[----:B------:R-:W-:Y:S02]  /*1060*/  IABS R10, R3 ;  /* 0x00000003000a7213 */ /* 0x000fe40000000000 */
[----:B-1----:R-:W-:Y:S01]  /*1070*/  IABS R7, R7 ;  /* 0x0000000700077213 */ /* 0x002fe20000000000 */
[----:B------:R1:W-:Y:S01]  /*1080*/  STL [R1+0x3348], R3 ;  /* 0x0033480301007387 */ /* 0x0003e20000100800 */
[----:B------:R-:W-:Y:S01]  /*1090*/  IABS R11, R2 ;  /* 0x00000002000b7213 */ /* 0x000fe20000000000 */
[----:B--2---:R-:W-:-:S02]  /*10a0*/  IMAD.HI.U32 R5, R252, R10, RZ ;  /* 0x0000000afc057227 */ /* 0x004fc400078e00ff */
[----:B------:R2:W-:Y:S02]  /*10b0*/  STL [R1+0x334c], R2 ;  /* 0x00334c0201007387 */ /* 0x0005e40000100800 */
[----:B---3--:R-:W-:-:S04]  /*10c0*/  IMAD.HI.U32 R4, R252, R9, RZ ;  /* 0x00000009fc047227 */ /* 0x008fc800078e00ff */
[----:B-1----:R-:W-:-:S04]  /*10d0*/  IMAD.HI.U32 R3, R252, R8, RZ ;  /* 0x00000008fc037227 */ /* 0x002fc800078e00ff */
[----:B--2---:R-:W-:Y:S01]  /*10e0*/  IMAD.HI.U32 R2, R252, R7, RZ ;  /* 0x00000007fc027227 */ /* 0x004fe200078e00ff */
[----:B------:R-:W-:-:S03]  /*10f0*/  IADD3 R3, -R3, RZ, RZ ;  /* 0x000000ff03037210 */ /* 0x000fc60007ffe1ff */
[----:B------:R-:W-:Y:S02]  /*1100*/  IMAD.MOV R2, RZ, RZ, -R2 ;  /* 0x000000ffff027224 */ /* 0x000fe400078e0a02 */
        /* <DEDUP_REMOVED lines=31> */
[----:B-1----:R-:W-:Y:S01]  /*1300*/  IMAD.HI.U32 R3, R252, R8, RZ ;  /* 0x00000008fc037227 */ /* 0x002fe200078e00ff */
[----:B------:R-:W-:-:S03]  /*1310*/  IADD3 R4, -R4, RZ, RZ ;  /* 0x000000ff04047210 */ /* 0x000fc60007ffe1ff */
[----:B--2---:R-:W-:-:S04]  /*1320*/  IMAD.HI.U32 R2, R252, R7, RZ ;  /* 0x00000007fc027227 */ /* 0x004fc800078e00ff */
[----:B------:R-:W-:Y:S02]  /*1330*/  IMAD.MOV R2, RZ, RZ, -R2 ;  /* 0x000000ffff027224 */ /* 0x000fe400078e0a02 */
[----:B------:R-:W-:Y:S02]  /*1340*/  IMAD.MOV R3, RZ, RZ, -R3 ;  /* 0x000000ffff037224 */ /* 0x000fe400078e0a03 */
[----:B------:R-:W-:-:S04]  /*1350*/  IMAD.HI.U32 R6, R252, R11, RZ ;  /* 0x0000000bfc067227 */ /* 0x000fc800078e00ff */
[C---:B------:R-:W-:Y:S02]  /*1360*/  IMAD R7, R251.reuse, R2, R7 ;  /* 0x00000002fb077224 */ /* 0x040fe400078e0207 */
[C---:B------:R-:W-:Y:S01]  /*1370*/  IMAD R3, R251.reuse, R3, R8 ;  /* 0x00000003fb037224 */ /* 0x040fe200078e0208 */
[C---:B------:R-:W-:Y:S01]  /*1380*/  IADD3 R8, R30.reuse, 0x22, RZ ;  /* 0x000000221e087810 */ /* 0x040fe20007ffe0ff */
[----:B------:R-:W-:Y:S01]  /*1390*/  IMAD.MOV R5, RZ, RZ, -R5 ;  /* 0x000000ffff057224 */ /* 0x000fe200078e0a05 */
[----:B------:R1:W-:Y:S01]  /*13a0*/  STL [R1+0x38], R7 ;  /* 0x0000380701007387 */ /* 0x0003e20000100800 */
[----:B------:R-:W-:Y:S02]  /*13b0*/  IMAD.MOV R6, RZ, RZ, -R6 ;  /* 0x000000ffff067224 */ /* 0x000fe400078e0a06 */
[C---:B------:R-:W-:Y:S01]  /*13c0*/  IMAD R2, R251.reuse, R4, R9 ;  /* 0x00000004fb027224 */ /* 0x040fe200078e0209 */
[----:B------:R2:W-:Y:S01]  /*13d0*/  STL [R1+0x34], R3 ;  /* 0x0000340301007387 */ /* 0x0005e20000100800 */
[----:B------:R-:W-:Y:S01]  /*13e0*/  IMAD R4, R251, R5, R10 ;  /* 0x00000005fb047224 */ /* 0x000fe200078e020a */
[----:B------:R-:W-:-:S02]  /*13f0*/  IADD3 R5, R30, 0x24, RZ ;  /* 0x000000241e057810 */ /* 0x000fc40007ffe0ff */
[----:B-1----:R-:W-:Y:S02]  /*1400*/  IADD3 R7, R30, 0x23, RZ ;  /* 0x000000231e077810 */ /* 0x002fe40007ffe0ff */
[----:B------:R1:W-:Y:S01]  /*1410*/  STL [R1+0xb8], R4 ;  /* 0x0000b80401007387 */ /* 0x0003e20000100800 */
[----:B------:R-:W-:Y:S01]  /*1420*/  IABS R10, R5 ;  /* 0x00000005000a7213 */ /* 0x000fe20000000000 */
[----:B--2---:R-:W-:Y:S01]  /*1430*/  IMAD R3, R251, R6, R11 ;  /* 0x00000006fb037224 */ /* 0x004fe200078e020b */
[----:B------:R-:W-:-:S04]  /*1440*/  IABS R9, R7 ;  /* 0x0000000700097213 */ /* 0x000fc80000000000 */
[----:B------:R2:W-:Y:S01]  /*1450*/  STL [R1+0xb4], R3 ;  /* 0x0000b40301007387 */ /* 0x0005e20000100800 */
[----:B-1----:R-:W-:-:S03]  /*1460*/  IADD3 R4, R30, 0x25, RZ ;  /* 0x000000251e047810 */ /* 0x002fc60007ffe0ff */
[----:B------:R1:W-:Y:S01]  /*1470*/  STL [R1+0x336c], R8 ;  /* 0x00336c0801007387 */ /* 0x0003e20000100800 */
[----:B------:R-:W-:-:S03]  /*1480*/  IABS R11, R4 ;  /* 0x00000004000b7213 */ /* 0x000fc60000000000 */
[----:B------:R-:W-:Y:S01]  /*1490*/  STL [R1+0x3370], R7 ;  /* 0x0033700701007387 */ /* 0x000fe20000100800 */
[----:B--2---:R-:W-:Y:S01]  /*14a0*/  IADD3 R3, R30, 0x26, RZ ;  /* 0x000000261e037810 */ /* 0x004fe20007ffe0ff */
[----:B------:R-:W-:Y:S02]  /*14b0*/  IMAD.HI.U32 R6, R252, R11, RZ ;  /* 0x0000000bfc067227 */ /* 0x000fe400078e00ff */
[----:B------:R2:W-:Y:S01]  /*14c0*/  STL [R1+0x3374], R5 ;  /* 0x0033740501007387 */ /* 0x0005e20000100800 */
[----:B-1----:R-:W-:-:S03]  /*14d0*/  IABS R8, R8 ;  /* 0x0000000800087213 */ /* 0x002fc60000000000 */
[----:B------:R1:W-:Y:S01]  /*14e0*/  STL [R1+0x3378], R4 ;  /* 0x0033780401007387 */ /* 0x0003e20000100800 */
[----:B------:R-:W-:Y:S02]  /*14f0*/  IABS R12, R3 ;  /* 0x00000003000c7213 */ /* 0x000fe40000000000 */
[----:B------:R-:W-:Y:S01]  /*1500*/  IADD3 R6, -R6, RZ, RZ ;  /* 0x000000ff06067210 */ /* 0x000fe20007ffe1ff */
[----:B------:R3:W-:Y:S01]  /*1510*/  STL [R1+0x3380], R3 ;  /* 0x0033800301007387 */ /* 0x0007e20000100800 */
[----:B--2---:R-:W-:-:S04]  /*1520*/  IMAD.HI.U32 R5, R252, R10, RZ ;  /* 0x0000000afc057227 */ /* 0x004fc800078e00ff */
[----:B-1----:R-:W-:-:S04]  /*1530*/  IMAD.HI.U32 R4, R252, R9, RZ ;  /* 0x00000009fc047227 */ /* 0x002fc800078e00ff */
[----:B---3--:R-:W-:-:S04]  /*1540*/  IMAD.HI.U32 R3, R252, R8, RZ ;  /* 0x00000008fc037227 */ /* 0x008fc800078e00ff */
[----:B------:R-:W-:Y:S02]  /*1550*/  IMAD.MOV R3, RZ, RZ, -R3 ;  /* 0x000000ffff037224 */ /* 0x000fe400078e0a03 */
[----:B------:R-:W-:Y:S02]  /*1560*/  IMAD.MOV R4, RZ, RZ, -R4 ;  /* 0x000000ffff047224 */ /* 0x000fe400078e0a04 */
[----:B------:R-:W-:-:S04]  /*1570*/  IMAD.HI.U32 R7, R252, R12, RZ ;  /* 0x0000000cfc077227 */ /* 0x000fc800078e00ff */
[C---:B------:R-:W-:Y:S02]  /*1580*/  IMAD R8, R251.reuse, R3, R8 ;  /* 0x00000003fb087224 */ /* 0x040fe400078e0208 */
[----:B------:R-:W-:Y:S02]  /*1590*/  IMAD.MOV R5, RZ, RZ, -R5 ;  /* 0x000000ffff057224 */ /* 0x000fe400078e0a05 */
[C---:B------:R-:W-:Y:S01]  /*15a0*/  IMAD R3, R251.reuse, R4, R9 ;  /* 0x00000004fb037224 */ /* 0x040fe200078e0209 */
[----:B------:R1:W-:Y:S01]  /*15b0*/  STL [R1+0xb0], R8 ;  /* 0x0000b00801007387 */ /* 0x0003e20000100800 */
[----:B------:R-:W-:Y:S02]  /*15c0*/  IMAD.MOV R7, RZ, RZ, -R7 ;  /* 0x000000ffff077224 */ /* 0x000fe400078e0a07 */
[C---:B------:R-:W-:Y:S01]  /*15d0*/  IMAD R5, R251.reuse, R5, R10 ;  /* 0x00000005fb057224 */ /* 0x040fe200078e020a */
[----:B------:R2:W-:Y:S01]  /*15e0*/  STL [R1+0xac], R3 ;  /* 0x0000ac0301007387 */ /* 0x0005e20000100800 */
[----:B------:R-:W-:Y:S01]  /*15f0*/  IMAD R4, R251, R6, R11 ;  /* 0x00000006fb047224 */ /* 0x000fe200078e020b */
[----:B------:R-:W-:-:S02]  /*1600*/  IADD3 R6, R30, 0x28, RZ ;  /* 0x000000281e067810 */ /* 0x000fc40007ffe0ff */
        /* <DEDUP_REMOVED lines=22> */
[----:B------:R-:W-:Y:S02]  /*1770*/  IMAD.MOV R3, RZ, RZ, -R3 ;  /* 0x000000ffff037224 */ /* 0x000fe400078e0a03 */
[----:B------:R-:W-:-:S04]  /*1780*/  IMAD.HI.U32 R7, R252, R12, RZ ;  /* 0x0000000cfc077227 */ /* 0x000fc800078e00ff */
[----:B------:R-:W-:Y:S01]  /*1790*/  IMAD.MOV R4, RZ, RZ, -R4 ;  /* 0x000000ffff047224 */ /* 0x000fe200078e0a04 */
[----:B------:R-:W-:Y:S01]  /*17a0*/  IADD3 R7, -R7, RZ, RZ ;  /* 0x000000ff07077210 */ /* 0x000fe20007ffe1ff */
        /* <DEDUP_REMOVED lines=65> */
[----:B--2---:R-:W-:-:S04]  /*1bc0*/  IMAD.HI.U32 R3, R252, R8, RZ ;  /* 0x00000008fc037227 */ /* 0x004fc800078e00ff */
[----:B------:R-:W-:Y:S01]  /*1bd0*/  IMAD.MOV R4, RZ, RZ, -R4 ;  /* 0x000000ffff047224 */ /* 0x000fe200078e0a04 */
[----:B------:R-:W-:Y:S01]  /*1be0*/  IADD3 R3, -R3, RZ, RZ ;  /* 0x000000ff03037210 */ /* 0x000fe20007ffe1ff */
[----:B------:R-:W-:-:S04]  /*1bf0*/  IMAD.HI.U32 R7, R252, R12, RZ ;  /* 0x0000000cfc077227 */ /* 0x000fc800078e00ff */
[----:B------:R-:W-:Y:S02]  /*1c00*/  IMAD.MOV R5, RZ, RZ, -R5 ;  /* 0x000000ffff057224 */ /* 0x000fe400078e0a05 */
[C---:B------:R-:W-:Y:S01]  /*1c10*/  IMAD R4, R251.reuse, R4, R9 ;  /* 0x00000004fb047224 */ /* 0x040fe200078e0209 */
[----:B------:R-:W-:Y:S01]  /*1c20*/  IADD3 R9, R30, 0x36, RZ ;  /* 0x000000361e097810 */ /* 0x000fe20007ffe0ff */
[----:B------:R-:W-:Y:S02]  /*1c30*/  IMAD.MOV R6, RZ, RZ, -R6 ;  /* 0x000000ffff067224 */ /* 0x000fe400078e0a06 */
[C---:B------:R-:W-:Y:S01]  /*1c40*/  IMAD R3, R251.reuse, R3, R8 ;  /* 0x00000003fb037224 */ /* 0x040fe200078e0208 */
[----:B------:R1:W-:Y:S01]  /*1c50*/  STL [R1+0xf0], R4 ;  /* 0x0000f00401007387 */ /* 0x0003e20000100800 */
[----:B------:R-:W-:Y:S02]  /*1c60*/  IMAD.MOV R7, RZ, RZ, -R7 ;  /* 0x000000ffff077224 */ /* 0x000fe400078e0a07 */
[----:B------:R-:W-:-:S02]  /*1c70*/  IMAD R8, R251, R5, R10 ;  /* 0x00000005fb087224 */ /* 0x000fc400078e020a */
[C---:B------:R-:W-:Y:S01]  /*1c80*/  IMAD R5, R251.reuse, R6, R11 ;  /* 0x00000006fb057224 */ /* 0x040fe200078e020b */
[C---:B------:R-:W-:Y:S02]  /*1c90*/  IADD3 R6, R30.reuse, 0x38, RZ ;  /* 0x000000381e067810 */ /* 0x040fe40007ffe0ff */
[----:B------:R2:W-:Y:S01]  /*1ca0*/  STL [R1+0xec], R8 ;  /* 0x0000ec0801007387 */ /* 0x0005e20000100800 */
[----:B-1----:R-:W-:Y:S01]  /*1cb0*/  IMAD R4, R251, R7, R12 ;  /* 0x00000007fb047224 */ /* 0x002fe200078e020c */
[----:B------:R-:W-:Y:S02]  /*1cc0*/  IABS R11, R6 ;  /* 0x00000006000b7213 */ /* 0x000fe40000000000 */
[----:B------:R1:W-:Y:S04]  /*1cd0*/  STL [R1+0xe8], R5 ;  /* 0x0000e80501007387 */ /* 0x0003e80000100800 */
[----:B------:R3:W-:Y:S01]  /*1ce0*/  STL [R1+0xe4], R4 ;  /* 0x0000e40401007387 */ /* 0x0007e20000100800 */
[----:B--2---:R-:W-:-:S03]  /*1cf0*/  IADD3 R8, R30, 0x37, RZ ;  /* 0x000000371e087810 */ /* 0x004fc60007ffe0ff */
[----:B------:R2:W-:Y:S01]  /*1d00*/  STL [R1+0x33d8], R9 ;  /* 0x0033d80901007387 */ /* 0x0005e20000100800 */
[C---:B-1----:R-:W-:Y:S02]  /*1d10*/  IADD3 R5, R30.reuse, 0x39, RZ ;  /* 0x000000391e057810 */ /* 0x042fe40007ffe0ff */
[----:B------:R-:W-:Y:S01]  /*1d20*/  IABS R10, R8 ;  /* 0x00000008000a7213 */ /* 0x000fe20000000000 */
[----:B------:R1:W-:Y:S01]  /*1d30*/  STL [R1+0x33dc], R8 ;  /* 0x0033dc0801007387 */ /* 0x0003e20000100800 */
[----:B---3--:R-:W-:Y:S02]  /*1d40*/  IADD3 R4, R30, 0x3a, RZ ;  /* 0x0000003a1e047810 */ /* 0x008fe40007ffe0ff */
[----:B------:R-:W-:Y:S01]  /*1d50*/  IABS R12, R5 ;  /* 0x00000005000c7213 */ /* 0x000fe20000000000 */
[----:B------:R3:W-:Y:S01]  /*1d60*/  STL [R1+0x33e0], R6 ;  /* 0x0033e00601007387 */ /* 0x0007e20000100800 */
[----:B--2---:R-:W-:Y:S02]  /*1d70*/  IABS R9, R9 ;  /* 0x0000000900097213 */ /* 0x004fe40000000000 */
[----:B------:R-:W-:Y:S01]  /*1d80*/  IABS R13, R4 ;  /* 0x00000004000d7213 */ /* 0x000fe20000000000 */
[----:B------:R2:W-:Y:S01]  /*1d90*/  STL [R1+0x33e4], R5 ;  /* 0x0033e40501007387 */ /* 0x0005e20000100800 */
[----:B------:R-:W-:-:S03]  /*1da0*/  IMAD.HI.U32 R7, R252, R12, RZ ;  /* 0x0000000cfc077227 */ /* 0x000fc600078e00ff */
[----:B------:R4:W-:Y:S01]  /*1db0*/  STL [R1+0x33ec], R4 ;  /* 0x0033ec0401007387 */ /* 0x0009e20000100800 */
[----:B-1----:R-:W-:-:S04]  /*1dc0*/  IMAD.HI.U32 R8, R252, R13, RZ ;  /* 0x0000000dfc087227 */ /* 0x002fc800078e00ff */
[----:B---3--:R-:W-:-:S04]  /*1dd0*/  IMAD.HI.U32 R6, R252, R11, RZ ;  /* 0x0000000bfc067227 */ /* 0x008fc800078e00ff */
[----:B--2---:R-:W-:-:S04]  /*1de0*/  IMAD.HI.U32 R5, R252, R10, RZ ;  /* 0x0000000afc057227 */ /* 0x004fc800078e00ff */
[----:B----4-:R-:W-:Y:S01]  /*1df0*/  IMAD.HI.U32 R4, R252, R9, RZ ;  /* 0x00000009fc047227 */ /* 0x010fe200078e00ff */
[----:B------:R-:W-:-:S03]  /*1e00*/  IADD3 R5, -R5, RZ, RZ ;  /* 0x000000ff05057210 */ /* 0x000fc60007ffe1ff */
        /* <DEDUP_REMOVED lines=31> */
[----:B-1----:R-:W-:Y:S01]  /*2000*/  IMAD.HI.U32 R5, R252, R10, RZ ;  /* 0x0000000afc057227 */ /* 0x002fe200078e00ff */
[----:B------:R-:W-:-:S03]  /*2010*/  IADD3 R6, -R6, RZ, RZ ;  /* 0x000000ff06067210 */ /* 0x000fc60007ffe1ff */
[----:B---3--:R-:W-:-:S04]  /*2020*/  IMAD.HI.U32 R4, R252, R9, RZ ;  /* 0x00000009fc047227 */ /* 0x008fc800078e00ff */
[----:B------:R-:W-:Y:S02]  /*2030*/  IMAD.MOV R4, RZ, RZ, -R4 ;  /* 0x000000ffff047224 */ /* 0x000fe400078e0a04 */
[----:B------:R-:W-:Y:S02]  /*2040*/  IMAD.MOV R5, RZ, RZ, -R5 ;  /* 0x000000ffff057224 */ /* 0x000fe400078e0a05 */
[----:B------:R-:W-:-:S04]  /*2050*/  IMAD.HI.U32 R8, R252, R13, RZ ;  /* 0x0000000dfc087227 */ /* 0x000fc800078e00ff */
[C---:B------:R-:W-:Y:S02]  /*2060*/  IMAD R9, R251.reuse, R4, R9 ;  /* 0x00000004fb097224 */ /* 0x040fe400078e0209 */
[C---:B------:R-:W-:Y:S02]  /*2070*/  IMAD R4, R251.reuse, R5, R10 ;  /* 0x00000005fb047224 */ /* 0x040fe400078e020a */
[----:B------:R-:W-:Y:S01]  /*2080*/  IMAD.MOV R7, RZ, RZ, -R7 ;  /* 0x000000ffff077224 */ /* 0x000fe200078e0a07 */
        /* <DEDUP_REMOVED lines=25> */
[----:B--2---:R-:W-:Y:S01]  /*2220*/  IMAD.HI.U32 R6, R252, R11, RZ ;  /* 0x0000000bfc067227 */ /* 0x004fe200078e00ff */
[----:B------:R-:W-:-:S03]  /*2230*/  IADD3 R7, -R7, RZ, RZ ;  /* 0x000000ff07077210 */ /* 0x000fc60007ffe1ff */
[----:B-1----:R-:W-:-:S04]  /*2240*/  IMAD.HI.U32 R5, R252, R10, RZ ;  /* 0x0000000afc057227 */ /* 0x002fc800078e00ff */
[----:B---3--:R-:W-:-:S04]  /*2250*/  IMAD.HI.U32 R4, R252, R9, RZ ;  /* 0x00000009fc047227 */ /* 0x008fc800078e00ff */
[----:B------:R-:W-:Y:S02]  /*2260*/  IMAD.MOV R4, RZ, RZ, -R4 ;  /* 0x000000ffff047224 */ /* 0x000fe400078e0a04 */
[----:B------:R-:W-:-:S04]  /*2270*/  IMAD.HI.U32 R8, R252, R13, RZ ;  /* 0x0000000dfc087227 */ /* 0x000fc800078e00ff */
[----:B------:R-:W-:Y:S02]  /*2280*/  IMAD.MOV R5, RZ, RZ, -R5 ;  /* 0x000000ffff057224 */ /* 0x000fe400078e0a05 */
[C---:B------:R-:W-:Y:S01]  /*2290*/  IMAD R4, R251.reuse, R4, R9 ;  /* 0x00000004fb047224 */ /* 0x040fe200078e0209 */
[C---:B------:R-:W-:Y:S01]  /*22a0*/  IADD3 R9, R30.reuse, 0x46, RZ ;  /* 0x000000461e097810 */ /* 0x040fe20007ffe0ff */
[----:B------:R-:W-:Y:S02]  /*22b0*/  IMAD.MOV R6, RZ, RZ, -R6 ;  /* 0x000000ffff067224 */ /* 0x000fe400078e0a06 */
[----:B------:R-:W-:Y:S01]  /*22c0*/  IMAD.MOV R8, RZ, RZ, -R8 ;  /* 0x000000ffff087224 */ /* 0x000fe200078e0a08 */
[----:B------:R1:W-:Y:S01]  /*22d0*/  STL [R1+0x3e3c], R4 ;  /* 0x003e3c0401007387 */ /* 0x0003e20000100800 */
[C---:B------:R-:W-:Y:S01]  /*22e0*/  IMAD R5, R251.reuse, R5, R10 ;  /* 0x00000005fb057224 */ /* 0x040fe200078e020a */
[----:B------:R-:W-:Y:S01]  /*22f0*/  IADD3 R10, R30, 0x45, RZ ;  /* 0x000000451e0a7810 */ /* 0x000fe20007ffe0ff */
[C---:B------:R-:W-:Y:S01]  /*2300*/  IMAD R6, R251.reuse, R6, R11 ;  /* 0x00000006fb067224 */ /* 0x040fe200078e020b */
[----:B------:R-:W-:Y:S01]  /*2310*/  IABS R14, R9 ;  /* 0x00000009000e7213 */ /* 0x000fe20000000000 */
[C---:B------:R-:W-:Y:S01]  /*2320*/  IMAD R7, R251.reuse, R7, R12 ;  /* 0x00000007fb077224 */ /* 0x040fe200078e020c */
[----:B------:R2:W-:Y:S01]  /*2330*/  STL [R1+0x3e40], R5 ;  /* 0x003e400501007387 */ /* 0x0005e20000100800 */
[----:B-1----:R-:W-:-:S03]  /*2340*/  IMAD R4, R251, R8, R13 ;  /* 0x00000008fb047224 */ /* 0x002fc600078e020d */
[----:B------:R1:W-:Y:S01]  /*2350*/  STL [R1+0x3e44], R6 ;  /* 0x003e440601007387 */ /* 0x0003e20000100800 */
[----:B------:R-:W-:-:S03]  /*2360*/  IABS R13, R10 ;  /* 0x0000000a000d7213 */ /* 0x000fc60000000000 */
[----:B------:R3:W-:Y:S01]  /*2370*/  STL [R1+0x134], R4 ;  /* 0x0001340401007387 */ /* 0x0007e20000100800 */
[----:B--2---:R-:W-:Y:S01]  /*2380*/  IADD3 R5, R30, 0x48, RZ ;  /* 0x000000481e057810 */ /* 0x004fe20007ffe0ff */
[----:B------:R-:W-:Y:S02]  /*2390*/  IMAD.HI.U32 R8, R252, R13, RZ ;  /* 0x0000000dfc087227 */ /* 0x000fe400078e00ff */
[----:B------:R2:W-:Y:S01]  /*23a0*/  STL [R1+0x3428], R10 ;  /* 0x0034280a01007387 */ /* 0x0005e20000100800 */
[----:B------:R-:W-:Y:S01]  /*23b0*/  IABS R16, R5 ;  /* 0x0000000500107213 */ /* 0x000fe20000000000 */
[----:B------:R-:W-:Y:S01]  /*23c0*/  IMAD.MOV R8, RZ, RZ, -R8 ;  /* 0x000000ffff087224 */ /* 0x000fe200078e0a08 */
[C---:B-1----:R-:W-:Y:S01]  /*23d0*/  IADD3 R6, R30.reuse, 0x47, RZ ;  /* 0x000000471e067810 */ /* 0x042fe20007ffe0ff */
[----:B------:R1:W-:Y:S01]  /*23e0*/  STL [R1+0x342c], R9 ;  /* 0x00342c0901007387 */ /* 0x0003e20000100800 */
[----:B---3--:R-:W-:Y:S01]  /*23f0*/  IADD3 R4, R30, 0x49, RZ ;  /* 0x000000491e047810 */ /* 0x008fe20007ffe0ff */
[----:B------:R-:W-:Y:S01]  /*2400*/  IMAD.HI.U32 R11, R252, R16, RZ ;  /* 0x00000010fc0b7227 */ /* 0x000fe200078e00ff */
[----:B------:R-:W-:Y:S01]  /*2410*/  IABS R15, R6 ;  /* 0x00000006000f7213 */ /* 0x000fe20000000000 */
[----:B------:R-:W-:Y:S01]  /*2420*/  STL [R1+0x3430], R6 ;  /* 0x0034300601007387 */ /* 0x000fe20000100800 */
[----:B------:R-:W-:Y:S01]  /*2430*/  IABS R17, R4 ;  /* 0x0000000400117213 */ /* 0x000fe20000000000 */
[----:B------:R-:W-:-:S02]  /*2440*/  IMAD.MOV R11, RZ, RZ, -R11 ;  /* 0x000000ffff0b7224 */ /* 0x000fc400078e0a0b */
[C---:B--2---:R-:W-:Y:S01]  /*2450*/  IMAD.HI.U32 R10, R252.reuse, R15, RZ ;  /* 0x0000000ffc0a7227 */ /* 0x044fe200078e00ff */
[----:B------:R2:W-:Y:S03]  /*2460*/  STL [R1+0x3434], R5 ;  /* 0x0034340501007387 */ /* 0x0005e60000100800 */
[C---:B-1----:R-:W-:Y:S01]  /*2470*/  IMAD.HI.U32 R9, R252.reuse, R14, RZ ;  /* 0x0000000efc097227 */ /* 0x042fe200078e00ff */
[----:B------:R1:W-:Y:S03]  /*2480*/  STL [R1+0x343c], R4 ;  /* 0x00343c0401007387 */ /* 0x0003e60000100800 */
[----:B------:R-:W-:-:S04]  /*2490*/  IMAD.HI.U32 R12, R252, R17, RZ ;  /* 0x00000011fc0c7227 */ /* 0x000fc800078e00ff */
[----:B------:R-:W-:Y:S01]  /*24a0*/  IMAD.MOV R9, RZ, RZ, -R9 ;  /* 0x000000ffff097224 */ /* 0x000fe200078e0a09 */
[----:B------:R-:W-:Y:S01]  /*24b0*/  IADD3 R12, -R12, RZ, RZ ;  /* 0x000000ff0c0c7210 */ /* 0x000fe20007ffe1ff */
[C---:B--2---:R-:W-:Y:S01]  /*24c0*/  IMAD R5, R251.reuse, R8, R13 ;  /* 0x00000008fb057224 */ /* 0x044fe200078e020d */
[C---:B------:R-:W-:Y:S01]  /*24d0*/  IADD3 R8, R30.reuse, 0x4b, RZ ;  /* 0x0000004b1e087810 */ /* 0x040fe20007ffe0ff */
[----:B------:R-:W-:Y:S02]  /*24e0*/  IMAD.MOV R10, RZ, RZ, -R10 ;  /* 0x000000ffff0a7224 */ /* 0x000fe400078e0a0a */
[C---:B-1----:R-:W-:Y:S01]  /*24f0*/  IMAD R4, R251.reuse, R9, R14 ;  /* 0x00000009fb047224 */ /* 0x042fe200078e020e */
[----:B------:R1:W-:Y:S01]  /*2500*/  STL [R1+0x130], R5 ;  /* 0x0001300501007387 */ /* 0x0003e20000100800 */
[----:B------:R-:W-:Y:S01]  /*2510*/  IMAD R6, R251, R10, R15 ;  /* 0x0000000afb067224 */ /* 0x000fe200078e020f */
[----:B------:R-:W-:Y:S02]  /*2520*/  IADD3 R9, R30, 0x4a, RZ ;  /* 0x0000004a1e097810 */ /* 0x000fe40007ffe0ff */
[----:B------:R2:W-:Y:S01]  /*2530*/  STL [R1+0x12c], R4 ;  /* 0x00012c0401007387 */ /* 0x0005e20000100800 */
[----:B------:R-:W-:-:S02]  /*2540*/  IABS R14, R8 ;  /* 0x00000008000e7213 */ /* 0x000fc40000000000 */
[----:B------:R-:W-:Y:S01]  /*2550*/  IABS R13, R9 ;  /* 0x00000009000d7213 */ /* 0x000fe20000000000 */
[----:B------:R3:W-:Y:S01]  /*2560*/  STL [R1+0x128], R6 ;  /* 0x0001280601007387 */ /* 0x0007e20000100800 */
[C---:B-1----:R-:W-:Y:S02]  /*2570*/  IMAD R5, R251.reuse, R11, R16 ;  /* 0x0000000bfb057224 */ /* 0x042fe400078e0210 */
[----:B--2---:R-:W-:-:S03]  /*2580*/  IMAD R4, R251, R12, R17 ;  /* 0x0000000cfb047224 */ /* 0x004fc600078e0211 */
[----:B------:R1:W-:Y:S01]  /*2590*/  STL [R1+0x124], R5 ;  /* 0x0001240501007387 */ /* 0x0003e20000100800 */
[----:B---3--:R-:W-:-:S03]  /*25a0*/  IADD3 R6, R30, 0x4c, RZ ;  /* 0x0000004c1e067810 */ /* 0x008fc60007ffe0ff */
[----:B------:R2:W-:Y:S01]  /*25b0*/  STL [R1+0x120], R4 ;  /* 0x0001200401007387 */ /* 0x0005e20000100800 */
[----:B------:R-:W-:-:S03]  /*25c0*/  IABS R15, R6 ;  /* 0x00000006000f7213 */ /* 0x000fc60000000000 */
[----:B------:R3:W-:Y:S01]  /*25d0*/  STL [R1+0x3440], R9 ;  /* 0x0034400901007387 */ /* 0x0007e20000100800 */
[----:B-1----:R-:W-:-:S03]  /*25e0*/  IADD3 R5, R30, 0x4d, RZ ;  /* 0x0000004d1e057810 */ /* 0x002fc60007ffe0ff */
[----:B------:R1:W-:Y:S01]  /*25f0*/  STL [R1+0x3448], R8 ;  /* 0x0034480801007387 */ /* 0x0003e20000100800 */
[----:B------:R-:W-:Y:S01]  /*2600*/  IMAD.HI.U32 R10, R252, R15, RZ ;  /* 0x0000000ffc0a7227 */ /* 0x000fe200078e00ff */
[----:B--2---:R-:W-:Y:S02]  /*2610*/  IADD3 R4, R30, 0x4e, RZ ;  /* 0x0000004e1e047810 */ /* 0x004fe40007ffe0ff */
[----:B------:R-:W-:Y:S01]  /*2620*/  IABS R16, R5 ;  /* 0x0000000500107213 */ /* 0x000fe20000000000 */
[----:B------:R-:W-:Y:S01]  /*2630*/  STL [R1+0x344c], R6 ;  /* 0x00344c0601007387 */ /* 0x000fe20000100800 */
[C---:B---3--:R-:W-:Y:S01]  /*2640*/  IMAD.HI.U32 R9, R252.reuse, R14, RZ ;  /* 0x0000000efc097227 */ /* 0x048fe200078e00ff */
[----:B------:R-:W-:Y:S02]  /*2650*/  IABS R17, R4 ;  /* 0x0000000400117213 */ /* 0x000fe40000000000 */
[----:B------:R2:W-:Y:S01]  /*2660*/  STL [R1+0x3450], R5 ;  /* 0x0034500501007387 */ /* 0x0005e20000100800 */
[----:B-1----:R-:W-:-:S03]  /*2670*/  IMAD.HI.U32 R8, R252, R13, RZ ;  /* 0x0000000dfc087227 */ /* 0x002fc600078e00ff */
[----:B------:R1:W-:Y:S01]  /*2680*/  STL [R1+0x3458], R4 ;  /* 0x0034580401007387 */ /* 0x0003e20000100800 */
[----:B------:R-:W-:Y:S02]  /*2690*/  IMAD.MOV R8, RZ, RZ, -R8 ;  /* 0x000000ffff087224 */ /* 0x000fe400078e0a08 */
[----:B------:R-:W-:Y:S02]  /*26a0*/  IMAD.MOV R9, RZ, RZ, -R9 ;  /* 0x000000ffff097224 */ /* 0x000fe400078e0a09 */
[----:B------:R-:W-:-:S04]  /*26b0*/  IMAD.HI.U32 R11, R252, R16, RZ ;  /* 0x00000010fc0b7227 */ /* 0x000fc800078e00ff */
[----:B------:R-:W-:-:S04]  /*26c0*/  IMAD.HI.U32 R12, R252, R17, RZ ;  /* 0x00000011fc0c7227 */ /* 0x000fc800078e00ff */
[C---:B--2---:R-:W-:Y:S01]  /*26d0*/  IMAD R5, R251.reuse, R8, R13 ;  /* 0x00000008fb057224 */ /* 0x044fe200078e020d */
[C---:B------:R-:W-:Y:S01]  /*26e0*/  IADD3 R8, R30.reuse, 0x50, RZ ;  /* 0x000000501e087810 */ /* 0x040fe20007ffe0ff */
[----:B------:R-:W-:Y:S02]  /*26f0*/  IMAD.MOV R10, RZ, RZ, -R10 ;  /* 0x000000ffff0a7224 */ /* 0x000fe400078e0a0a */
[C---:B-1----:R-:W-:Y:S01]  /*2700*/  IMAD R4, R251.reuse, R9, R14 ;  /* 0x00000009fb047224 */ /* 0x042fe200078e020e */
[----:B------:R1:W-:Y:S01]  /*2710*/  STL [R1+0x11c], R5 ;  /* 0x00011c0501007387 */ /* 0x0003e20000100800 */
[----:B------:R-:W-:Y:S01]  /*2720*/  IMAD.MOV R11, RZ, RZ, -R11 ;  /* 0x000000ffff0b7224 */ /* 0x000fe200078e0a0b */
[----:B------:R-:W-:Y:S01]  /*2730*/  IADD3 R9, R30, 0x4f, RZ ;  /* 0x0000004f1e097810 */ /* 0x000fe20007ffe0ff */
[----:B------:R-:W-:Y:S01]  /*2740*/  IMAD.MOV R12, RZ, RZ, -R12 ;  /* 0x000000ffff0c7224 */ /* 0x000fe200078e0a0c */
[----:B------:R2:W-:Y:S01]  /*2750*/  STL [R1+0x118], R4 ;  /* 0x0001180401007387 */ /* 0x0005e20000100800 */
[----:B------:R-:W-:Y:S01]  /*2760*/  IMAD R6, R251, R10, R15 ;  /* 0x0000000afb067224 */ /* 0x000fe200078e020f */
[----:B------:R-:W-:-:S02]  /*2770*/  IABS R13, R9 ;  /* 0x00000009000d7213 */ /* 0x000fc40000000000 */
[----:B------:R-:W-:Y:S01]  /*2780*/  IABS R14, R8 ;  /* 0x00000008000e7213 */ /* 0x000fe20000000000 */
[C---:B-1----:R-:W-:Y:S01]  /*2790*/  IMAD R5, R251.reuse, R11, R16 ;  /* 0x0000000bfb057224 */ /* 0x042fe200078e0210 */
[----:B------:R1:W-:Y:S01]  /*27a0*/  STL [R1+0x114], R6 ;  /* 0x0001140601007387 */ /* 0x0003e20000100800 */
[----:B--2---:R-:W-:-:S03]  /*27b0*/  IMAD R4, R251, R12, R17 ;  /* 0x0000000cfb047224 */ /* 0x004fc600078e0211 */
        /* <DEDUP_REMOVED lines=8> */
[----:B------:R-:W-:Y:S01]  /*2840*/  STL [R1+0x3464], R6 ;  /* 0x0034640601007387 */ /* 0x000fe20000100800 */
[----:B------:R-:W-:Y:S01]  /*2850*/  IABS R16, R5 ;  /* 0x0000000500107213 */ /* 0x000fe20000000000 */
[C---:B-1----:R-:W-:Y:S01]  /*2860*/  IMAD.HI.U32 R9, R252.reuse, R14, RZ ;  /* 0x0000000efc097227 */ /* 0x042fe200078e00ff */
[----:B------:R-:W-:Y:S01]  /*2870*/  IABS R17, R4 ;  /* 0x0000000400117213 */ /* 0x000fe20000000000 */
[----:B------:R1:W-:Y:S02]  /*2880*/  STL [R1+0x346c], R5 ;  /* 0x00346c0501007387 */ /* 0x0003e40000100800 */
[----:B--2---:R-:W-:-:S02]  /*2890*/  IMAD.HI.U32 R8, R252, R13, RZ ;  /* 0x0000000dfc087227 */ /* 0x004fc400078e00ff */
[----:B------:R2:W-:Y:S02]  /*28a0*/  STL [R1+0x3474], R4 ;  /* 0x0034740401007387 */ /* 0x0005e40000100800 */
[----:B------:R-:W-:Y:S01]  /*28b0*/  IMAD.HI.U32 R10, R252, R15, RZ ;  /* 0x0000000ffc0a7227 */ /* 0x000fe200078e00ff */
[----:B------:R-:W-:-:S03]  /*28c0*/  IADD3 R8, -R8, RZ, RZ ;  /* 0x000000ff08087210 */ /* 0x000fc60007ffe1ff */
[----:B------:R-:W-:Y:S02]  /*28d0*/  IMAD.MOV R9, RZ, RZ, -R9 ;  /* 0x000000ffff097224 */ /* 0x000fe400078e0a09 */
[----:B------:R-:W-:-:S04]  /*28e0*/  IMAD.HI.U32 R11, R252, R16, RZ ;  /* 0x00000010fc0b7227 */ /* 0x000fc800078e00ff */
[----:B------:R-:W-:-:S04]  /*28f0*/  IMAD.HI.U32 R12, R252, R17, RZ ;  /* 0x00000011fc0c7227 */ /* 0x000fc800078e00ff */
[----:B------:R-:W-:Y:S02]  /*2900*/  IMAD.MOV R10, RZ, RZ, -R10 ;  /* 0x000000ffff0a7224 */ /* 0x000fe400078e0a0a */
[C---:B-1----:R-:W-:Y:S01]  /*2910*/  IMAD R5, R251.reuse, R8, R13 ;  /* 0x00000008fb057224 */ /* 0x042fe200078e020d */
[C---:B------:R-:W-:Y:S01]  /*2920*/  IADD3 R8, R30.reuse, 0x55, RZ ;  /* 0x000000551e087810 */ /* 0x040fe20007ffe0ff */
[C---:B--2---:R-:W-:Y:S01]  /*2930*/  IMAD R4, R251.reuse, R9, R14 ;  /* 0x00000009fb047224 */ /* 0x044fe200078e020e */
[----:B------:R-:W-:Y:S01]  /*2940*/  IADD3 R9, R30, 0x54, RZ ;  /* 0x000000541e097810 */ /* 0x000fe20007ffe0ff */
[----:B------:R-:W-:Y:S01]  /*2950*/  IMAD.MOV R11, RZ, RZ, -R11 ;  /* 0x000000ffff0b7224 */ /* 0x000fe200078e0a0b */
[----:B------:R1:W-:Y:S01]  /*2960*/  STL [R1+0x108], R5 ;  /* 0x0001080501007387 */ /* 0x0003e20000100800 */
[----:B------:R-:W-:Y:S01]  /*2970*/  IMAD.MOV R12, RZ, RZ, -R12 ;  /* 0x000000ffff0c7224 */ /* 0x000fe200078e0a0c */
[----:B------:R-:W-:Y:S01]  /*2980*/  IABS R14, R8 ;  /* 0x00000008000e7213 */ /* 0x000fe20000000000 */
[----:B------:R-:W-:Y:S01]  /*2990*/  IMAD R6, R251, R10, R15 ;  /* 0x0000000afb067224 */ /* 0x000fe200078e020f */
[----:B------:R2:W-:Y:S01]  /*29a0*/  STL [R1+0x104], R4 ;  /* 0x0001040401007387 */ /* 0x0005e20000100800 */
[----:B------:R-:W-:-:S03]  /*29b0*/  IABS R13, R9 ;  /* 0x00000009000d7213 */ /* 0x000fc60000000000 */
        /* <DEDUP_REMOVED lines=16> */
[----:B------:R-:W-:Y:S01]  /*2ac0*/  STL [R1+0x3484], R5 ;  /* 0x0034840501007387 */ /* 0x000fe20000100800 */
[----:B-1----:R-:W-:Y:S01]  /*2ad0*/  IMAD.HI.U32 R8, R252, R13, RZ ;  /* 0x0000000dfc087227 */ /* 0x002fe200078e00ff */
[----:B------:R-:W-:-:S02]  /*2ae0*/  IADD3 R9, -R9, RZ, RZ ;  /* 0x000000ff09097210 */ /* 0x000fc40007ffe1ff */
[----:B------:R1:W-:Y:S01]  /*2af0*/  STL [R1+0x3490], R4 ;  /* 0x0034900401007387 */ /* 0x0003e20000100800 */
[----:B------:R-:W-:Y:S02]  /*2b00*/  IMAD.MOV R8, RZ, RZ, -R8 ;  /* 0x000000ffff087224 */ /* 0x000fe400078e0a08 */
[----:B------:R-:W-:-:S04]  /*2b10*/  IMAD.HI.U32 R11, R252, R16, RZ ;  /* 0x00000010fc0b7227 */ /* 0x000fc800078e00ff */
[----:B------:R-:W-:Y:S02]  /*2b20*/  IMAD.MOV R10, RZ, RZ, -R10 ;  /* 0x000000ffff0a7224 */ /* 0x000fe400078e0a0a */
[----:B------:R-:W-:-:S04]  /*2b30*/  IMAD.HI.U32 R12, R252, R17, RZ ;  /* 0x00000011fc0c7227 */ /* 0x000fc800078e00ff */
[C---:B-1----:R-:W-:Y:S02]  /*2b40*/  IMAD R4, R251.reuse, R8, R13 ;  /* 0x00000008fb047224 */ /* 0x042fe400078e020d */
[C---:B------:R-:W-:Y:S01]  /*2b50*/  IMAD R8, R251.reuse, R9, R14 ;  /* 0x00000009fb087224 */ /* 0x040fe200078e020e */
[C---:B------:R-:W-:Y:S01]  /*2b60*/  IADD3 R9, R30.reuse, 0x59, RZ ;  /* 0x000000591e097810 */ /* 0x040fe20007ffe0ff */
[----:B------:R-:W-:Y:S02]  /*2b70*/  IMAD.MOV R11, RZ, RZ, -R11 ;  /* 0x000000ffff0b7224 */ /* 0x000fe400078e0a0b */
[C---:B------:R-:W-:Y:S01]  /*2b80*/  IMAD R6, R251.reuse, R10, R15 ;  /* 0x0000000afb067224 */ /* 0x040fe200078e020f */
[----:B------:R1:W-:Y:S01]  /*2b90*/  STL [R1+0x3e38], R8 ;  /* 0x003e380801007387 */ /* 0x0003e20000100800 */
[----:B------:R-:W-:Y:S01]  /*2ba0*/  IMAD.MOV R12, RZ, RZ, -R12 ;  /* 0x000000ffff0c7224 */ /* 0x000fe200078e0a0c */
[----:B------:R-:W-:Y:S01]  /*2bb0*/  IABS R14, R9 ;  /* 0x00000009000e7213 */ /* 0x000fe20000000000 */
[----:B------:R-:W-:Y:S01]  /*2bc0*/  IMAD R5, R251, R11, R16 ;  /* 0x0000000bfb057224 */ /* 0x000fe200078e0210 */
[----:B------:R2:W-:Y:S04]  /*2bd0*/  STL [R1+0xf4], R4 ;  /* 0x0000f40401007387 */ /* 0x0005e80000100800 */
[----:B------:R3:W-:Y:S01]  /*2be0*/  STL [R1+0x178], R6 ;  /* 0x0001780601007387 */ /* 0x0007e20000100800 */
[----:B-1----:R-:W-:-:S03]  /*2bf0*/  IADD3 R8, R30, 0x5a, RZ ;  /* 0x0000005a1e087810 */ /* 0x002fc60007ffe0ff */
[----:B------:R1:W-:Y:S01]  /*2c00*/  STL [R1+0x174], R5 ;  /* 0x0001740501007387 */ /* 0x0003e20000100800 */
[----:B--2---:R-:W-:Y:S01]  /*2c10*/  IMAD R4, R251, R12, R17 ;  /* 0x0000000cfb047224 */ /* 0x004fe200078e0211 */
[----:B------:R-:W-:Y:S02]  /*2c20*/  IABS R15, R8 ;  /* 0x00000008000f7213 */ /* 0x000fe40000000000 */
[----:B---3--:R-:W-:Y:S02]  /*2c30*/  IADD3 R6, R30, 0x5b, RZ ;  /* 0x0000005b1e067810 */ /* 0x008fe40007ffe0ff */
[----:B------:R2:W-:Y:S01]  /*2c40*/  STL [R1+0x170], R4 ;  /* 0x0001700401007387 */ /* 0x0005e20000100800 */
[----:B------:R-:W-:Y:S01]  /*2c50*/  IMAD.HI.U32 R10, R252, R15, RZ ;  /* 0x0000000ffc0a7227 */ /* 0x000fe200078e00ff */
[C---:B-1----:R-:W-:Y:S02]  /*2c60*/  IADD3 R5, R30.reuse, 0x5c, RZ ;  /* 0x0000005c1e057810 */ /* 0x042fe40007ffe0ff */
[----:B------:R1:W-:Y:S01]  /*2c70*/  STL [R1+0x3494], R9 ;  /* 0x0034940901007387 */ /* 0x0003e20000100800 */
[----:B------:R-:W-:Y:S01]  /*2c80*/  IABS R16, R6 ;  /* 0x0000000600107213 */ /* 0x000fe20000000000 */
[----:B------:R-:W-:Y:S01]  /*2c90*/  IMAD.MOV R10, RZ, RZ, -R10 ;  /* 0x000000ffff0a7224 */ /* 0x000fe200078e0a0a */
[----:B------:R-:W-:Y:S01]  /*2ca0*/  IABS R17, R5 ;  /* 0x0000000500117213 */ /* 0x000fe20000000000 */
[----:B------:R3:W-:Y:S01]  /*2cb0*/  STL [R1+0x3498], R8 ;  /* 0x0034980801007387 */ /* 0x0007e20000100800 */
[----:B--2---:R-:W-:Y:S01]  /*2cc0*/  IADD3 R4, R30, 0x5d, RZ ;  /* 0x0000005d1e047810 */ /* 0x004fe20007ffe0ff */
[----:B------:R-:W-:-:S02]  /*2cd0*/  IMAD.HI.U32 R11, R252, R16, RZ ;  /* 0x00000010fc0b7227 */ /* 0x000fc400078e00ff */
[----:B------:R-:W-:Y:S01]  /*2ce0*/  STL [R1+0x349c], R6 ;  /* 0x00349c0601007387 */ /* 0x000fe20000100800 */
[----:B------:R-:W-:Y:S01]  /*2cf0*/  IABS R18, R4 ;  /* 0x0000000400127213 */ /* 0x000fe20000000000 */
[C---:B-1----:R-:W-:Y:S02]  /*2d00*/  IMAD.HI.U32 R9, R252.reuse, R14, RZ ;  /* 0x0000000efc097227 */ /* 0x042fe400078e00ff */
[----:B------:R1:W-:Y:S01]  /*2d10*/  STL [R1+0x34a0], R5 ;  /* 0x0034a00501007387 */ /* 0x0003e20000100800 */
[----:B------:R-:W-:Y:S01]  /*2d20*/  IADD3 R11, -R11, RZ, RZ ;  /* 0x000000ff0b0b7210 */ /* 0x000fe20007ffe1ff */
[----:B------:R-:W-:Y:S02]  /*2d30*/  IMAD.MOV R9, RZ, RZ, -R9 ;  /* 0x000000ffff097224 */ /* 0x000fe400078e0a09 */
[----:B------:R2:W-:Y:S01]  /*2d40*/  STL [R1+0x34a8], R4 ;  /* 0x0034a80401007387 */ /* 0x0005e20000100800 */
[----:B------:R-:W-:Y:S01]  /*2d50*/  IMAD.HI.U32 R12, R252, R17, RZ ;  /* 0x00000011fc0c7227 */ /* 0x000fe200078e00ff */
[----:B---3--:R-:W-:-:S03]  /*2d60*/  IADD3 R8, R30, 0x5f, RZ ;  /* 0x0000005f1e087810 */ /* 0x008fc60007ffe0ff */
[----:B------:R-:W-:-:S04]  /*2d70*/  IMAD.HI.U32 R13, R252, R18, RZ ;  /* 0x00000012fc0d7227 */ /* 0x000fc800078e00ff */
[C---:B-1----:R-:W-:Y:S01]  /*2d80*/  IMAD R5, R251.reuse, R9, R14 ;  /* 0x00000009fb057224 */ /* 0x042fe200078e020e */
[----:B------:R-:W-:Y:S01]  /*2d90*/  IADD3 R9, R30, 0x5e, RZ ;  /* 0x0000005e1e097810 */ /* 0x000fe20007ffe0ff */
[----:B------:R-:W-:Y:S02]  /*2da0*/  IMAD.MOV R12, RZ, RZ, -R12 ;  /* 0x000000ffff0c7224 */ /* 0x000fe400078e0a0c */
[C---:B--2---:R-:W-:Y:S01]  /*2db0*/  IMAD R4, R251.reuse, R10, R15 ;  /* 0x0000000afb047224 */ /* 0x044fe200078e020f */
[----:B------:R1:W-:Y:S01]  /*2dc0*/  STL [R1+0x16c], R5 ;  /* 0x00016c0501007387 */ /* 0x0003e20000100800 */
[----:B------:R-:W-:Y:S01]  /*2dd0*/  IMAD R6, R251, R11, R16 ;  /* 0x0000000bfb067224 */ /* 0x000fe200078e0210 */
[----:B------:R-:W-:Y:S01]  /*2de0*/  IABS R14, R9 ;  /* 0x00000009000e7213 */ /* 0x000fe20000000000 */
[----:B------:R-:W-:Y:S01]  /*2df0*/  IMAD.MOV R13, RZ, RZ, -R13 ;  /* 0x000000ffff0d7224 */ /* 0x000fe200078e0a0d */
[----:B------:R2:W-:Y:S01]  /*2e00*/  STL [R1+0x168], R4 ;  /* 0x0001680401007387 */ /* 0x0005e20000100800 */
[----:B------:R-:W-:-:S03]  /*2e10*/  IABS R15, R8 ;  /* 0x00000008000f7213 */ /* 0x000fc60000000000 */
[----:B------:R3:W-:Y:S01]  /*2e20*/  STL [R1+0x164], R6 ;  /* 0x0001640601007387 */ /* 0x0007e20000100800 */
[----:B-1----:R-:W-:Y:S02]  /*2e30*/  IMAD R5, R251, R12, R17 ;  /* 0x0000000cfb057224 */ /* 0x002fe400078e0211 */
[----:B------:R-:W-:-:S03]  /*2e40*/  IMAD.HI.U32 R10, R252, R15, RZ ;  /* 0x0000000ffc0a7227 */ /* 0x000fc600078e00ff */
[----:B------:R1:W-:Y:S01]  /*2e50*/  STL [R1+0x160], R5 ;  /* 0x0001600501007387 */ /* 0x0003e20000100800 */
[----:B--2---:R-:W-:Y:S01]  /*2e60*/  IMAD R4, R251, R13, R18 ;  /* 0x0000000dfb047224 */ /* 0x004fe200078e0212 */
[----:B---3--:R-:W-:Y:S01]  /*2e70*/  IADD3 R6, R30, 0x60, RZ ;  /* 0x000000601e067810 */ /* 0x008fe20007ffe0ff */
[----:B------:R-:W-:-:S03]  /*2e80*/  IMAD.MOV R10, RZ, RZ, -R10 ;  /* 0x000000ffff0a7224 */ /* 0x000fc600078e0a0a */
[----:B------:R2:W-:Y:S01]  /*2e90*/  STL [R1+0x15c], R4 ;  /* 0x00015c0401007387 */ /* 0x0005e20000100800 */
[----:B------:R-:W-:Y:S02]  /*2ea0*/  IABS R16, R6 ;  /* 0x0000000600107213 */ /* 0x000fe40000000000 */
[----:B-1----:R-:W-:Y:S01]  /*2eb0*/  IADD3 R5, R30, 0x61, RZ ;  /* 0x000000611e057810 */ /* 0x002fe20007ffe0ff */
[----:B------:R1:W-:Y:S02]  /*2ec0*/  STL [R1+0x34ac], R9 ;  /* 0x0034ac0901007387 */ /* 0x0003e40000100800 */
[----:B------:R-:W-:Y:S01]  /*2ed0*/  IMAD.HI.U32 R11, R252, R16, RZ ;  /* 0x00000010fc0b7227 */ /* 0x000fe200078e00ff */
[----:B------:R-:W-:Y:S01]  /*2ee0*/  IABS R17, R5 ;  /* 0x0000000500117213 */ /* 0x000fe20000000000 */
[----:B------:R3:W-:Y:S01]  /*2ef0*/  STL [R1+0x34b0], R8 ;  /* 0x0034b00801007387 */ /* 0x0007e20000100800 */
[----:B--2---:R-:W-:Y:S01]  /*2f00*/  IADD3 R4, R30, 0x62, RZ ;  /* 0x000000621e047810 */ /* 0x004fe20007ffe0ff */
[----:B------:R-:W-:-:S02]  /*2f10*/  IMAD.MOV R11, RZ, RZ, -R11 ;  /* 0x000000ffff0b7224 */ /* 0x000fc400078e0a0b */
[C---:B------:R-:W-:Y:S01]  /*2f20*/  IMAD.HI.U32 R12, R252.reuse, R17, RZ ;  /* 0x00000011fc0c7227 */ /* 0x040fe200078e00ff */
[----:B------:R-:W-:Y:S01]  /*2f30*/  IABS R18, R4 ;  /* 0x0000000400127213 */ /* 0x000fe20000000000 */
[----:B------:R-:W-:Y:S02]  /*2f40*/  STL [R1+0x34b4], R6 ;  /* 0x0034b40601007387 */ /* 0x000fe40000100800 */
[----:B-1----:R-:W-:Y:S01]  /*2f50*/  IMAD.HI.U32 R9, R252, R14, RZ ;  /* 0x0000000efc097227 */ /* 0x002fe200078e00ff */
[----:B------:R-:W-:Y:S01]  /*2f60*/  IADD3 R12, -R12, RZ, RZ ;  /* 0x000000ff0c0c7210 */ /* 0x000fe20007ffe1ff */
[----:B------:R1:W-:Y:S01]  /*2f70*/  STL [R1+0x34bc], R5 ;  /* 0x0034bc0501007387 */ /* 0x0003e20000100800 */
[----:B---3--:R-:W-:Y:S01]  /*2f80*/  IADD3 R8, R30, 0x64, RZ ;  /* 0x000000641e087810 */ /* 0x008fe20007ffe0ff */
[----:B------:R-:W-:Y:S02]  /*2f90*/  IMAD.MOV R9, RZ, RZ, -R9 ;  /* 0x000000ffff097224 */ /* 0x000fe400078e0a09 */
[----:B------:R-:W-:Y:S01]  /*2fa0*/  IMAD.HI.U32 R13, R252, R18, RZ ;  /* 0x00000012fc0d7227 */ /* 0x000fe200078e00ff */
[----:B------:R2:W-:Y:S03]  /*2fb0*/  STL [R1+0x34c4], R4 ;  /* 0x0034c40401007387 */ /* 0x0005e60000100800 */
[----:B------:R-:W-:-:S02]  /*2fc0*/  IMAD.MOV R13, RZ, RZ, -R13 ;  /* 0x000000ffff0d7224 */ /* 0x000fc400078e0a0d */
[C---:B-1----:R-:W-:Y:S01]  /*2fd0*/  IMAD R5, R251.reuse, R9, R14 ;  /* 0x00000009fb057224 */ /* 0x042fe200078e020e */
[----:B------:R-:W-:Y:S01]  /*2fe0*/  IADD3 R9, R30, 0x63, RZ ;  /* 0x000000631e097810 */ /* 0x000fe20007ffe0ff */
[C---:B------:R-:W-:Y:S02]  /*2ff0*/  IMAD R6, R251.reuse, R11, R16 ;  /* 0x0000000bfb067224 */ /* 0x040fe400078e0210 */
[----:B--2---:R-:W-:Y:S01]  /*3000*/  IMAD R4, R251, R10, R15 ;  /* 0x0000000afb047224 */ /* 0x004fe200078e020f */
[----:B------:R1:W-:Y:S01]  /*3010*/  STL [R1+0x158], R5 ;  /* 0x0001580501007387 */ /* 0x0003e20000100800 */
[----:B------:R-:W-:Y:S02]  /*3020*/  IABS R14, R9 ;  /* 0x00000009000e7213 */ /* 0x000fe40000000000 */
[----:B------:R-:W-:Y:S01]  /*3030*/  IABS R15, R8 ;  /* 0x00000008000f7213 */ /* 0x000fe20000000000 */
[----:B------:R2:W-:Y:S04]  /*3040*/  STL [R1+0x154], R4 ;  /* 0x0001540401007387 */ /* 0x0005e80000100800 */
[----:B------:R3:W-:Y:S01]  /*3050*/  STL [R1+0x150], R6 ;  /* 0x0001500601007387 */ /* 0x0007e20000100800 */
[----:B------:R-:W-:-:S04]  /*3060*/  IMAD.HI.U32 R10, R252, R15, RZ ;  /* 0x0000000ffc0a7227 */ /* 0x000fc800078e00ff */
[C---:B-1----:R-:W-:Y:S02]  /*3070*/  IMAD R5, R251.reuse, R12, R17 ;  /* 0x0000000cfb057224 */ /* 0x042fe400078e0211 */
[----:B--2---:R-:W-:Y:S02]  /*3080*/  IMAD R4, R251, R13, R18 ;  /* 0x0000000dfb047224 */ /* 0x004fe400078e0212 */
[----:B------:R-:W-:Y:S01]  /*3090*/  IMAD.MOV R10, RZ, RZ, -R10 ;  /* 0x000000ffff0a7224 */ /* 0x000fe200078e0a0a */
[----:B------:R1:W-:Y:S01]  /*30a0*/  STL [R1+0x14c], R5 ;  /* 0x00014c0501007387 */ /* 0x0003e20000100800 */
[----:B---3--:R-:W-:-:S03]  /*30b0*/  IADD3 R6, R30, 0x65, RZ ;  /* 0x000000651e067810 */ /* 0x008fc60007ffe0ff */
[----:B------:R2:W-:Y:S01]  /*30c0*/  STL [R1+0x148], R4 ;  /* 0x0001480401007387 */ /* 0x0005e20000100800 */
[----:B------:R-:W-:-:S03]  /*30d0*/  IABS R16, R6 ;  /* 0x0000000600107213 */ /* 0x000fc60000000000 */
[----:B------:R3:W-:Y:S01]  /*30e0*/  STL [R1+0x34c8], R9 ;  /* 0x0034c80901007387 */ /* 0x0007e20000100800 */
[----:B-1----:R-:W-:Y:S01]  /*30f0*/  IADD3 R5, R30, 0x66, RZ ;  /* 0x000000661e057810 */ /* 0x002fe20007ffe0ff */
[----:B------:R-:W-:Y:S02]  /*3100*/  IMAD.HI.U32 R11, R252, R16, RZ ;  /* 0x00000010fc0b7227 */ /* 0x000fe400078e00ff */
[----:B------:R1:W-:Y:S01]  /*3110*/  STL [R1+0x34cc], R8 ;  /* 0x0034cc0801007387 */ /* 0x0003e20000100800 */
[----:B------:R-:W-:Y:S01]  /*3120*/  IABS R17, R5 ;  /* 0x0000000500117213 */ /* 0x000fe20000000000 */
[----:B------:R-:W-:Y:S01]  /*3130*/  IMAD.MOV R11, RZ, RZ, -R11 ;  /* 0x000000ffff0b7224 */ /* 0x000fe200078e0a0b */
[----:B--2---:R-:W-:Y:S01]  /*3140*/  IADD3 R4, R30, 0x67, RZ ;  /* 0x000000671e047810 */ /* 0x004fe20007ffe0ff */
[----:B------:R2:W-:Y:S01]  /*3150*/  STL [R1+0x34d0], R6 ;  /* 0x0034d00601007387 */ /* 0x0005e20000100800 */
[----:B---3--:R-:W-:Y:S02]  /*3160*/  IMAD.HI.U32 R9, R252, R14, RZ ;  /* 0x0000000efc097227 */ /* 0x008fe400078e00ff */
[----:B------:R-:W-:Y:S01]  /*3170*/  IABS R18, R4 ;  /* 0x0000000400127213 */ /* 0x000fe20000000000 */
[----:B------:R-:W-:Y:S01]  /*3180*/  STL [R1+0x34d8], R5 ;  /* 0x0034d80501007387 */ /* 0x000fe20000100800 */
[----:B------:R-:W-:Y:S01]  /*3190*/  IMAD.MOV R9, RZ, RZ, -R9 ;  /* 0x000000ffff097224 */ /* 0x000fe200078e0a09 */
[----:B-1----:R-:W-:Y:S01]  /*31a0*/  IADD3 R8, R30, 0x69, RZ ;  /* 0x000000691e087810 */ /* 0x002fe20007ffe0ff */
[----:B------:R-:W-:Y:S01]  /*31b0*/  IMAD.HI.U32 R12, R252, R17, RZ ;  /* 0x00000011fc0c7227 */ /* 0x000fe200078e00ff */
[----:B------:R1:W-:Y:S03]  /*31c0*/  STL [R1+0x34dc], R4 ;  /* 0x0034dc0401007387 */ /* 0x0003e60000100800 */
[----:B------:R-:W-:-:S02]  /*31d0*/  IMAD.MOV R12, RZ, RZ, -R12 ;  /* 0x000000ffff0c7224 */ /* 0x000fc400078e0a0c */
[----:B------:R-:W-:-:S04]  /*31e0*/  IMAD.HI.U32 R13, R252, R18, RZ ;  /* 0x00000012fc0d7227 */ /* 0x000fc800078e00ff */
[C---:B--2---:R-:W-:Y:S01]  /*31f0*/  IMAD R6, R251.reuse, R10, R15 ;  /* 0x0000000afb067224 */ /* 0x044fe200078e020f */
[----:B------:R-:W-:Y:S01]  /*3200*/  IADD3 R10, R30, 0x68, RZ ;  /* 0x000000681e0a7810 */ /* 0x000fe20007ffe0ff */
[----:B-1----:R-:W-:Y:S01]  /*3210*/  IMAD R4, R251, R9, R14 ;  /* 0x00000009fb047224 */ /* 0x002fe200078e020e */
[----:B------:R-:W-:Y:S01]  /*3220*/  IADD3 R13, -R13, RZ, RZ ;  /* 0x000000ff0d0d7210 */ /* 0x000fe20007ffe1ff */
[C---:B------:R-:W-:Y:S01]  /*3230*/  IMAD R5, R251.reuse, R11, R16 ;  /* 0x0000000bfb057224 */ /* 0x040fe200078e0210 */
[----:B------:R-:W-:Y:S02]  /*3240*/  IABS R15, R10 ;  /* 0x0000000a000f7213 */ /* 0x000fe40000000000 */
[----:B------:R1:W-:Y:S01]  /*3250*/  STL [R1+0x144], R4 ;  /* 0x0001440401007387 */ /* 0x0003e20000100800 */
[----:B------:R-:W-:Y:S01]  /*3260*/  IABS R16, R8 ;  /* 0x0000000800107213 */ /* 0x000fe20000000000 */
[----:B------:R-:W-:Y:S02]  /*3270*/  IMAD R9, R251, R13, R18 ;  /* 0x0000000dfb097224 */ /* 0x000fe400078e0212 */
[----:B------:R2:W-:Y:S02]  /*3280*/  STL [R1+0x140], R6 ;  /* 0x0001400601007387 */ /* 0x0005e40000100800 */
[----:B------:R-:W-:-:S02]  /*3290*/  IMAD.HI.U32 R11, R252, R16, RZ ;  /* 0x00000010fc0b7227 */ /* 0x000fc400078e00ff */
[----:B------:R3:W-:Y:S02]  /*32a0*/  STL [R1+0x13c], R5 ;  /* 0x00013c0501007387 */ /* 0x0007e40000100800 */
[----:B-1----:R-:W-:Y:S02]  /*32b0*/  IMAD R4, R251, R12, R17 ;  /* 0x0000000cfb047224 */ /* 0x002fe400078e0211 */
[----:B------:R-:W-:Y:S01]  /*32c0*/  IMAD.MOV R11, RZ, RZ, -R11 ;  /* 0x000000ffff0b7224 */ /* 0x000fe200078e0a0b */
[C---:B--2---:R-:W-:Y:S02]  /*32d0*/  IADD3 R6, R30.reuse, 0x6a, RZ ;  /* 0x0000006a1e067810 */ /* 0x044fe40007ffe0ff */
[----:B------:R1:W-:Y:S01]  /*32e0*/  STL [R1+0x138], R4 ;  /* 0x0001380401007387 */ /* 0x0003e20000100800 */
[----:B---3--:R-:W-:-:S03]  /*32f0*/  IADD3 R5, R30, 0x6b, RZ ;  /* 0x0000006b1e057810 */ /* 0x008fc60007ffe0ff */
[----:B------:R2:W-:Y:S01]  /*3300*/  STL [R1+0x34e4], R10 ;  /* 0x0034e40a01007387 */ /* 0x0005e20000100800 */
[----:B------:R-:W-:Y:S02]  /*3310*/  IABS R17, R6 ;  /* 0x0000000600117213 */ /* 0x000fe40000000000 */
[----:B------:R-:W-:Y:S01]  /*3320*/  IABS R18, R5 ;  /* 0x0000000500127213 */ /* 0x000fe20000000000 */
[----:B------:R3:W-:Y:S01]  /*3330*/  STL [R1+0x34e8], R8 ;  /* 0x0034e80801007387 */ /* 0x0007e20000100800 */
[----:B-1----:R-:W-:Y:S01]  /*3340*/  IADD3 R4, R30, 0x6c, RZ ;  /* 0x0000006c1e047810 */ /* 0x002fe20007ffe0ff */
[C---:B------:R-:W-:Y:S02]  /*3350*/  IMAD.HI.U32 R12, R252.reuse, R17, RZ ;  /* 0x00000011fc0c7227 */ /* 0x040fe400078e00ff */
[----:B------:R-:W-:Y:S01]  /*3360*/  STL [R1+0x34ec], R6 ;  /* 0x0034ec0601007387 */ /* 0x000fe20000100800 */
[----:B------:R-:W-:Y:S01]  /*3370*/  IABS R19, R4 ;  /* 0x0000000400137213 */ /* 0x000fe20000000000 */
[----:B--2---:R-:W-:-:S02]  /*3380*/  IMAD.HI.U32 R10, R252, R15, RZ ;  /* 0x0000000ffc0a7227 */ /* 0x004fc400078e00ff */
[----:B------:R1:W-:Y:S01]  /*3390*/  STL [R1+0x34f0], R5 ;  /* 0x0034f00501007387 */ /* 0x0003e20000100800 */
[----:B---3--:R-:W-:Y:S01]  /*33a0*/  IADD3 R8, R30, 0x6e, RZ ;  /* 0x0000006e1e087810 */ /* 0x008fe20007ffe0ff */
[----:B------:R-:W-:Y:S02]  /*33b0*/  IMAD.MOV R10, RZ, RZ, -R10 ;  /* 0x000000ffff0a7224 */ /* 0x000fe400078e0a0a */
[----:B------:R2:W-:Y:S01]  /*33c0*/  STL [R1+0x34f4], R4 ;  /* 0x0034f40401007387 */ /* 0x0005e20000100800 */
[----:B------:R-:W-:-:S04]  /*33d0*/  IMAD.HI.U32 R13, R252, R18, RZ ;  /* 0x00000012fc0d7227 */ /* 0x000fc800078e00ff */
[----:B------:R-:W-:-:S04]  /*33e0*/  IMAD.HI.U32 R14, R252, R19, RZ ;  /* 0x00000013fc0e7227 */ /* 0x000fc800078e00ff */
[C---:B-1----:R-:W-:Y:S01]  /*33f0*/  IMAD R5, R251.reuse, R10, R15 ;  /* 0x0000000afb057224 */ /* 0x042fe200078e020f */
[----:B------:R-:W-:Y:S01]  /*3400*/  IADD3 R10, R30, 0x6d, RZ ;  /* 0x0000006d1e0a7810 */ /* 0x000fe20007ffe0ff */
[----:B------:R-:W-:Y:S02]  /*3410*/  IMAD.MOV R12, RZ, RZ, -R12 ;  /* 0x000000ffff0c7224 */ /* 0x000fe400078e0a0c */
[C---:B--2---:R-:W-:Y:S01]  /*3420*/  IMAD R4, R251.reuse, R11, R16 ;  /* 0x0000000bfb047224 */ /* 0x044fe200078e0210 */
[----:B------:R1:W-:Y:S01]  /*3430*/  STL [R1+0x1bc], R5 ;  /* 0x0001bc0501007387 */ /* 0x0003e20000100800 */
[----:B------:R-:W-:Y:S01]  /*3440*/  IMAD.MOV R13, RZ, RZ, -R13 ;  /* 0x000000ffff0d7224 */ /* 0x000fe200078e0a0d */
[----:B------:R-:W-:Y:S01]  /*3450*/  IABS R15, R10 ;  /* 0x0000000a000f7213 */ /* 0x000fe20000000000 */
[----:B------:R-:W-:Y:S01]  /*3460*/  IMAD.MOV R14, RZ, RZ, -R14 ;  /* 0x000000ffff0e7224 */ /* 0x000fe200078e0a0e */
[----:B------:R2:W-:Y:S01]  /*3470*/  STL [R1+0x1b8], R4 ;  /* 0x0001b80401007387 */ /* 0x0005e20000100800 */
[C---:B------:R-:W-:Y:S01]  /*3480*/  IMAD R6, R251.reuse, R12, R17 ;  /* 0x0000000cfb067224 */ /* 0x040fe200078e0211 */
[----:B------:R-:W-:Y:S01]  /*3490*/  IABS R16, R8 ;  /* 0x0000000800107213 */ /* 0x000fe20000000000 */
[----:B-1----:R-:W-:-:S03]  /*34a0*/  IMAD R5, R251, R13, R18 ;  /* 0x0000000dfb057224 */ /* 0x002fc600078e0212 */
[----:B------:R1:W-:Y:S01]  /*34b0*/  STL [R1+0x1b4], R6 ;  /* 0x0001b40601007387 */ /* 0x0003e20000100800 */
[----:B------:R-:W-:-:S03]  /*34c0*/  IMAD.HI.U32 R11, R252, R16, RZ ;  /* 0x00000010fc0b7227 */ /* 0x000fc600078e00ff */
[----:B------:R3:W-:Y:S01]  /*34d0*/  STL [R1+0x1b0], R5 ;  /* 0x0001b00501007387 */ /* 0x0007e20000100800 */
[----:B--2---:R-:W-:Y:S02]  /*34e0*/  IMAD R4, R251, R14, R19 ;  /* 0x0000000efb047224 */ /* 0x004fe400078e0213 */
[----:B------:R-:W-:-:S03]  /*34f0*/  IMAD.MOV R11, RZ, RZ, -R11 ;  /* 0x000000ffff0b7224 */ /* 0x000fc600078e0a0b */
[----:B------:R2:W-:Y:S01]  /*3500*/  STL [R1+0x1ac], R4 ;  /* 0x0001ac0401007387 */ /* 0x0005e20000100800 */
[C---:B-1----:R-:W-:Y:S02]  /*3510*/  IADD3 R6, R30.reuse, 0x6f, RZ ;  /* 0x0000006f1e067810 */ /* 0x042fe40007ffe0ff */
[C---:B---3--:R-:W-:Y:S01]  /*3520*/  IADD3 R5, R30.reuse, 0x70, RZ ;  /* 0x000000701e057810 */ /* 0x048fe20007ffe0ff */
[----:B------:R1:W-:Y:S01]  /*3530*/  STL [R1+0x34f8], R10 ;  /* 0x0034f80a01007387 */ /* 0x0003e20000100800 */
[----:B------:R-:W-:Y:S02]  /*3540*/  IABS R17, R6 ;  /* 0x0000000600117213 */ /* 0x000fe40000000000 */
[----:B------:R-:W-:Y:S01]  /*3550*/  IABS R18, R5 ;  /* 0x0000000500127213 */ /* 0x000fe20000000000 */
[----:B------:R3:W-:Y:S01]  /*3560*/  STL [R1+0x34fc], R8 ;  /* 0x0034fc0801007387 */ /* 0x0007e20000100800 */
[----:B--2---:R-:W-:Y:S01]  /*3570*/  IADD3 R4, R30, 0x71, RZ ;  /* 0x000000711e047810 */ /* 0x004fe20007ffe0ff */
[----:B------:R-:W-:-:S02]  /*3580*/  IMAD.HI.U32 R12, R252, R17, RZ ;  /* 0x00000011fc0c7227 */ /* 0x000fc400078e00ff */
[----:B------:R-:W-:Y:S01]  /*3590*/  STL [R1+0x3500], R6 ;  /* 0x0035000601007387 */ /* 0x000fe20000100800 */
[----:B------:R-:W-:Y:S01]  /*35a0*/  IABS R19, R4 ;  /* 0x0000000400137213 */ /* 0x000fe20000000000 */
[C---:B-1----:R-:W-:Y:S02]  /*35b0*/  IMAD.HI.U32 R10, R252.reuse, R15, RZ ;  /* 0x0000000ffc0a7227 */ /* 0x042fe400078e00ff */
[----:B------:R1:W-:Y:S02]  /*35c0*/  STL [R1+0x3504], R5 ;  /* 0x0035040501007387 */ /* 0x0003e40000100800 */
[----:B------:R-:W-:Y:S01]  /*35d0*/  IMAD.HI.U32 R13, R252, R18, RZ ;  /* 0x00000012fc0d7227 */ /* 0x000fe200078e00ff */
[----:B------:R-:W-:Y:S01]  /*35e0*/  IADD3 R10, -R10, RZ, RZ ;  /* 0x000000ff0a0a7210 */ /* 0x000fe20007ffe1ff */
[----:B------:R2:W-:Y:S01]  /*35f0*/  STL [R1+0x350c], R4 ;  /* 0x00350c0401007387 */ /* 0x0005e20000100800 */
[----:B---3--:R-:W-:Y:S01]  /*3600*/  IADD3 R8, R30, 0x73, RZ ;  /* 0x000000731e087810 */ /* 0x008fe20007ffe0ff */
[----:B------:R-:W-:-:S04]  /*3610*/  IMAD.HI.U32 R14, R252, R19, RZ ;  /* 0x00000013fc0e7227 */ /* 0x000fc800078e00ff */
[C---:B-1----:R-:W-:Y:S01]  /*3620*/  IMAD R5, R251.reuse, R10, R15 ;  /* 0x0000000afb057224 */ /* 0x042fe200078e020f */
[----:B------:R-:W-:Y:S01]  /*3630*/  IADD3 R10, R30, 0x72, RZ ;  /* 0x000000721e0a7810 */ /* 0x000fe20007ffe0ff */
[----:B------:R-:W-:Y:S02]  /*3640*/  IMAD.MOV R12, RZ, RZ, -R12 ;  /* 0x000000ffff0c7224 */ /* 0x000fe400078e0a0c */
[----:B------:R-:W-:Y:S01]  /*3650*/  IMAD.MOV R13, RZ, RZ, -R13 ;  /* 0x000000ffff0d7224 */ /* 0x000fe200078e0a0d */
[----:B------:R1:W-:Y:S01]  /*3660*/  STL [R1+0x1a8], R5 ;  /* 0x0001a80501007387 */ /* 0x0003e20000100800 */
[C---:B--2---:R-:W-:Y:S02]  /*3670*/  IMAD R4, R251.reuse, R11, R16 ;  /* 0x0000000bfb047224 */ /* 0x044fe400078e0210 */
[----:B------:R-:W-:Y:S02]  /*3680*/  IMAD.MOV R14, RZ, RZ, -R14 ;  /* 0x000000ffff0e7224 */ /* 0x000fe400078e0a0e */
[C---:B------:R-:W-:Y:S01]  /*3690*/  IMAD R6, R251.reuse, R12, R17 ;  /* 0x0000000cfb067224 */ /* 0x040fe200078e0211 */
[----:B------:R2:W-:Y:S01]  /*36a0*/  STL [R1+0x1a4], R4 ;  /* 0x0001a40401007387 */ /* 0x0005e20000100800 */
[----:B-1----:R-:W-:-:S03]  /*36b0*/  IMAD R5, R251, R13, R18 ;  /* 0x0000000dfb057224 */ /* 0x002fc600078e0212 */
[----:B------:R1:W-:Y:S01]  /*36c0*/  STL [R1+0x1a0], R6 ;  /* 0x0001a00601007387 */ /* 0x0003e20000100800 */
[----:B------:R-:W-:-:S03]  /*36d0*/  IABS R13, R8 ;  /* 0x00000008000d7213 */ /* 0x000fc60000000000 */
[----:B------:R3:W-:Y:S01]  /*36e0*/  STL [R1+0x19c], R5 ;  /* 0x00019c0501007387 */ /* 0x0007e20000100800 */
[----:B--2---:R-:W-:Y:S01]  /*36f0*/  IMAD R4, R251, R14, R19 ;  /* 0x0000000efb047224 */ /* 0x004fe200078e0213 */
[----:B------:R-:W-:Y:S01]  /*3700*/  IABS R14, R10 ;  /* 0x0000000a000e7213 */ /* 0x000fe20000000000 */
[----:B------:R-:W-:Y:S01]  /*3710*/  IMAD.HI.U32 R16, R252, R13, RZ ;  /* 0x0000000dfc107227 */ /* 0x000fe200078e00ff */
[----:B-1----:R-:W-:Y:S02]  /*3720*/  IADD3 R6, R30, 0x74, RZ ;  /* 0x000000741e067810 */ /* 0x002fe40007ffe0ff */
[----:B------:R1:W-:Y:S01]  /*3730*/  STL [R1+0x198], R4 ;  /* 0x0001980401007387 */ /* 0x0003e20000100800 */
[----:B------:R-:W-:Y:S01]  /*3740*/  IMAD.HI.U32 R15, R252, R14, RZ ;  /* 0x0000000efc0f7227 */ /* 0x000fe200078e00ff */
[----:B------:R-:W-:Y:S02]  /*3750*/  IADD3 R16, -R16, RZ, RZ ;  /* 0x000000ff10107210 */ /* 0x000fe40007ffe1ff */
[C---:B---3--:R-:W-:Y:S01]  /*3760*/  IADD3 R5, R30.reuse, 0x75, RZ ;  /* 0x000000751e057810 */ /* 0x048fe20007ffe0ff */
[----:B------:R2:W-:Y:S01]  /*3770*/  STL [R1+0x3510], R10 ;  /* 0x0035100a01007387 */ /* 0x0005e20000100800 */
[----:B------:R-:W-:Y:S01]  /*3780*/  IABS R12, R6 ;  /* 0x00000006000c7213 */ /* 0x000fe20000000000 */
[----:B------:R-:W-:Y:S01]  /*3790*/  IMAD.MOV R15, RZ, RZ, -R15 ;  /* 0x000000ffff0f7224 */ /* 0x000fe200078e0a0f */
[----:B------:R-:W-:Y:S01]  /*37a0*/  IABS R11, R5 ;  /* 0x00000005000b7213 */ /* 0x000fe20000000000 */
[----:B------:R3:W-:Y:S01]  /*37b0*/  STL [R1+0x3514], R8 ;  /* 0x0035140801007387 */ /* 0x0007e20000100800 */
[----:B-1----:R-:W-:Y:S01]  /*37c0*/  IADD3 R4, R30, 0x76, RZ ;  /* 0x000000761e047810 */ /* 0x002fe20007ffe0ff */
[----:B------:R-:W-:-:S02]  /*37d0*/  IMAD.HI.U32 R17, R252, R12, RZ ;  /* 0x0000000cfc117227 */ /* 0x000fc400078e00ff */
[----:B------:R-:W-:Y:S01]  /*37e0*/  STL [R1+0x3518], R6 ;  /* 0x0035180601007387 */ /* 0x000fe20000100800 */
[----:B--2---:R-:W-:Y:S01]  /*37f0*/  IABS R10, R4 ;  /* 0x00000004000a7213 */ /* 0x004fe20000000000 */
[----:B------:R-:W-:Y:S02]  /*3800*/  IMAD.HI.U32 R18, R252, R11, RZ ;  /* 0x0000000bfc127227 */ /* 0x000fe400078e00ff */
[----:B------:R1:W-:Y:S01]  /*3810*/  STL [R1+0x351c], R5 ;  /* 0x00351c0501007387 */ /* 0x0003e20000100800 */
[----:B---3--:R-:W-:Y:S01]  /*3820*/  IADD3 R8, R30, 0x78, RZ ;  /* 0x000000781e087810 */ /* 0x008fe20007ffe0ff */
[----:B------:R-:W-:Y:S02]  /*3830*/  IMAD.HI.U32 R19, R252, R10, RZ ;  /* 0x0000000afc137227 */ /* 0x000fe400078e00ff */
[----:B------:R2:W-:Y:S02]  /*3840*/  STL [R1+0x352c], R4 ;  /* 0x00352c0401007387 */ /* 0x0005e40000100800 */
[----:B------:R-:W-:-:S02]  /*3850*/  IMAD.MOV R17, RZ, RZ, -R17 ;  /* 0x000000ffff117224 */ /* 0x000fc400078e0a11 */
[----:B------:R-:W-:Y:S02]  /*3860*/  IMAD.MOV R18, RZ, RZ, -R18 ;  /* 0x000000ffff127224 */ /* 0x000fe400078e0a12 */
[C---:B-1----:R-:W-:Y:S02]  /*3870*/  IMAD R5, R251.reuse, R15, R14 ;  /* 0x0000000ffb057224 */ /* 0x042fe400078e020e */
[----:B------:R-:W-:Y:S02]  /*3880*/  IMAD.MOV R19, RZ, RZ, -R19 ;  /* 0x000000ffff137224 */ /* 0x000fe400078e0a13 */
[C---:B--2---:R-:W-:Y:S01]  /*3890*/  IMAD R4, R251.reuse, R16, R13 ;  /* 0x00000010fb047224 */ /* 0x044fe200078e020d */
[----:B------:R1:W-:Y:S01]  /*38a0*/  STL [R1+0x194], R5 ;  /* 0x0001940501007387 */ /* 0x0003e20000100800 */
[C---:B------:R-:W-:Y:S01]  /*38b0*/  IMAD R6, R251.reuse, R17, R12 ;  /* 0x00000011fb067224 */ /* 0x040fe200078e020c */
[----:B------:R-:W-:Y:S02]  /*38c0*/  IABS R16, R8 ;  /* 0x0000000800107213 */ /* 0x000fe40000000000 */
[----:B------:R2:W-:Y:S03]  /*38d0*/  STL [R1+0x190], R4 ;  /* 0x0001900401007387 */ /* 0x0005e60000100800 */
[----:B------:R-:W-:Y:S01]  /*38e0*/  IMAD.HI.U32 R17, R252, R16, RZ ;  /* 0x00000010fc117227 */ /* 0x000fe200078e00ff */
[----:B------:R3:W-:Y:S03]  /*38f0*/  STL [R1+0x18c], R6 ;  /* 0x00018c0601007387 */ /* 0x0007e60000100800 */
[----:B-1----:R-:W-:Y:S01]  /*3900*/  IMAD R5, R251, R18, R11 ;  /* 0x00000012fb057224 */ /* 0x002fe200078e020b */
[----:B------:R-:W-:Y:S01]  /*3910*/  IADD3 R11, R30, 0x77, RZ ;  /* 0x000000771e0b7810 */ /* 0x000fe20007ffe0ff */
[----:B------:R-:W-:-:S02]  /*3920*/  IMAD.MOV R17, RZ, RZ, -R17 ;  /* 0x000000ffff117224 */ /* 0x000fc400078e0a11 */
[----:B--2---:R-:W-:Y:S01]  /*3930*/  IMAD R4, R251, R19, R10 ;  /* 0x00000013fb047224 */ /* 0x004fe200078e020a */
[----:B------:R-:W-:Y:S01]  /*3940*/  IABS R18, R11 ;  /* 0x0000000b00127213 */ /* 0x000fe20000000000 */
[----:B------:R1:W-:Y:S01]  /*3950*/  STL [R1+0x188], R5 ;  /* 0x0001880501007387 */ /* 0x0003e20000100800 */
[----:B---3--:R-:W-:-:S03]  /*3960*/  IADD3 R6, R30, 0x79, RZ ;  /* 0x000000791e067810 */ /* 0x008fc60007ffe0ff */
[----:B------:R2:W-:Y:S01]  /*3970*/  STL [R1+0x184], R4 ;  /* 0x0001840401007387 */ /* 0x0005e20000100800 */
[----:B------:R-:W-:Y:S01]  /*3980*/  IMAD.HI.U32 R19, R252, R18, RZ ;  /* 0x00000012fc137227 */ /* 0x000fe200078e00ff */
[----:B------:R-:W-:Y:S02]  /*3990*/  IABS R10, R6 ;  /* 0x00000006000a7213 */ /* 0x000fe40000000000 */
[----:B------:R3:W-:Y:S01]  /*39a0*/  STL [R1+0x3538], R11 ;  /* 0x0035380b01007387 */ /* 0x0007e20000100800 */
[----:B------:R-:W-:Y:S01]  /*39b0*/  IMAD.MOV R19, RZ, RZ, -R19 ;  /* 0x000000ffff137224 */ /* 0x000fe200078e0a13 */
[----:B-1----:R-:W-:Y:S01]  /*39c0*/  IADD3 R5, R30, 0x7a, RZ ;  /* 0x0000007a1e057810 */ /* 0x002fe20007ffe0ff */
[----:B------:R-:W-:Y:S01]  /*39d0*/  IMAD.HI.U32 R15, R252, R10, RZ ;  /* 0x0000000afc0f7227 */ /* 0x000fe200078e00ff */
[----:B------:R1:W-:Y:S01]  /*39e0*/  STL [R1+0x353c], R8 ;  /* 0x00353c0801007387 */ /* 0x0003e20000100800 */
[----:B--2---:R-:W-:Y:S02]  /*39f0*/  IADD3 R4, R30, 0x7b, RZ ;  /* 0x0000007b1e047810 */ /* 0x004fe40007ffe0ff */
[----:B------:R-:W-:Y:S01]  /*3a00*/  IABS R13, R5 ;  /* 0x00000005000d7213 */ /* 0x000fe20000000000 */
[----:B------:R2:W-:Y:S01]  /*3a10*/  STL [R1+0x3530], R6 ;  /* 0x0035300601007387 */ /* 0x0005e20000100800 */
[----:B---3--:R-:W-:-:S02]  /*3a20*/  IABS R11, R4 ;  /* 0x00000004000b7213 */ /* 0x008fc40000000000 */
[----:B------:R-:W-:Y:S01]  /*3a30*/  IADD3 R15, -R15, RZ, RZ ;  /* 0x000000ff0f0f7210 */ /* 0x000fe20007ffe1ff */
[----:B------:R-:W-:Y:S01]  /*3a40*/  IMAD.HI.U32 R14, R252, R13, RZ ;  /* 0x0000000dfc0e7227 */ /* 0x000fe200078e00ff */
[----:B------:R3:W-:Y:S01]  /*3a50*/  STL [R1+0x3550], R5 ;  /* 0x0035500501007387 */ /* 0x0007e20000100800 */
[----:B-1----:R-:W-:Y:S02]  /*3a60*/  IADD3 R8, R30, 0x7d, RZ ;  /* 0x0000007d1e087810 */ /* 0x002fe40007ffe0ff */
[----:B------:R-:W-:Y:S01]  /*3a70*/  IMAD.HI.U32 R12, R252, R11, RZ ;  /* 0x0000000bfc0c7227 */ /* 0x000fe200078e00ff */
[----:B------:R1:W-:Y:S01]  /*3a80*/  STL [R1+0x357c], R4 ;  /* 0x00357c0401007387 */ /* 0x0003e20000100800 */
[----:B--2---:R-:W-:Y:S02]  /*3a90*/  IADD3 R6, R30, 0x7e, RZ ;  /* 0x0000007e1e067810 */ /* 0x004fe40007ffe0ff */
[----:B------:R-:W-:Y:S02]  /*3aa0*/  IMAD.MOV R14, RZ, RZ, -R14 ;  /* 0x000000ffff0e7224 */ /* 0x000fe400078e0a0e */
[----:B------:R-:W-:-:S02]  /*3ab0*/  IMAD.MOV R12, RZ, RZ, -R12 ;  /* 0x000000ffff0c7224 */ /* 0x000fc400078e0a0c */
[C---:B---3--:R-:W-:Y:S02]  /*3ac0*/  IMAD R5, R251.reuse, R19, R18 ;  /* 0x00000013fb057224 */ /* 0x048fe400078e0212 */
[C---:B------:R-:W-:Y:S01]  /*3ad0*/  IMAD R10, R251.reuse, R15, R10 ;  /* 0x0000000ffb0a7224 */ /* 0x040fe200078e020a */
[----:B------:R-:W-:Y:S01]  /*3ae0*/  IABS R15, R6 ;  /* 0x00000006000f7213 */ /* 0x000fe20000000000 */
[----:B-1----:R-:W-:Y:S01]  /*3af0*/  IMAD R4, R251, R17, R16 ;  /* 0x00000011fb047224 */ /* 0x002fe200078e0210 */
[----:B------:R1:W-:Y:S01]  /*3b00*/  STL [R1+0x180], R5 ;  /* 0x0001800501007387 */ /* 0x0003e20000100800 */
[----:B------:R-:W-:Y:S02]  /*3b10*/  IABS R17, R8 ;  /* 0x0000000800117213 */ /* 0x000fe40000000000 */
[C---:B------:R-:W-:Y:S01]  /*3b20*/  IMAD.HI.U32 R16, R252.reuse, R15, RZ ;  /* 0x0000000ffc107227 */ /* 0x040fe200078e00ff */
[----:B------:R2:W-:Y:S03]  /*3b30*/  STL [R1+0x17c], R4 ;  /* 0x00017c0401007387 */ /* 0x0005e60000100800 */
[----:B------:R-:W-:-:S04]  /*3b40*/  IMAD.HI.U32 R18, R252, R17, RZ ;  /* 0x00000011fc127227 */ /* 0x000fc800078e00ff */
[C---:B-1----:R-:W-:Y:S01]  /*3b50*/  IMAD R5, R251.reuse, R14, R13 ;  /* 0x0000000efb057224 */ /* 0x042fe200078e020d */
[----:B------:R-:W-:Y:S01]  /*3b60*/  IADD3 R13, R30, 0x7c, RZ ;  /* 0x0000007c1e0d7810 */ /* 0x000fe20007ffe0ff */
[----:B------:R-:W-:Y:S02]  /*3b70*/  IMAD.MOV R18, RZ, RZ, -R18 ;  /* 0x000000ffff127224 */ /* 0x000fe400078e0a12 */
[----:B--2---:R-:W-:Y:S01]  /*3b80*/  IMAD R4, R251, R12, R11 ;  /* 0x0000000cfb047224 */ /* 0x004fe200078e020b */
[----:B------:R1:W-:Y:S01]  /*3b90*/  STL [R1+0x200], R5 ;  /* 0x0002000501007387 */ /* 0x0003e20000100800 */
[----:B------:R-:W-:Y:S01]  /*3ba0*/  IABS R19, R13 ;  /* 0x0000000d00137213 */ /* 0x000fe20000000000 */
[----:B------:R-:W-:Y:S02]  /*3bb0*/  IMAD.MOV R16, RZ, RZ, -R16 ;  /* 0x000000ffff107224 */ /* 0x000fe400078e0a10 */
[----:B------:R2:W-:Y:S02]  /*3bc0*/  STL [R1+0x1fc], R4 ;  /* 0x0001fc0401007387 */ /* 0x0005e40000100800 */
[----:B------:R-:W-:-:S02]  /*3bd0*/  IMAD.HI.U32 R20, R252, R19, RZ ;  /* 0x00000013fc147227 */ /* 0x000fc400078e00ff */
[----:B------:R3:W-:Y:S01]  /*3be0*/  STL [R1+0x354c], R13 ;  /* 0x00354c0d01007387 */ /* 0x0007e20000100800 */
[C---:B-1----:R-:W-:Y:S01]  /*3bf0*/  IADD3 R5, R30.reuse, 0x7f, RZ ;  /* 0x0000007f1e057810 */ /* 0x042fe20007ffe0ff */
[----:B------:R-:W-:Y:S02]  /*3c00*/  IMAD.MOV R20, RZ, RZ, -R20 ;  /* 0x000000ffff147224 */ /* 0x000fe400078e0a14 */
[----:B------:R1:W-:Y:S01]  /*3c10*/  STL [R1+0x3554], R8 ;  /* 0x0035540801007387 */ /* 0x0003e20000100800 */
[----:B--2---:R-:W-:-:S03]  /*3c20*/  IADD3 R4, R30, 0x80, RZ ;  /* 0x000000801e047810 */ /* 0x004fc60007ffe0ff */
[----:B------:R-:W-:Y:S01]  /*3c30*/  STL [R1+0x3544], R6 ;  /* 0x0035440601007387 */ /* 0x000fe20000100800 */
[----:B---3--:R-:W-:Y:S02]  /*3c40*/  IABS R13, R5 ;  /* 0x00000005000d7213 */ /* 0x008fe40000000000 */
[----:B------:R-:W-:Y:S01]  /*3c50*/  IABS R11, R4 ;  /* 0x00000004000b7213 */ /* 0x000fe20000000000 */
[----:B------:R2:W-:Y:S01]  /*3c60*/  STL [R1+0x3578], R5 ;  /* 0x0035780501007387 */ /* 0x0005e20000100800 */
[----:B-1----:R-:W-:Y:S01]  /*3c70*/  IADD3 R8, R30, 0x82, RZ ;  /* 0x000000821e087810 */ /* 0x002fe20007ffe0ff */
[C---:B------:R-:W-:Y:S02]  /*3c80*/  IMAD.HI.U32 R14, R252.reuse, R13, RZ ;  /* 0x0000000dfc0e7227 */ /* 0x040fe400078e00ff */
[----:B------:R1:W-:Y:S02]  /*3c90*/  STL [R1+0x3590], R4 ;  /* 0x0035900401007387 */ /* 0x0003e40000100800 */
[----:B------:R-:W-:Y:S01]  /*3ca0*/  IMAD.HI.U32 R12, R252, R11, RZ ;  /* 0x0000000bfc0c7227 */ /* 0x000fe200078e00ff */
[----:B------:R-:W-:-:S03]  /*3cb0*/  IADD3 R14, -R14, RZ, RZ ;  /* 0x000000ff0e0e7210 */ /* 0x000fc60007ffe1ff */
[C---:B--2---:R-:W-:Y:S02]  /*3cc0*/  IMAD R5, R251.reuse, R20, R19 ;  /* 0x00000014fb057224 */ /* 0x044fe400078e0213 */
[----:B------:R-:W-:Y:S02]  /*3cd0*/  IMAD.MOV R12, RZ, RZ, -R12 ;  /* 0x000000ffff0c7224 */ /* 0x000fe400078e0a0c */
[C---:B-1----:R-:W-:Y:S01]  /*3ce0*/  IMAD R4, R251.reuse, R18, R17 ;  /* 0x00000012fb047224 */ /* 0x042fe200078e0211 */
        /* <DEDUP_REMOVED lines=22> */
[----:B------:R-:W-:Y:S01]  /*3e50*/  IMAD.MOV R16, RZ, RZ, -R16 ;  /* 0x000000ffff107224 */ /* 0x000fe200078e0a10 */
[----:B------:R-:W-:Y:S01]  /*3e60*/  STL [R1+0x3548], R6 ;  /* 0x0035480601007387 */ /* 0x000fe20000100800 */
[----:B---3--:R-:W-:-:S02]  /*3e70*/  IABS R13, R5 ;  /* 0x00000005000d7213 */ /* 0x008fc40000000000 */
[----:B------:R-:W-:Y:S01]  /*3e80*/  IABS R11, R4 ;  /* 0x00000004000b7213 */ /* 0x000fe20000000000 */
[----:B------:R2:W-:Y:S01]  /*3e90*/  STL [R1+0x358c], R5 ;  /* 0x00358c0501007387 */ /* 0x0005e20000100800 */
[----:B-1----:R-:W-:Y:S01]  /*3ea0*/  IADD3 R8, R30, 0x87, RZ ;  /* 0x000000871e087810 */ /* 0x002fe20007ffe0ff */
[C---:B------:R-:W-:Y:S02]  /*3eb0*/  IMAD.HI.U32 R14, R252.reuse, R13, RZ ;  /* 0x0000000dfc0e7227 */ /* 0x040fe400078e00ff */
[----:B------:R1:W-:Y:S02]  /*3ec0*/  STL [R1+0x35a4], R4 ;  /* 0x0035a40401007387 */ /* 0x0003e40000100800 */
[----:B------:R-:W-:-:S04]  /*3ed0*/  IMAD.HI.U32 R12, R252, R11, RZ ;  /* 0x0000000bfc0c7227 */ /* 0x000fc800078e00ff */
[C---:B--2---:R-:W-:Y:S01]  /*3ee0*/  IMAD R5, R251.reuse, R20, R19 ;  /* 0x00000014fb057224 */ /* 0x044fe200078e0213 */
[----:B------:R-:W-:Y:S01]  /*3ef0*/  IADD3 R12, -R12, RZ, RZ ;  /* 0x000000ff0c0c7210 */ /* 0x000fe20007ffe1ff */
        /* <DEDUP_REMOVED lines=16> */
[----:B------:R-:W-:Y:S01]  /*4000*/  IABS R15, R6 ;  /* 0x00000006000f7213 */ /* 0x000fe20000000000 */
[----:B------:R-:W-:Y:S02]  /*4010*/  IMAD.HI.U32 R20, R252, R19, RZ ;  /* 0x00000013fc147227 */ /* 0x000fe400078e00ff */
[----:B------:R3:W-:Y:S01]  /*4020*/  STL [R1+0x3574], R13 ;  /* 0x0035740d01007387 */ /* 0x0007e20000100800 */
[----:B-1----:R-:W-:Y:S01]  /*4030*/  IADD3 R5, R30, 0x89, RZ ;  /* 0x000000891e057810 */ /* 0x002fe20007ffe0ff */
[----:B------:R-:W-:Y:S02]  /*4040*/  IMAD.MOV R20, RZ, RZ, -R20 ;  /* 0x000000ffff147224 */ /* 0x000fe400078e0a14 */
[----:B------:R1:W-:Y:S01]  /*4050*/  STL [R1+0x3580], R8 ;  /* 0x0035800801007387 */ /* 0x0003e20000100800 */
[----:B------:R-:W-:Y:S01]  /*4060*/  IMAD.HI.U32 R16, R252, R15, RZ ;  /* 0x0000000ffc107227 */ /* 0x000fe200078e00ff */
[----:B--2---:R-:W-:-:S02]  /*4070*/  IADD3 R4, R30, 0x8a, RZ ;  /* 0x0000008a1e047810 */ /* 0x004fc40007ffe0ff */
[----:B------:R-:W-:Y:S01]  /*4080*/  STL [R1+0x3560], R6 ;  /* 0x0035600601007387 */ /* 0x000fe20000100800 */
[----:B------:R-:W-:Y:S01]  /*4090*/  IMAD.MOV R16, RZ, RZ, -R16 ;  /* 0x000000ffff107224 */ /* 0x000fe200078e0a10 */
[----:B---3--:R-:W-:Y:S02]  /*40a0*/  IABS R13, R5 ;  /* 0x00000005000d7213 */ /* 0x008fe40000000000 */
[----:B------:R-:W-:Y:S01]  /*40b0*/  IABS R11, R4 ;  /* 0x00000004000b7213 */ /* 0x000fe20000000000 */
[----:B------:R2:W-:Y:S01]  /*40c0*/  STL [R1+0x35a0], R5 ;  /* 0x0035a00501007387 */ /* 0x0005e20000100800 */
[----:B-1----:R-:W-:Y:S01]  /*40d0*/  IADD3 R8, R30, 0x8c, RZ ;  /* 0x0000008c1e087810 */ /* 0x002fe20007ffe0ff */
[C---:B------:R-:W-:Y:S02]  /*40e0*/  IMAD.HI.U32 R14, R252.reuse, R13, RZ ;  /* 0x0000000dfc0e7227 */ /* 0x040fe400078e00ff */
[----:B------:R1:W-:Y:S02]  /*40f0*/  STL [R1+0x35b8], R4 ;  /* 0x0035b80401007387 */ /* 0x0003e40000100800 */
[----:B------:R-:W-:-:S04]  /*4100*/  IMAD.HI.U32 R12, R252, R11, RZ ;  /* 0x0000000bfc0c7227 */ /* 0x000fc800078e00ff */
[C---:B--2---:R-:W-:Y:S02]  /*4110*/  IMAD R5, R251.reuse, R20, R19 ;  /* 0x00000014fb057224 */ /* 0x044fe400078e0213 */
[----:B------:R-:W-:Y:S02]  /*4120*/  IMAD.MOV R14, RZ, RZ, -R14 ;  /* 0x000000ffff0e7224 */ /* 0x000fe400078e0a0e */
[C---:B-1----:R-:W-:Y:S01]  /*4130*/  IMAD R4, R251.reuse, R18, R17 ;  /* 0x00000012fb047224 */ /* 0x042fe200078e0211 */
[----:B------:R1:W-:Y:S01]  /*4140*/  STL [R1+0x1d0], R5 ;  /* 0x0001d00501007387 */ /* 0x0003e20000100800 */
[C---:B------:R-:W-:Y:S01]  /*4150*/  IMAD R6, R251.reuse, R16, R15 ;  /* 0x00000010fb067224 */ /* 0x040fe200078e020f */
[----:B------:R-:W-:Y:S01]  /*4160*/  IABS R18, R8 ;  /* 0x0000000800127213 */ /* 0x000fe20000000000 */
[----:B------:R-:W-:Y:S01]  /*4170*/  IMAD.MOV R12, RZ, RZ, -R12 ;  /* 0x000000ffff0c7224 */ /* 0x000fe200078e0a0c */
[----:B------:R2:W-:Y:S03]  /*4180*/  STL [R1+0x1cc], R4 ;  /* 0x0001cc0401007387 */ /* 0x0005e60000100800 */
[----:B------:R-:W-:Y:S01]  /*4190*/  IMAD.HI.U32 R19, R252, R18, RZ ;  /* 0x00000012fc137227 */ /* 0x000fe200078e00ff */
[----:B------:R3:W-:Y:S03]  /*41a0*/  STL [R1+0x1c8], R6 ;  /* 0x0001c80601007387 */ /* 0x0007e60000100800 */
[----:B-1----:R-:W-:Y:S01]  /*41b0*/  IMAD R5, R251, R14, R13 ;  /* 0x0000000efb057224 */ /* 0x002fe200078e020d */
[----:B------:R-:W-:Y:S01]  /*41c0*/  IADD3 R13, R30, 0x8b, RZ ;  /* 0x0000008b1e0d7810 */ /* 0x000fe20007ffe0ff */
[----:B------:R-:W-:-:S02]  /*41d0*/  IMAD.MOV R19, RZ, RZ, -R19 ;  /* 0x000000ffff137224 */ /* 0x000fc400078e0a13 */
[----:B--2---:R-:W-:Y:S01]  /*41e0*/  IMAD R4, R251, R12, R11 ;  /* 0x0000000cfb047224 */ /* 0x004fe200078e020b */
[----:B------:R1:W-:Y:S01]  /*41f0*/  STL [R1+0x1c4], R5 ;  /* 0x0001c40501007387 */ /* 0x0003e20000100800 */
[----:B------:R-:W-:Y:S02]  /*4200*/  IABS R11, R13 ;  /* 0x0000000d000b7213 */ /* 0x000fe40000000000 */
[----:B---3--:R-:W-:Y:S01]  /*4210*/  IADD3 R6, R30, 0x8d, RZ ;  /* 0x0000008d1e067810 */ /* 0x008fe20007ffe0ff */
[----:B------:R2:W-:Y:S02]  /*4220*/  STL [R1+0x1c0], R4 ;  /* 0x0001c00401007387 */ /* 0x0005e40000100800 */
[----:B------:R-:W-:Y:S01]  /*4230*/  IMAD.HI.U32 R20, R252, R11, RZ ;  /* 0x0000000bfc147227 */ /* 0x000fe200078e00ff */
[----:B------:R-:W-:Y:S01]  /*4240*/  IABS R16, R6 ;  /* 0x0000000600107213 */ /* 0x000fe20000000000 */
[----:B------:R-:W-:Y:S01]  /*4250*/  STL [R1+0x3588], R13 ;  /* 0x0035880d01007387 */ /* 0x000fe20000100800 */
[----:B-1----:R-:W-:-:S03]  /*4260*/  IADD3 R5, R30, 0x8e, RZ ;  /* 0x0000008e1e057810 */ /* 0x002fc60007ffe0ff */
[----:B------:R-:W-:Y:S01]  /*4270*/  IMAD.HI.U32 R17, R252, R16, RZ ;  /* 0x00000010fc117227 */ /* 0x000fe200078e00ff */
[----:B------:R1:W-:Y:S01]  /*4280*/  STL [R1+0x3594], R8 ;  /* 0x0035940801007387 */ /* 0x0003e20000100800 */
[----:B--2---:R-:W-:Y:S02]  /*4290*/  IADD3 R4, R30, 0x8f, RZ ;  /* 0x0000008f1e047810 */ /* 0x004fe40007ffe0ff */
[----:B------:R-:W-:Y:S01]  /*42a0*/  IABS R14, R5 ;  /* 0x00000005000e7213 */ /* 0x000fe20000000000 */
[----:B------:R2:W-:Y:S01]  /*42b0*/  STL [R1+0x3570], R6 ;  /* 0x0035700601007387 */ /* 0x0005e20000100800 */
[----:B------:R-:W-:Y:S01]  /*42c0*/  IABS R12, R4 ;  /* 0x00000004000c7213 */ /* 0x000fe20000000000 */
[----:B------:R-:W-:Y:S01]  /*42d0*/  IMAD.MOV R17, RZ, RZ, -R17 ;  /* 0x000000ffff117224 */ /* 0x000fe200078e0a11 */
[----:B------:R-:W-:Y:S01]  /*42e0*/  IADD3 R20, -R20, RZ, RZ ;  /* 0x000000ff14147210 */ /* 0x000fe20007ffe1ff */
[----:B------:R-:W-:Y:S01]  /*42f0*/  IMAD.HI.U32 R15, R252, R14, RZ ;  /* 0x0000000efc0f7227 */ /* 0x000fe200078e00ff */
[----:B------:R3:W-:Y:S01]  /*4300*/  STL [R1+0x35b4], R5 ;  /* 0x0035b40501007387 */ /* 0x0007e20000100800 */
[----:B-1----:R-:W-:-:S02]  /*4310*/  IADD3 R8, R30, 0x91, RZ ;  /* 0x000000911e087810 */ /* 0x002fc40007ffe0ff */
[----:B------:R-:W-:Y:S01]  /*4320*/  IMAD.HI.U32 R13, R252, R12, RZ ;  /* 0x0000000cfc0d7227 */ /* 0x000fe200078e00ff */
[----:B------:R1:W-:Y:S03]  /*4330*/  STL [R1+0x35d0], R4 ;  /* 0x0035d00401007387 */ /* 0x0003e60000100800 */
[----:B------:R-:W-:Y:S02]  /*4340*/  IMAD.MOV R15, RZ, RZ, -R15 ;  /* 0x000000ffff0f7224 */ /* 0x000fe400078e0a0f */
[C---:B--2---:R-:W-:Y:S02]  /*4350*/  IMAD R6, R251.reuse, R17, R16 ;  /* 0x00000011fb067224 */ /* 0x044fe400078e0210 */
[----:B------:R-:W-:Y:S02]  /*4360*/  IMAD.MOV R13, RZ, RZ, -R13 ;  /* 0x000000ffff0d7224 */ /* 0x000fe400078e0a0d */
[C---:B---3--:R-:W-:Y:S01]  /*4370*/  IMAD R5, R251.reuse, R15, R14 ;  /* 0x0000000ffb057224 */ /* 0x048fe200078e020e */
[----:B------:R-:W-:Y:S01]  /*4380*/  IADD3 R14, R30, 0x90, RZ ;  /* 0x000000901e0e7810 */ /* 0x000fe20007ffe0ff */
[C---:B-1----:R-:W-:Y:S01]  /*4390*/  IMAD R4, R251.reuse, R19, R18 ;  /* 0x00000013fb047224 */ /* 0x042fe200078e0212 */
[----:B------:R-:W-:Y:S01]  /*43a0*/  IABS R18, R8 ;  /* 0x0000000800127213 */ /* 0x000fe20000000000 */
[----:B------:R-:W-:Y:S01]  /*43b0*/  IMAD R11, R251, R20, R11 ;  /* 0x00000014fb0b7224 */ /* 0x000fe200078e020b */
[----:B------:R-:W-:-:S02]  /*43c0*/  IABS R20, R14 ;  /* 0x0000000e00147213 */ /* 0x000fc40000000000 */
[----:B------:R1:W-:Y:S01]  /*43d0*/  STL [R1+0x244], R4 ;  /* 0x0002440401007387 */ /* 0x0003e20000100800 */
[----:B------:R-:W-:-:S03]  /*43e0*/  IMAD.HI.U32 R19, R252, R18, RZ ;  /* 0x00000012fc137227 */ /* 0x000fc600078e00ff */
[----:B------:R2:W-:Y:S01]  /*43f0*/  STL [R1+0x240], R6 ;  /* 0x0002400601007387 */ /* 0x0005e20000100800 */
[----:B------:R-:W-:Y:S01]  /*4400*/  IMAD.HI.U32 R21, R252, R20, RZ ;  /* 0x00000014fc157227 */ /* 0x000fe200078e00ff */
[----:B------:R-:W-:Y:S02]  /*4410*/  IADD3 R19, -R19, RZ, RZ ;  /* 0x000000ff13137210 */ /* 0x000fe40007ffe1ff */
[----:B------:R3:W-:Y:S01]  /*4420*/  STL [R1+0x23c], R5 ;  /* 0x00023c0501007387 */ /* 0x0007e20000100800 */
[----:B------:R-:W-:Y:S02]  /*4430*/  IMAD.MOV R21, RZ, RZ, -R21 ;  /* 0x000000ffff157224 */ /* 0x000fe400078e0a15 */
[----:B-1----:R-:W-:Y:S01]  /*4440*/  IMAD R4, R251, R13, R12 ;  /* 0x0000000dfb047224 */ /* 0x002fe200078e020c */
[----:B--2---:R-:W-:-:S04]  /*4450*/  IADD3 R6, R30, 0x92, RZ ;  /* 0x000000921e067810 */ /* 0x004fc80007ffe0ff */
[----:B------:R1:W-:Y:S01]  /*4460*/  STL [R1+0x238], R4 ;  /* 0x0002380401007387 */ /* 0x0003e20000100800 */
[----:B---3--:R-:W-:Y:S02]  /*4470*/  IADD3 R5, R30, 0x93, RZ ;  /* 0x000000931e057810 */ /* 0x008fe40007ffe0ff */
[----:B------:R-:W-:Y:S01]  /*4480*/  IABS R16, R6 ;  /* 0x0000000600107213 */ /* 0x000fe20000000000 */
[----:B------:R2:W-:Y:S04]  /*4490*/  STL [R1+0x359c], R14 ;  /* 0x00359c0e01007387 */ /* 0x0005e80000100800 */
[----:B------:R-:W-:Y:S01]  /*44a0*/  IMAD.HI.U32 R17, R252, R16, RZ ;  /* 0x00000010fc117227 */ /* 0x000fe200078e00ff */
[----:B-1----:R-:W-:Y:S01]  /*44b0*/  IADD3 R4, R30, 0x94, RZ ;  /* 0x000000941e047810 */ /* 0x002fe20007ffe0ff */
[----:B------:R1:W-:Y:S02]  /*44c0*/  STL [R1+0x35a8], R8 ;  /* 0x0035a80801007387 */ /* 0x0003e40000100800 */
[----:B------:R-:W-:Y:S01]  /*44d0*/  IMAD.MOV R17, RZ, RZ, -R17 ;  /* 0x000000ffff117224 */ /* 0x000fe200078e0a11 */
[----:B------:R-:W-:Y:S01]  /*44e0*/  IABS R12, R4 ;  /* 0x00000004000c7213 */ /* 0x000fe20000000000 */
[----:B------:R-:W-:Y:S01]  /*44f0*/  STL [R1+0x3584], R6 ;  /* 0x0035840601007387 */ /* 0x000fe20000100800 */
[----:B--2---:R-:W-:-:S03]  /*4500*/  IABS R14, R5 ;  /* 0x00000005000e7213 */ /* 0x004fc60000000000 */
[----:B------:R2:W-:Y:S01]  /*4510*/  STL [R1+0x35cc], R5 ;  /* 0x0035cc0501007387 */ /* 0x0005e20000100800 */
[----:B------:R-:W-:Y:S01]  /*4520*/  IMAD.HI.U32 R13, R252, R12, RZ ;  /* 0x0000000cfc0d7227 */ /* 0x000fe200078e00ff */
[----:B-1----:R-:W-:Y:S02]  /*4530*/  IADD3 R8, R30, 0x96, RZ ;  /* 0x000000961e087810 */ /* 0x002fe40007ffe0ff */
[----:B------:R1:W-:Y:S01]  /*4540*/  STL [R1+0x35e8], R4 ;  /* 0x0035e80401007387 */ /* 0x0003e20000100800 */
[----:B------:R-:W-:-:S04]  /*4550*/  IMAD.HI.U32 R15, R252, R14, RZ ;  /* 0x0000000efc0f7227 */ /* 0x000fc800078e00ff */
[----:B------:R-:W-:Y:S02]  /*4560*/  IMAD.MOV R15, RZ, RZ, -R15 ;  /* 0x000000ffff0f7224 */ /* 0x000fe400078e0a0f */
[C---:B--2---:R-:W-:Y:S02]  /*4570*/  IMAD R5, R251.reuse, R21, R20 ;  /* 0x00000015fb057224 */ /* 0x044fe400078e0214 */
[C---:B------:R-:W-:Y:S02]  /*4580*/  IMAD R6, R251.reuse, R17, R16 ;  /* 0x00000011fb067224 */ /* 0x040fe400078e0210 */
[C---:B-1----:R-:W-:Y:S01]  /*4590*/  IMAD R4, R251.reuse, R19, R18 ;  /* 0x00000013fb047224 */ /* 0x042fe200078e0212 */
[----:B------:R1:W-:Y:S01]  /*45a0*/  STL [R1+0x234], R5 ;  /* 0x0002340501007387 */ /* 0x0003e20000100800 */
[----:B------:R-:W-:Y:S01]  /*45b0*/  IMAD.MOV R13, RZ, RZ, -R13 ;  /* 0x000000ffff0d7224 */ /* 0x000fe200078e0a0d */
        /* <DEDUP_REMOVED lines=16> */
[----:B------:R-:W-:Y:S02]  /*46c0*/  IMAD.HI.U32 R17, R252, R16, RZ ;  /* 0x00000010fc117227 */ /* 0x000fe400078e00ff */
[----:B------:R1:W-:Y:S01]  /*46d0*/  STL [R1+0x35c0], R8 ;  /* 0x0035c00801007387 */ /* 0x0003e20000100800 */
[----:B--2---:R-:W-:Y:S01]  /*46e0*/  IADD3 R4, R30, 0x99, RZ ;  /* 0x000000991e047810 */ /* 0x004fe20007ffe0ff */
[----:B------:R-:W-:-:S02]  /*46f0*/  IMAD.MOV R21, RZ, RZ, -R21 ;  /* 0x000000ffff157224 */ /* 0x000fc400078e0a15 */
[----:B------:R-:W-:Y:S01]  /*4700*/  STL [R1+0x3598], R6 ;  /* 0x0035980601007387 */ /* 0x000fe20000100800 */
[----:B------:R-:W-:Y:S02]  /*4710*/  IADD3 R17, -R17, RZ, RZ ;  /* 0x000000ff11117210 */ /* 0x000fe40007ffe1ff */
[----:B---3--:R-:W-:Y:S01]  /*4720*/  IABS R14, R5 ;  /* 0x00000005000e7213 */ /* 0x008fe20000000000 */
[----:B------:R2:W-:Y:S01]  /*4730*/  STL [R1+0x35e4], R5 ;  /* 0x0035e40501007387 */ /* 0x0005e20000100800 */
[----:B------:R-:W-:Y:S02]  /*4740*/  IABS R12, R4 ;  /* 0x00000004000c7213 */ /* 0x000fe40000000000 */
[----:B-1----:R-:W-:Y:S01]  /*4750*/  IADD3 R8, R30, 0x9b, RZ ;  /* 0x0000009b1e087810 */ /* 0x002fe20007ffe0ff */
[----:B------:R-:W-:Y:S01]  /*4760*/  IMAD.HI.U32 R15, R252, R14, RZ ;  /* 0x0000000efc0f7227 */ /* 0x000fe200078e00ff */
[----:B------:R1:W-:Y:S03]  /*4770*/  STL [R1+0x35fc], R4 ;  /* 0x0035fc0401007387 */ /* 0x0003e60000100800 */
[----:B------:R-:W-:-:S02]  /*4780*/  IMAD.MOV R15, RZ, RZ, -R15 ;  /* 0x000000ffff0f7224 */ /* 0x000fc400078e0a0f */
[----:B--2---:R-:W-:Y:S02]  /*4790*/  IMAD R5, R251, R21, R20 ;  /* 0x00000015fb057224 */ /* 0x004fe400078e0214 */
[----:B------:R-:W-:-:S03]  /*47a0*/  IMAD.HI.U32 R13, R252, R12, RZ ;  /* 0x0000000cfc0d7227 */ /* 0x000fc600078e00ff */
[----:B------:R2:W-:Y:S01]  /*47b0*/  STL [R1+0x220], R5 ;  /* 0x0002200501007387 */ /* 0x0005e20000100800 */
[C---:B-1----:R-:W-:Y:S01]  /*47c0*/  IMAD R4, R251.reuse, R19, R18 ;  /* 0x00000013fb047224 */ /* 0x042fe200078e0212 */
[----:B------:R-:W-:Y:S01]  /*47d0*/  IABS R18, R8 ;  /* 0x0000000800127213 */ /* 0x000fe20000000000 */
[----:B------:R-:W-:Y:S02]  /*47e0*/  IMAD R6, R251, R17, R16 ;  /* 0x00000011fb067224 */ /* 0x000fe400078e0210 */
[----:B------:R-:W-:Y:S01]  /*47f0*/  IMAD.MOV R13, RZ, RZ, -R13 ;  /* 0x000000ffff0d7224 */ /* 0x000fe200078e0a0d */
[----:B------:R1:W-:Y:S01]  /*4800*/  STL [R1+0x21c], R4 ;  /* 0x00021c0401007387 */ /* 0x0003e20000100800 */
[----:B------:R-:W-:-:S03]  /*4810*/  IMAD.HI.U32 R19, R252, R18, RZ ;  /* 0x00000012fc137227 */ /* 0x000fc600078e00ff */
[----:B------:R3:W-:Y:S01]  /*4820*/  STL [R1+0x218], R6 ;  /* 0x0002180601007387 */ /* 0x0007e20000100800 */
[C---:B--2---:R-:W-:Y:S01]  /*4830*/  IMAD R5, R251.reuse, R15, R14 ;  /* 0x0000000ffb057224 */ /* 0x044fe200078e020e */
[C---:B------:R-:W-:Y:S01]  /*4840*/  IADD3 R14, R30.reuse, 0x9a, RZ ;  /* 0x0000009a1e0e7810 */ /* 0x040fe20007ffe0ff */
[----:B------:R-:W-:Y:S02]  /*4850*/  IMAD.MOV R19, RZ, RZ, -R19 ;  /* 0x000000ffff137224 */ /* 0x000fe400078e0a13 */
[----:B-1----:R-:W-:Y:S01]  /*4860*/  IMAD R4, R251, R13, R12 ;  /* 0x0000000dfb047224 */ /* 0x002fe200078e020c */
[----:B------:R1:W-:Y:S01]  /*4870*/  STL [R1+0x214], R5 ;  /* 0x0002140501007387 */ /* 0x0003e20000100800 */
[----:B------:R-:W-:Y:S02]  /*4880*/  IABS R20, R14 ;  /* 0x0000000e00147213 */ /* 0x000fe40000000000 */
[----:B---3--:R-:W-:Y:S01]  /*4890*/  IADD3 R6, R30, 0x9c, RZ ;  /* 0x0000009c1e067810 */ /* 0x008fe20007ffe0ff */
[----:B------:R2:W-:Y:S02]  /*48a0*/  STL [R1+0x210], R4 ;  /* 0x0002100401007387 */ /* 0x0005e40000100800 */
[----:B------:R-:W-:Y:S01]  /*48b0*/  IMAD.HI.U32 R21, R252, R20, RZ ;  /* 0x00000014fc157227 */ /* 0x000fe200078e00ff */
[----:B------:R-:W-:Y:S01]  /*48c0*/  IABS R16, R6 ;  /* 0x0000000600107213 */ /* 0x000fe20000000000 */
[----:B------:R-:W-:Y:S01]  /*48d0*/  STL [R1+0x35c8], R14 ;  /* 0x0035c80e01007387 */ /* 0x000fe20000100800 */
[----:B-1----:R-:W-:Y:S01]  /*48e0*/  IADD3 R5, R30, 0x9d, RZ ;  /* 0x0000009d1e057810 */ /* 0x002fe20007ffe0ff */
[----:B------:R-:W-:-:S02]  /*48f0*/  IMAD.MOV R21, RZ, RZ, -R21 ;  /* 0x000000ffff157224 */ /* 0x000fc400078e0a15 */
[----:B------:R1:W-:Y:S01]  /*4900*/  STL [R1+0x35d8], R8 ;  /* 0x0035d80801007387 */ /* 0x0003e20000100800 */
[----:B------:R-:W-:Y:S01]  /*4910*/  IMAD.HI.U32 R17, R252, R16, RZ ;  /* 0x00000010fc117227 */ /* 0x000fe200078e00ff */
[----:B------:R-:W-:Y:S02]  /*4920*/  IABS R12, R5 ;  /* 0x00000005000c7213 */ /* 0x000fe40000000000 */
[----:B--2---:R-:W-:Y:S01]  /*4930*/  IADD3 R4, R30, 0x9e, RZ ;  /* 0x0000009e1e047810 */ /* 0x004fe20007ffe0ff */
[----:B------:R2:W-:Y:S01]  /*4940*/  STL [R1+0x35ac], R6 ;  /* 0x0035ac0601007387 */ /* 0x0005e20000100800 */
[----:B------:R-:W-:Y:S02]  /*4950*/  IMAD.MOV R17, RZ, RZ, -R17 ;  /* 0x000000ffff117224 */ /* 0x000fe400078e0a11 */
[----:B------:R-:W-:Y:S01]  /*4960*/  IABS R13, R4 ;  /* 0x00000004000d7213 */ /* 0x000fe20000000000 */
[----:B------:R-:W-:Y:S01]  /*4970*/  IMAD.HI.U32 R15, R252, R12, RZ ;  /* 0x0000000cfc0f7227 */ /* 0x000fe200078e00ff */
[----:B------:R3:W-:Y:S01]  /*4980*/  STL [R1+0x35f8], R5 ;  /* 0x0035f80501007387 */ /* 0x0007e20000100800 */
[----:B-1----:R-:W-:-:S02]  /*4990*/  IADD3 R8, R30, 0xa0, RZ ;  /* 0x000000a01e087810 */ /* 0x002fc40007ffe0ff */
[----:B------:R-:W-:Y:S01]  /*49a0*/  IMAD.HI.U32 R14, R252, R13, RZ ;  /* 0x0000000dfc0e7227 */ /* 0x000fe200078e00ff */
[----:B------:R-:W-:Y:S01]  /*49b0*/  IADD3 R15, -R15, RZ, RZ ;  /* 0x000000ff0f0f7210 */ /* 0x000fe20007ffe1ff */
[----:B------:R1:W-:Y:S02]  /*49c0*/  STL [R1+0x3614], R4 ;  /* 0x0036140401007387 */ /* 0x0003e40000100800 */
[C---:B--2---:R-:W-:Y:S02]  /*49d0*/  IMAD R6, R251.reuse, R21, R20 ;  /* 0x00000015fb067224 */ /* 0x044fe400078e0214 */
[----:B------:R-:W-:Y:S02]  /*49e0*/  IMAD.MOV R14, RZ, RZ, -R14 ;  /* 0x000000ffff0e7224 */ /* 0x000fe400078e0a0e */
[C---:B------:R-:W-:Y:S01]  /*49f0*/  IMAD R12, R251.reuse, R15, R12 ;  /* 0x0000000ffb0c7224 */ /* 0x040fe200078e020c */
[----:B------:R2:W-:Y:S01]  /*4a00*/  STL [R1+0x20c], R6 ;  /* 0x00020c0601007387 */ /* 0x0005e20000100800 */
[C---:B---3--:R-:W-:Y:S01]  /*4a10*/  IMAD R5, R251.reuse, R17, R16 ;  /* 0x00000011fb057224 */ /* 0x048fe200078e0210 */
[----:B------:R-:W-:Y:S01]  /*4a20*/  IADD3 R15, R30, 0x9f, RZ ;  /* 0x0000009f1e0f7810 */ /* 0x000fe20007ffe0ff */
[----:B-1----:R-:W-:Y:S01]  /*4a30*/  IMAD R4, R251, R19, R18 ;  /* 0x00000013fb047224 */ /* 0x002fe200078e0212 */
[----:B------:R-:W-:-:S02]  /*4a40*/  IABS R19, R8 ;  /* 0x0000000800137213 */ /* 0x000fc40000000000 */
[----:B------:R-:W-:Y:S02]  /*4a50*/  IABS R21, R15 ;  /* 0x0000000f00157213 */ /* 0x000fe40000000000 */
[----:B------:R1:W-:Y:S01]  /*4a60*/  STL [R1+0x208], R4 ;  /* 0x0002080401007387 */ /* 0x0003e20000100800 */
[----:B------:R-:W-:Y:S01]  /*4a70*/  IMAD.HI.U32 R20, R252, R19, RZ ;  /* 0x00000013fc147227 */ /* 0x000fe200078e00ff */
[----:B--2---:R-:W-:Y:S02]  /*4a80*/  IADD3 R6, R30, 0xa1, RZ ;  /* 0x000000a11e067810 */ /* 0x004fe40007ffe0ff */
[----:B------:R2:W-:Y:S01]  /*4a90*/  STL [R1+0x204], R5 ;  /* 0x0002040501007387 */ /* 0x0005e20000100800 */
[----:B------:R-:W-:Y:S01]  /*4aa0*/  IMAD.HI.U32 R22, R252, R21, RZ ;  /* 0x00000015fc167227 */ /* 0x000fe200078e00ff */
[----:B------:R-:W-:-:S03]  /*4ab0*/  IABS R17, R6 ;  /* 0x0000000600117213 */ /* 0x000fc60000000000 */
[----:B------:R-:W-:Y:S02]  /*4ac0*/  IMAD.MOV R22, RZ, RZ, -R22 ;  /* 0x000000ffff167224 */ /* 0x000fe400078e0a16 */
[----:B-1----:R-:W-:Y:S02]  /*4ad0*/  IMAD R4, R251, R14, R13 ;  /* 0x0000000efb047224 */ /* 0x002fe400078e020d */
[----:B------:R-:W-:Y:S01]  /*4ae0*/  IMAD.HI.U32 R18, R252, R17, RZ ;  /* 0x00000011fc127227 */ /* 0x000fe200078e00ff */
[C---:B--2---:R-:W-:Y:S02]  /*4af0*/  IADD3 R5, R30.reuse, 0xa2, RZ ;  /* 0x000000a21e057810 */ /* 0x044fe40007ffe0ff */
[----:B------:R1:W-:Y:S01]  /*4b00*/  STL [R1+0x288], R4 ;  /* 0x0002880401007387 */ /* 0x0003e20000100800 */
[----:B------:R-:W-:Y:S02]  /*4b10*/  IMAD.MOV R20, RZ, RZ, -R20 ;  /* 0x000000ffff147224 */ /* 0x000fe400078e0a14 */
[----:B------:R-:W-:Y:S01]  /*4b20*/  IMAD.MOV R18, RZ, RZ, -R18 ;  /* 0x000000ffff127224 */ /* 0x000fe200078e0a12 */
[----:B------:R2:W-:Y:S04]  /*4b30*/  STL [R1+0x35e0], R15 ;  /* 0x0035e00f01007387 */ /* 0x0005e80000100800 */
[----:B------:R3:W-:Y:S01]  /*4b40*/  STL [R1+0x35ec], R8 ;  /* 0x0035ec0801007387 */ /* 0x0007e20000100800 */
[----:B-1----:R-:W-:-:S03]  /*4b50*/  IADD3 R4, R30, 0xa3, RZ ;  /* 0x000000a31e047810 */ /* 0x002fc60007ffe0ff */
[----:B------:R-:W-:Y:S01]  /*4b60*/  STL [R1+0x35c4], R6 ;  /* 0x0035c40601007387 */ /* 0x000fe20000100800 */
[----:B--2---:R-:W-:Y:S02]  /*4b70*/  IABS R15, R5 ;  /* 0x00000005000f7213 */ /* 0x004fe40000000000 */
[----:B------:R-:W-:Y:S01]  /*4b80*/  IABS R13, R4 ;  /* 0x00000004000d7213 */ /* 0x000fe20000000000 */
[----:B------:R1:W-:Y:S01]  /*4b90*/  STL [R1+0x3610], R5 ;  /* 0x0036100501007387 */ /* 0x0003e20000100800 */
[----:B---3--:R-:W-:Y:S01]  /*4ba0*/  IADD3 R8, R30, 0xa5, RZ ;  /* 0x000000a51e087810 */ /* 0x008fe20007ffe0ff */
[C---:B------:R-:W-:Y:S02]  /*4bb0*/  IMAD.HI.U32 R16, R252.reuse, R15, RZ ;  /* 0x0000000ffc107227 */ /* 0x040fe400078e00ff */
[----:B------:R2:W-:Y:S02]  /*4bc0*/  STL [R1+0x3628], R4 ;  /* 0x0036280401007387 */ /* 0x0005e40000100800 */
[----:B------:R-:W-:-:S04]  /*4bd0*/  IMAD.HI.U32 R14, R252, R13, RZ ;  /* 0x0000000dfc0e7227 */ /* 0x000fc800078e00ff */
[C---:B-1----:R-:W-:Y:S01]  /*4be0*/  IMAD R5, R251.reuse, R22, R21 ;  /* 0x00000016fb057224 */ /* 0x042fe200078e0215 */
[----:B------:R-:W-:Y:S01]  /*4bf0*/  IADD3 R14, -R14, RZ, RZ ;  /* 0x000000ff0e0e7210 */ /* 0x000fe20007ffe1ff */
        /* <DEDUP_REMOVED lines=26> */
[----:B---3--:R-:W-:-:S03]  /*4da0*/  IABS R15, R5 ;  /* 0x00000005000f7213 */ /* 0x008fc60000000000 */
[----:B------:R2:W-:Y:S01]  /*4db0*/  STL [R1+0x3624], R5 ;  /* 0x0036240501007387 */ /* 0x0005e20000100800 */
[----:B------:R-:W-:Y:S01]  /*4dc0*/  IABS R13, R4 ;  /* 0x00000004000d7213 */ /* 0x000fe20000000000 */
[----:B------:R-:W-:Y:S02]  /*4dd0*/  IMAD.HI.U32 R16, R252, R15, RZ ;  /* 0x0000000ffc107227 */ /* 0x000fe400078e00ff */
[----:B------:R3:W-:Y:S01]  /*4de0*/  STL [R1+0x3640], R4 ;  /* 0x0036400401007387 */ /* 0x0007e20000100800 */
[----:B-1----:R-:W-:Y:S01]  /*4df0*/  IADD3 R8, R30, 0xaa, RZ ;  /* 0x000000aa1e087810 */ /* 0x002fe20007ffe0ff */
[----:B------:R-:W-:Y:S02]  /*4e00*/  IMAD.MOV R16, RZ, RZ, -R16 ;  /* 0x000000ffff107224 */ /* 0x000fe400078e0a10 */
[----:B------:R-:W-:-:S04]  /*4e10*/  IMAD.HI.U32 R14, R252, R13, RZ ;  /* 0x0000000dfc0e7227 */ /* 0x000fc800078e00ff */
[C---:B--2---:R-:W-:Y:S02]  /*4e20*/  IMAD R5, R251.reuse, R22, R21 ;  /* 0x00000016fb057224 */ /* 0x044fe400078e0215 */
[C---:B---3--:R-:W-:Y:S01]  /*4e30*/  IMAD R4, R251.reuse, R20, R19 ;  /* 0x00000014fb047224 */ /* 0x048fe200078e0213 */
[----:B------:R-:W-:Y:S01]  /*4e40*/  IABS R19, R8 ;  /* 0x0000000800137213 */ /* 0x000fe20000000000 */
[C---:B------:R-:W-:Y:S01]  /*4e50*/  IMAD R6, R251.reuse, R18, R17 ;  /* 0x00000012fb067224 */ /* 0x040fe200078e0211 */
[----:B------:R1:W-:Y:S01]  /*4e60*/  STL [R1+0x270], R5 ;  /* 0x0002700501007387 */ /* 0x0003e20000100800 */
[----:B------:R-:W-:Y:S02]  /*4e70*/  IMAD.MOV R14, RZ, RZ, -R14 ;  /* 0x000000ffff0e7224 */ /* 0x000fe400078e0a0e */
[----:B------:R-:W-:Y:S01]  /*4e80*/  IMAD.HI.U32 R20, R252, R19, RZ ;  /* 0x00000013fc147227 */ /* 0x000fe200078e00ff */
[----:B------:R2:W-:Y:S03]  /*4e90*/  STL [R1+0x26c], R4 ;  /* 0x00026c0401007387 */ /* 0x0005e60000100800 */
[----:B------:R-:W-:Y:S01]  /*4ea0*/  IMAD.MOV R20, RZ, RZ, -R20 ;  /* 0x000000ffff147224 */ /* 0x000fe200078e0a14 */
[----:B------:R3:W-:Y:S01]  /*4eb0*/  STL [R1+0x268], R6 ;  /* 0x0002680601007387 */ /* 0x0007e20000100800 */
[C---:B-1----:R-:W-:Y:S01]  /*4ec0*/  IMAD R5, R251.reuse, R16, R15 ;  /* 0x00000010fb057224 */ /* 0x042fe200078e020f */
[----:B------:R-:W-:Y:S01]  /*4ed0*/  IADD3 R15, R30, 0xa9, RZ ;  /* 0x000000a91e0f7810 */ /* 0x000fe20007ffe0ff */
[----:B--2---:R-:W-:-:S03]  /*4ee0*/  IMAD R4, R251, R14, R13 ;  /* 0x0000000efb047224 */ /* 0x004fc600078e020d */
[----:B------:R-:W-:Y:S01]  /*4ef0*/  IABS R21, R15 ;  /* 0x0000000f00157213 */ /* 0x000fe20000000000 */
[----:B------:R1:W-:Y:S01]  /*4f00*/  STL [R1+0x264], R5 ;  /* 0x0002640501007387 */ /* 0x0003e20000100800 */
[----:B---3--:R-:W-:-:S03]  /*4f10*/  IADD3 R6, R30, 0xab, RZ ;  /* 0x000000ab1e067810 */ /* 0x008fc60007ffe0ff */
[----:B------:R-:W-:Y:S01]  /*4f20*/  IMAD.HI.U32 R22, R252, R21, RZ ;  /* 0x00000015fc167227 */ /* 0x000fe200078e00ff */
[----:B------:R2:W-:Y:S01]  /*4f30*/  STL [R1+0x260], R4 ;  /* 0x0002600401007387 */ /* 0x0005e20000100800 */
[----:B------:R-:W-:-:S03]  /*4f40*/  IABS R17, R6 ;  /* 0x0000000600117213 */ /* 0x000fc60000000000 */
[----:B------:R3:W-:Y:S01]  /*4f50*/  STL [R1+0x360c], R15 ;  /* 0x00360c0f01007387 */ /* 0x0007e20000100800 */
[----:B-1----:R-:W-:Y:S01]  /*4f60*/  IADD3 R5, R30, 0xac, RZ ;  /* 0x000000ac1e057810 */ /* 0x002fe20007ffe0ff */
[----:B------:R-:W-:Y:S01]  /*4f70*/  IMAD.HI.U32 R18, R252, R17, RZ ;  /* 0x00000011fc127227 */ /* 0x000fe200078e00ff */
[----:B------:R-:W-:Y:S01]  /*4f80*/  IADD3 R22, -R22, RZ, RZ ;  /* 0x000000ff16167210 */ /* 0x000fe20007ffe1ff */
[----:B------:R1:W-:Y:S01]  /*4f90*/  STL [R1+0x3618], R8 ;  /* 0x0036180801007387 */ /* 0x0003e20000100800 */
[C---:B--2---:R-:W-:Y:S01]  /*4fa0*/  IADD3 R4, R30.reuse, 0xad, RZ ;  /* 0x000000ad1e047810 */ /* 0x044fe20007ffe0ff */
[----:B------:R-:W-:Y:S02]  /*4fb0*/  IMAD.MOV R18, RZ, RZ, -R18 ;  /* 0x000000ffff127224 */ /* 0x000fe400078e0a12 */
[----:B------:R-:W-:Y:S01]  /*4fc0*/  STL [R1+0x35f0], R6 ;  /* 0x0035f00601007387 */ /* 0x000fe20000100800 */
[----:B---3--:R-:W-:Y:S02]  /*4fd0*/  IABS R15, R5 ;  /* 0x00000005000f7213 */ /* 0x008fe40000000000 */
[----:B------:R-:W-:Y:S01]  /*4fe0*/  IABS R13, R4 ;  /* 0x00000004000d7213 */ /* 0x000fe20000000000 */
[----:B------:R2:W-:Y:S01]  /*4ff0*/  STL [R1+0x363c], R5 ;  /* 0x00363c0501007387 */ /* 0x0005e20000100800 */
[----:B-1----:R-:W-:Y:S01]  /*5000*/  IADD3 R8, R30, 0xaf, RZ ;  /* 0x000000af1e087810 */ /* 0x002fe20007ffe0ff */
[----:B------:R-:W-:-:S02]  /*5010*/  IMAD.HI.U32 R16, R252, R15, RZ ;  /* 0x0000000ffc107227 */ /* 0x000fc400078e00ff */
[----:B------:R1:W-:Y:S02]  /*5020*/  STL [R1+0x365c], R4 ;  /* 0x00365c0401007387 */ /* 0x0003e40000100800 */
[----:B------:R-:W-:-:S04]  /*5030*/  IMAD.HI.U32 R14, R252, R13, RZ ;  /* 0x0000000dfc0e7227 */ /* 0x000fc800078e00ff */
[C---:B--2---:R-:W-:Y:S02]  /*5040*/  IMAD R5, R251.reuse, R22, R21 ;  /* 0x00000016fb057224 */ /* 0x044fe400078e0215 */
[----:B------:R-:W-:Y:S02]  /*5050*/  IMAD.MOV R16, RZ, RZ, -R16 ;  /* 0x000000ffff107224 */ /* 0x000fe400078e0a10 */
[C---:B-1----:R-:W-:Y:S01]  /*5060*/  IMAD R4, R251.reuse, R20, R19 ;  /* 0x00000014fb047224 */ /* 0x042fe200078e0213 */
[----:B------:R1:W-:Y:S01]  /*5070*/  STL [R1+0x25c], R5 ;  /* 0x00025c0501007387 */ /* 0x0003e20000100800 */
[C---:B------:R-:W-:Y:S02]  /*5080*/  IMAD R6, R251.reuse, R18, R17 ;  /* 0x00000012fb067224 */ /* 0x040fe400078e0211 */
[----:B------:R-:W-:Y:S01]  /*5090*/  IMAD.MOV R14, RZ, RZ, -R14 ;  /* 0x000000ffff0e7224 */ /* 0x000fe200078e0a0e */
[----:B------:R2:W-:Y:S04]  /*50a0*/  STL [R1+0x258], R4 ;  /* 0x0002580401007387 */ /* 0x0005e80000100800 */
[----:B------:R3:W-:Y:S01]  /*50b0*/  STL [R1+0x254], R6 ;  /* 0x0002540601007387 */ /* 0x0007e20000100800 */
[C---:B-1----:R-:W-:Y:S01]  /*50c0*/  IMAD R5, R251.reuse, R16, R15 ;  /* 0x00000010fb057224 */ /* 0x042fe200078e020f */
[----:B------:R-:W-:Y:S01]  /*50d0*/  IADD3 R15, R30, 0xae, RZ ;  /* 0x000000ae1e0f7810 */ /* 0x000fe20007ffe0ff */
[----:B--2---:R-:W-:-:S03]  /*50e0*/  IMAD R4, R251, R14, R13 ;  /* 0x0000000efb047224 */ /* 0x004fc600078e020d */
[----:B------:R1:W-:Y:S01]  /*50f0*/  STL [R1+0x250], R5 ;  /* 0x0002500501007387 */ /* 0x0003e20000100800 */
[----:B------:R-:W-:Y:S02]  /*5100*/  IABS R21, R15 ;  /* 0x0000000f00157213 */ /* 0x000fe40000000000 */
[----:B---3--:R-:W-:Y:S01]  /*5110*/  IADD3 R6, R30, 0xb0, RZ ;  /* 0x000000b01e067810 */ /* 0x008fe20007ffe0ff */
[----:B------:R2:W-:Y:S01]  /*5120*/  STL [R1+0x24c], R4 ;  /* 0x00024c0401007387 */ /* 0x0005e20000100800 */
[----:B------:R-:W-:Y:S01]  /*5130*/  IABS R13, R8 ;  /* 0x00000008000d7213 */ /* 0x000fe20000000000 */
[----:B------:R-:W-:Y:S01]  /*5140*/  IMAD.HI.U32 R22, R252, R21, RZ ;  /* 0x00000015fc167227 */ /* 0x000fe200078e00ff */
[----:B------:R-:W-:Y:S01]  /*5150*/  IABS R18, R6 ;  /* 0x0000000600127213 */ /* 0x000fe20000000000 */
[----:B------:R-:W-:Y:S01]  /*5160*/  STL [R1+0x3620], R15 ;  /* 0x0036200f01007387 */ /* 0x000fe20000100800 */
[----:B-1----:R-:W-:Y:S01]  /*5170*/  IADD3 R5, R30, 0xb1, RZ ;  /* 0x000000b11e057810 */ /* 0x002fe20007ffe0ff */
[----:B------:R-:W-:-:S02]  /*5180*/  IMAD.MOV R22, RZ, RZ, -R22 ;  /* 0x000000ffff167224 */ /* 0x000fc400078e0a16 */
[----:B------:R1:W-:Y:S01]  /*5190*/  STL [R1+0x362c], R8 ;  /* 0x00362c0801007387 */ /* 0x0003e20000100800 */
[----:B------:R-:W-:Y:S01]  /*51a0*/  IMAD.HI.U32 R19, R252, R18, RZ ;  /* 0x00000012fc137227 */ /* 0x000fe200078e00ff */
[----:B--2---:R-:W-:Y:S02]  /*51b0*/  IADD3 R4, R30, 0xb2, RZ ;  /* 0x000000b21e047810 */ /* 0x004fe40007ffe0ff */
[----:B------:R-:W-:Y:S01]  /*51c0*/  IABS R16, R5 ;  /* 0x0000000500107213 */ /* 0x000fe20000000000 */
[----:B------:R2:W-:Y:S01]  /*51d0*/  STL [R1+0x3608], R6 ;  /* 0x0036080601007387 */ /* 0x0005e20000100800 */
[----:B------:R-:W-:Y:S01]  /*51e0*/  IABS R14, R4 ;  /* 0x00000004000e7213 */ /* 0x000fe20000000000 */
[----:B------:R-:W-:Y:S02]  /*51f0*/  IMAD.MOV R19, RZ, RZ, -R19 ;  /* 0x000000ffff137224 */ /* 0x000fe400078e0a13 */
[----:B------:R-:W-:Y:S01]  /*5200*/  IMAD.HI.U32 R17, R252, R16, RZ ;  /* 0x00000010fc117227 */ /* 0x000fe200078e00ff */
[----:B------:R-:W-:Y:S01]  /*5210*/  STL [R1+0x3658], R5 ;  /* 0x0036580501007387 */ /* 0x000fe20000100800 */
[----:B-1----:R-:W-:-:S02]  /*5220*/  IADD3 R8, R30, 0xb4, RZ ;  /* 0x000000b41e087810 */ /* 0x002fc40007ffe0ff */
[C---:B------:R-:W-:Y:S01]  /*5230*/  IMAD.HI.U32 R15, R252.reuse, R14, RZ ;  /* 0x0000000efc0f7227 */ /* 0x040fe200078e00ff */
[----:B------:R1:W-:Y:S03]  /*5240*/  STL [R1+0x3670], R4 ;  /* 0x0036700401007387 */ /* 0x0003e60000100800 */
[----:B------:R-:W-:Y:S02]  /*5250*/  IMAD.MOV R17, RZ, RZ, -R17 ;  /* 0x000000ffff117224 */ /* 0x000fe400078e0a11 */
[----:B------:R-:W-:-:S04]  /*5260*/  IMAD.HI.U32 R20, R252, R13, RZ ;  /* 0x0000000dfc147227 */ /* 0x000fc800078e00ff */
[C---:B--2---:R-:W-:Y:S01]  /*5270*/  IMAD R6, R251.reuse, R19, R18 ;  /* 0x00000013fb067224 */ /* 0x044fe200078e0212 */
[----:B------:R-:W-:Y:S01]  /*5280*/  IADD3 R20, -R20, RZ, RZ ;  /* 0x000000ff14147210 */ /* 0x000fe20007ffe1ff */
[C---:B-1----:R-:W-:Y:S02]  /*5290*/  IMAD R4, R251.reuse, R22, R21 ;  /* 0x00000016fb047224 */ /* 0x042fe400078e0215 */
[----:B------:R-:W-:Y:S02]  /*52a0*/  IMAD.MOV R15, RZ, RZ, -R15 ;  /* 0x000000ffff0f7224 */ /* 0x000fe400078e0a0f */
[C---:B------:R-:W-:Y:S01]  /*52b0*/  IMAD R5, R251.reuse, R17, R16 ;  /* 0x00000011fb057224 */ /* 0x040fe200078e0210 */
[----:B------:R1:W-:Y:S01]  /*52c0*/  STL [R1+0x248], R4 ;  /* 0x0002480401007387 */ /* 0x0003e20000100800 */
[----:B------:R-:W-:Y:S01]  /*52d0*/  IADD3 R16, R30, 0xb3, RZ ;  /* 0x000000b31e107810 */ /* 0x000fe20007ffe0ff */
[----:B------:R-:W-:Y:S01]  /*52e0*/  IMAD R13, R251, R20, R13 ;  /* 0x00000014fb0d7224 */ /* 0x000fe200078e020d */
[----:B------:R-:W-:Y:S01]  /*52f0*/  IABS R20, R8 ;  /* 0x0000000800147213 */ /* 0x000fe20000000000 */
[----:B------:R2:W-:Y:S01]  /*5300*/  STL [R1+0x2cc], R6 ;  /* 0x0002cc0601007387 */ /* 0x0005e20000100800 */
[----:B------:R-:W-:-:S03]  /*5310*/  IABS R22, R16 ;  /* 0x0000001000167213 */ /* 0x000fc60000000000 */
[----:B------:R3:W-:Y:S01]  /*5320*/  STL [R1+0x2c8], R5 ;  /* 0x0002c80501007387 */ /* 0x0007e20000100800 */
[----:B------:R-:W-:-:S04]  /*5330*/  IMAD.HI.U32 R21, R252, R20, RZ ;  /* 0x00000014fc157227 */ /* 0x000fc800078e00ff */
[----:B-1----:R-:W-:Y:S01]  /*5340*/  IMAD R4, R251, R15, R14 ;  /* 0x0000000ffb047224 */ /* 0x002fe200078e020e */
[----:B--2---:R-:W-:Y:S01]  /*5350*/  IADD3 R6, R30, 0xb5, RZ ;  /* 0x000000b51e067810 */ /* 0x004fe20007ffe0ff */
[----:B------:R-:W-:Y:S01]  /*5360*/  IMAD.HI.U32 R23, R252, R22, RZ ;  /* 0x00000016fc177227 */ /* 0x000fe200078e00ff */
[----:B---3--:R-:W-:Y:S02]  /*5370*/  IADD3 R5, R30, 0xb6, RZ ;  /* 0x000000b61e057810 */ /* 0x008fe40007ffe0ff */
[----:B------:R1:W-:Y:S01]  /*5380*/  STL [R1+0x2c4], R4 ;  /* 0x0002c40401007387 */ /* 0x0003e20000100800 */
[----:B------:R-:W-:Y:S01]  /*5390*/  IABS R18, R6 ;  /* 0x0000000600127213 */ /* 0x000fe20000000000 */
[----:B------:R-:W-:Y:S02]  /*53a0*/  IMAD.MOV R23, RZ, RZ, -R23 ;  /* 0x000000ffff177224 */ /* 0x000fe400078e0a17 */
[----:B------:R2:W-:Y:S01]  /*53b0*/  STL [R1+0x3638], R16 ;  /* 0x0036381001007387 */ /* 0x0005e20000100800 */
[----:B------:R-:W-:-:S02]  /*53c0*/  IMAD.MOV R21, RZ, RZ, -R21 ;  /* 0x000000ffff157224 */ /* 0x000fc400078e0a15 */
[----:B------:R-:W-:Y:S01]  /*53d0*/  IMAD.HI.U32 R19, R252, R18, RZ ;  /* 0x00000012fc137227 */ /* 0x000fe200078e00ff */
[----:B------:R3:W-:Y:S01]  /*53e0*/  STL [R1+0x364c], R8 ;  /* 0x00364c0801007387 */ /* 0x0007e20000100800 */
[----:B-1----:R-:W-:-:S03]  /*53f0*/  IADD3 R4, R30, 0xb7, RZ ;  /* 0x000000b71e047810 */ /* 0x002fc60007ffe0ff */
[----:B------:R-:W-:Y:S01]  /*5400*/  STL [R1+0x361c], R6 ;  /* 0x00361c0601007387 */ /* 0x000fe20000100800 */
[----:B------:R-:W-:Y:S02]  /*5410*/  IADD3 R19, -R19, RZ, RZ ;  /* 0x000000ff13137210 */ /* 0x000fe40007ffe1ff */
[----:B--2---:R-:W-:Y:S01]  /*5420*/  IABS R16, R5 ;  /* 0x0000000500107213 */ /* 0x004fe20000000000 */
[----:B------:R1:W-:Y:S01]  /*5430*/  STL [R1+0x366c], R5 ;  /* 0x00366c0501007387 */ /* 0x0003e20000100800 */
[----:B------:R-:W-:Y:S02]  /*5440*/  IABS R14, R4 ;  /* 0x00000004000e7213 */ /* 0x000fe40000000000 */
[----:B---3--:R-:W-:Y:S01]  /*5450*/  IADD3 R8, R30, 0xb9, RZ ;  /* 0x000000b91e087810 */ /* 0x008fe20007ffe0ff */
[C---:B------:R-:W-:Y:S01]  /*5460*/  IMAD.HI.U32 R17, R252.reuse, R16, RZ ;  /* 0x00000010fc117227 */ /* 0x040fe200078e00ff */
[----:B------:R2:W-:Y:S03]  /*5470*/  STL [R1+0x3688], R4 ;  /* 0x0036880401007387 */ /* 0x0005e60000100800 */
[----:B------:R-:W-:-:S04]  /*5480*/  IMAD.HI.U32 R15, R252, R14, RZ ;  /* 0x0000000efc0f7227 */ /* 0x000fc800078e00ff */
[C---:B-1----:R-:W-:Y:S02]  /*5490*/  IMAD R5, R251.reuse, R23, R22 ;  /* 0x00000017fb057224 */ /* 0x042fe400078e0216 */
[----:B------:R-:W-:Y:S02]  /*54a0*/  IMAD.MOV R17, RZ, RZ, -R17 ;  /* 0x000000ffff117224 */ /* 0x000fe400078e0a11 */
[C---:B--2---:R-:W-:Y:S01]  /*54b0*/  IMAD R4, R251.reuse, R21, R20 ;  /* 0x00000015fb047224 */ /* 0x044fe200078e0214 */
        /* <DEDUP_REMOVED lines=17> */
[----:B------:R3:W-:Y:S01]  /*55d0*/  STL [R1+0x3654], R16 ;  /* 0x0036541001007387 */ /* 0x0007e20000100800 */
[----:B-1----:R-:W-:Y:S01]  /*55e0*/  IADD3 R5, R30, 0xbb, RZ ;  /* 0x000000bb1e057810 */ /* 0x002fe20007ffe0ff */
[----:B------:R-:W-:-:S02]  /*55f0*/  IMAD.MOV R23, RZ, RZ, -R23 ;  /* 0x000000ffff177224 */ /* 0x000fc400078e0a17 */
[----:B------:R1:W-:Y:S01]  /*5600*/  STL [R1+0x3660], R8 ;  /* 0x0036600801007387 */ /* 0x0003e20000100800 */
[----:B------:R-:W-:Y:S01]  /*5610*/  IMAD.HI.U32 R19, R252, R18, RZ ;  /* 0x00000012fc137227 */ /* 0x000fe200078e00ff */
[----:B--2---:R-:W-:Y:S02]  /*5620*/  IADD3 R4, R30, 0xbc, RZ ;  /* 0x000000bc1e047810 */ /* 0x004fe40007ffe0ff */
[----:B------:R2:W-:Y:S01]  /*5630*/  STL [R1+0x3634], R6 ;  /* 0x0036340601007387 */ /* 0x0005e20000100800 */
[----:B------:R-:W-:Y:S01]  /*5640*/  IMAD.MOV R19, RZ, RZ, -R19 ;  /* 0x000000ffff137224 */ /* 0x000fe200078e0a13 */
[----:B---3--:R-:W-:Y:S02]  /*5650*/  IABS R16, R5 ;  /* 0x0000000500107213 */ /* 0x008fe40000000000 */
[----:B------:R3:W-:Y:S01]  /*5660*/  STL [R1+0x3684], R5 ;  /* 0x0036840501007387 */ /* 0x0007e20000100800 */
[----:B------:R-:W-:Y:S02]  /*5670*/  IABS R14, R4 ;  /* 0x00000004000e7213 */ /* 0x000fe40000000000 */
[----:B------:R-:W-:Y:S01]  /*5680*/  IMAD.HI.U32 R17, R252, R16, RZ ;  /* 0x00000010fc117227 */ /* 0x000fe200078e00ff */
[----:B------:R4:W-:Y:S01]  /*5690*/  STL [R1+0x369c], R4 ;  /* 0x00369c0401007387 */ /* 0x0009e20000100800 */
[----:B-1----:R-:W-:-:S02]  /*56a0*/  IADD3 R8, R30, 0xbe, RZ ;  /* 0x000000be1e087810 */ /* 0x002fc40007ffe0ff */
[----:B--2---:R-:W-:Y:S01]  /*56b0*/  IMAD R6, R251, R19, R18 ;  /* 0x00000013fb067224 */ /* 0x004fe200078e0212 */
[----:B------:R-:W-:Y:S01]  /*56c0*/  IADD3 R17, -R17, RZ, RZ ;  /* 0x000000ff11117210 */ /* 0x000fe20007ffe1ff */
[----:B------:R-:W-:-:S04]  /*56d0*/  IMAD.HI.U32 R15, R252, R14, RZ ;  /* 0x0000000efc0f7227 */ /* 0x000fc800078e00ff */
[C---:B---3--:R-:W-:Y:S02]  /*56e0*/  IMAD R5, R251.reuse, R23, R22 ;  /* 0x00000017fb057224 */ /* 0x048fe400078e0216 */
[C---:B----4-:R-:W-:Y:S01]  /*56f0*/  IMAD R4, R251.reuse, R21, R20 ;  /* 0x00000015fb047224 */ /* 0x050fe200078e0214 */
[----:B------:R-:W-:Y:S01]  /*5700*/  IABS R20, R8 ;  /* 0x0000000800147213 */ /* 0x000fe20000000000 */
[----:B------:R-:W-:Y:S01]  /*5710*/  IMAD.MOV R15, RZ, RZ, -R15 ;  /* 0x000000ffff0f7224 */ /* 0x000fe200078e0a0f */
[----:B------:R1:W-:Y:S03]  /*5720*/  STL [R1+0x2ac], R5 ;  /* 0x0002ac0501007387 */ /* 0x0003e60000100800 */
        /* <DEDUP_REMOVED lines=12> */
[----:B------:R-:W-:Y:S02]  /*57f0*/  IABS R18, R6 ;  /* 0x0000000600127213 */ /* 0x000fe40000000000 */
[----:B------:R-:W-:Y:S01]  /*5800*/  IMAD.MOV R23, RZ, RZ, -R23 ;  /* 0x000000ffff177224 */ /* 0x000fe200078e0a17 */
[----:B------:R3:W-:Y:S01]  /*5810*/  STL [R1+0x3668], R16 ;  /* 0x0036681001007387 */ /* 0x0007e20000100800 */
[----:B-1----:R-:W-:Y:S01]  /*5820*/  IADD3 R5, R30, 0xc0, RZ ;  /* 0x000000c01e057810 */ /* 0x002fe20007ffe0ff */
[----:B------:R-:W-:Y:S02]  /*5830*/  IMAD.HI.U32 R19, R252, R18, RZ ;  /* 0x00000012fc137227 */ /* 0x000fe400078e00ff */
[----:B------:R1:W-:Y:S01]  /*5840*/  STL [R1+0x3674], R8 ;  /* 0x0036740801007387 */ /* 0x0003e20000100800 */
[----:B--2---:R-:W-:Y:S01]  /*5850*/  IADD3 R4, R30, 0xc1, RZ ;  /* 0x000000c11e047810 */ /* 0x004fe20007ffe0ff */
[----:B------:R-:W-:-:S02]  /*5860*/  IMAD.MOV R19, RZ, RZ, -R19 ;  /* 0x000000ffff137224 */ /* 0x000fc400078e0a13 */
[----:B------:R2:W-:Y:S01]  /*5870*/  STL [R1+0x3650], R6 ;  /* 0x0036500601007387 */ /* 0x0005e20000100800 */
[----:B---3--:R-:W-:-:S03]  /*5880*/  IABS R16, R5 ;  /* 0x0000000500107213 */ /* 0x008fc60000000000 */
[----:B------:R3:W-:Y:S01]  /*5890*/  STL [R1+0x3698], R5 ;  /* 0x0036980501007387 */ /* 0x0007e20000100800 */
[----:B------:R-:W-:Y:S01]  /*58a0*/  IABS R14, R4 ;  /* 0x00000004000e7213 */ /* 0x000fe20000000000 */
[----:B------:R-:W-:Y:S02]  /*58b0*/  IMAD.HI.U32 R17, R252, R16, RZ ;  /* 0x00000010fc117227 */ /* 0x000fe400078e00ff */
[----:B------:R4:W-:Y:S01]  /*58c0*/  STL [R1+0x36b8], R4 ;  /* 0x0036b80401007387 */ /* 0x0009e20000100800 */
[C---:B-1----:R-:W-:Y:S01]  /*58d0*/  IADD3 R8, R30.reuse, 0xc3, RZ ;  /* 0x000000c31e087810 */ /* 0x042fe20007ffe0ff */
[C---:B--2---:R-:W-:Y:S02]  /*58e0*/  IMAD R6, R251.reuse, R21, R20 ;  /* 0x00000015fb067224 */ /* 0x044fe400078e0214 */
[----:B------:R-:W-:Y:S01]  /*58f0*/  IMAD.MOV R17, RZ, RZ, -R17 ;  /* 0x000000ffff117224 */ /* 0x000fe200078e0a11 */
[----:B------:R-:W-:Y:S01]  /*5900*/  IABS R21, R8 ;  /* 0x0000000800157213 */ /* 0x000fe20000000000 */
[----:B---3--:R-:W-:Y:S01]  /*5910*/  IMAD R5, R251, R19, R18 ;  /* 0x00000013fb057224 */ /* 0x008fe200078e0212 */
[----:B------:R-:W-:Y:S01]  /*5920*/  IADD3 R18, R30, 0xc2, RZ ;  /* 0x000000c21e127810 */ /* 0x000fe20007ffe0ff */
[----:B------:R-:W-:-:S04]  /*5930*/  IMAD.HI.U32 R15, R252, R14, RZ ;  /* 0x0000000efc0f7227 */ /* 0x000fc800078e00ff */
[----:B----4-:R-:W-:Y:S01]  /*5940*/  IMAD R4, R251, R23, R22 ;  /* 0x00000017fb047224 */ /* 0x010fe200078e0216 */
[----:B------:R-:W-:Y:S01]  /*5950*/  IABS R23, R18 ;  /* 0x0000001200177213 */ /* 0x000fe20000000000 */
[C---:B------:R-:W-:Y:S01]  /*5960*/  IMAD.HI.U32 R22, R252.reuse, R21, RZ ;  /* 0x00000015fc167227 */ /* 0x040fe200078e00ff */
[----:B------:R-:W-:Y:S02]  /*5970*/  IADD3 R15, -R15, RZ, RZ ;  /* 0x000000ff0f0f7210 */ /* 0x000fe40007ffe1ff */
[----:B------:R1:W-:Y:S01]  /*5980*/  STL [R1+0x298], R4 ;  /* 0x0002980401007387 */ /* 0x0003e20000100800 */
[----:B------:R-:W-:-:S03]  /*5990*/  IMAD.HI.U32 R24, R252, R23, RZ ;  /* 0x00000017fc187227 */ /* 0x000fc600078e00ff */
[----:B------:R2:W-:Y:S01]  /*59a0*/  STL [R1+0x294], R6 ;  /* 0x0002940601007387 */ /* 0x0005e20000100800 */
[----:B------:R-:W-:Y:S02]  /*59b0*/  IMAD.MOV R24, RZ, RZ, -R24 ;  /* 0x000000ffff187224 */ /* 0x000fe400078e0a18 */
[C---:B------:R-:W-:Y:S01]  /*59c0*/  IMAD R14, R251.reuse, R15, R14 ;  /* 0x0000000ffb0e7224 */ /* 0x040fe200078e020e */
[----:B------:R3:W-:Y:S01]  /*59d0*/  STL [R1+0x290], R5 ;  /* 0x0002900501007387 */ /* 0x0007e20000100800 */
[----:B------:R-:W-:Y:S02]  /*59e0*/  IMAD.MOV R22, RZ, RZ, -R22 ;  /* 0x000000ffff167224 */ /* 0x000fe400078e0a16 */
[----:B-1----:R-:W-:Y:S01]  /*59f0*/  IMAD R4, R251, R17, R16 ;  /* 0x00000011fb047224 */ /* 0x002fe200078e0210 */
[----:B--2---:R-:W-:-:S04]  /*5a00*/  IADD3 R6, R30, 0xc4, RZ ;  /* 0x000000c41e067810 */ /* 0x004fc80007ffe0ff */
[----:B------:R1:W-:Y:S01]  /*5a10*/  STL [R1+0x28c], R4 ;  /* 0x00028c0401007387 */ /* 0x0003e20000100800 */
[----:B---3--:R-:W-:Y:S02]  /*5a20*/  IADD3 R5, R30, 0xc5, RZ ;  /* 0x000000c51e057810 */ /* 0x008fe40007ffe0ff */
[----:B------:R-:W-:Y:S01]  /*5a30*/  IABS R19, R6 ;  /* 0x0000000600137213 */ /* 0x000fe20000000000 */
[----:B------:R2:W-:Y:S01]  /*5a40*/  STL [R1+0x3680], R18 ;  /* 0x0036801201007387 */ /* 0x0005e20000100800 */
[----:B------:R-:W-:-:S03]  /*5a50*/  IABS R17, R5 ;  /* 0x0000000500117213 */ /* 0x000fc60000000000 */
[----:B------:R3:W-:Y:S01]  /*5a60*/  STL [R1+0x368c], R8 ;  /* 0x00368c0801007387 */ /* 0x0007e20000100800 */
[----:B-1----:R-:W-:Y:S01]  /*5a70*/  IADD3 R4, R30, 0xc6, RZ ;  /* 0x000000c61e047810 */ /* 0x002fe20007ffe0ff */
[C---:B------:R-:W-:Y:S02]  /*5a80*/  IMAD.HI.U32 R20, R252.reuse, R19, RZ ;  /* 0x00000013fc147227 */ /* 0x040fe400078e00ff */
[----:B------:R-:W-:Y:S01]  /*5a90*/  STL [R1+0x3664], R6 ;  /* 0x0036640601007387 */ /* 0x000fe20000100800 */
[----:B------:R-:W-:Y:S01]  /*5aa0*/  IABS R15, R4 ;  /* 0x00000004000f7213 */ /* 0x000fe20000000000 */
[----:B--2---:R-:W-:Y:S02]  /*5ab0*/  IMAD.HI.U32 R18, R252, R17, RZ ;  /* 0x00000011fc127227 */ /* 0x004fe400078e00ff */
[----:B------:R1:W-:Y:S02]  /*5ac0*/  STL [R1+0x36b4], R5 ;  /* 0x0036b40501007387 */ /* 0x0003e40000100800 */
[----:B------:R-:W-:Y:S01]  /*5ad0*/  IMAD.MOV R18, RZ, RZ, -R18 ;  /* 0x000000ffff127224 */ /* 0x000fe200078e0a12 */
[----:B---3--:R-:W-:Y:S01]  /*5ae0*/  IADD3 R8, R30, 0xc8, RZ ;  /* 0x000000c81e087810 */ /* 0x008fe20007ffe0ff */
[----:B------:R2:W-:Y:S01]  /*5af0*/  STL [R1+0x36cc], R4 ;  /* 0x0036cc0401007387 */ /* 0x0005e20000100800 */
[----:B------:R-:W-:-:S04]  /*5b00*/  IMAD.HI.U32 R16, R252, R15, RZ ;  /* 0x0000000ffc107227 */ /* 0x000fc800078e00ff */
        /* <DEDUP_REMOVED lines=39> */
[----:B------:R-:W-:Y:S01]  /*5d80*/  IMAD.MOV R16, RZ, RZ, -R16 ;  /* 0x000000ffff107224 */ /* 0x000fe200078e0a10 */
[----:B------:R-:W-:Y:S01]  /*5d90*/  IABS R21, R8 ;  /* 0x0000000800157213 */ /* 0x000fe20000000000 */
[C---:B------:R-:W-:Y:S01]  /*5da0*/  IMAD R6, R251.reuse, R20, R19 ;  /* 0x00000014fb067224 */ /* 0x040fe200078e0213 */
[----:B------:R2:W-:Y:S03]  /*5db0*/  STL [R1+0x2f8], R4 ;  /* 0x0002f80401007387 */ /* 0x0005e60000100800 */
[----:B------:R-:W-:Y:S01]  /*5dc0*/  IMAD.HI.U32 R22, R252, R21, RZ ;  /* 0x00000015fc167227 */ /* 0x000fe200078e00ff */
[----:B------:R3:W-:Y:S03]  /*5dd0*/  STL [R1+0x2f4], R6 ;  /* 0x0002f40601007387 */ /* 0x0007e60000100800 */
[C---:B-1----:R-:W-:Y:S01]  /*5de0*/  IMAD R5, R251.reuse, R18, R17 ;  /* 0x00000012fb057224 */ /* 0x042fe200078e0211 */
[----:B------:R-:W-:Y:S01]  /*5df0*/  IADD3 R17, R30, 0xcc, RZ ;  /* 0x000000cc1e117810 */ /* 0x000fe20007ffe0ff */
[----:B--2---:R-:W-:Y:S01]  /*5e00*/  IMAD R4, R251, R16, R15 ;  /* 0x00000010fb047224 */ /* 0x004fe200078e020f */
[----:B------:R-:W-:-:S02]  /*5e10*/  IADD3 R22, -R22, RZ, RZ ;  /* 0x000000ff16167210 */ /* 0x000fc40007ffe1ff */
        /* <DEDUP_REMOVED lines=11> */
[C---:B--2---:R-:W-:Y:S02]  /*5ed0*/  IADD3 R4, R30.reuse, 0xd0, RZ ;  /* 0x000000d01e047810 */ /* 0x044fe40007ffe0ff */
[----:B------:R-:W-:Y:S01]  /*5ee0*/  STL [R1+0x3690], R6 ;  /* 0x0036900601007387 */ /* 0x000fe20000100800 */
[----:B------:R-:W-:Y:S01]  /*5ef0*/  IMAD.MOV R20, RZ, RZ, -R20 ;  /* 0x000000ffff147224 */ /* 0x000fe200078e0a14 */
        /* <DEDUP_REMOVED lines=27> */
[----:B------:R-:W-:Y:S01]  /*60b0*/  STL [R1+0x36c4], R17 ;  /* 0x0036c41101007387 */ /* 0x000fe20000100800 */
[----:B------:R-:W-:Y:S01]  /*60c0*/  IMAD.MOV R24, RZ, RZ, -R24 ;  /* 0x000000ffff187224 */ /* 0x000fe200078e0a18 */
[----:B-1----:R-:W-:Y:S01]  /*60d0*/  IADD3 R5, R30, 0xd4, RZ ;  /* 0x000000d41e057810 */ /* 0x002fe20007ffe0ff */
[----:B------:R-:W-:Y:S01]  /*60e0*/  IMAD.HI.U32 R20, R252, R15, RZ ;  /* 0x0000000ffc147227 */ /* 0x000fe200078e00ff */
[----:B------:R1:W-:Y:S01]  /*60f0*/  STL [R1+0x36d0], R8 ;  /* 0x0036d00801007387 */ /* 0x0003e20000100800 */
[----:B--2---:R-:W-:Y:S02]  /*6100*/  IADD3 R4, R30, 0xd5, RZ ;  /* 0x000000d51e047810 */ /* 0x004fe40007ffe0ff */
[----:B------:R-:W-:Y:S01]  /*6110*/  IABS R18, R5 ;  /* 0x0000000500127213 */ /* 0x000fe20000000000 */
[----:B------:R2:W-:Y:S01]  /*6120*/  STL [R1+0x36ac], R6 ;  /* 0x0036ac0601007387 */ /* 0x0005e20000100800 */
[----:B------:R-:W-:-:S02]  /*6130*/  IABS R16, R4 ;  /* 0x0000000400107213 */ /* 0x000fc40000000000 */
        /* <DEDUP_REMOVED lines=75> */
[----:B--2---:R-:W-:Y:S01]  /*65f0*/  IMAD R5, R251, R25, R24 ;  /* 0x00000019fb057224 */ /* 0x004fe200078e0218 */
        /* <DEDUP_REMOVED lines=141> */
[C---:B-1----:R-:W-:Y:S02]  /*6ed0*/  IMAD R4, R251.reuse, R24, R23 ;  /* 0x00000018fb047224 */ /* 0x042fe400078e0217 */
[C---:B------:R-:W-:Y:S02]  /*6ee0*/  IMAD R6, R251.reuse, R22, R21 ;  /* 0x00000016fb067224 */ /* 0x040fe400078e0215 */
[----:B------:R-:W-:Y:S01]  /*6ef0*/  IMAD.MOV R18, RZ, RZ, -R18 ;  /* 0x000000ffff127224 */ /* 0x000fe200078e0a12 */
[----:B------:R1:W-:Y:S01]  /*6f00*/  STL [R1+0x370], R4 ;  /* 0x0003700401007387 */ /* 0x0003e20000100800 */
[----:B--2---:R-:W-:-:S03]  /*6f10*/  IMAD R5, R251, R20, R19 ;  /* 0x00000014fb057224 */ /* 0x004fc600078e0213 */
[----:B------:R2:W-:Y:S01]  /*6f20*/  STL [R1+0x36c], R6 ;  /* 0x00036c0601007387 */ /* 0x0005e20000100800 */
[----:B------:R-:W-:Y:S02]  /*6f30*/  IADD3 R19, R30, 0xf4, RZ ;  /* 0x000000f41e137810 */ /* 0x000fe40007ffe0ff */
[----:B------:R-:W-:Y:S01]  /*6f40*/  IABS R20, R8 ;  /* 0x0000000800147213 */ /* 0x000fe20000000000 */
[----:B------:R3:W-:Y:S01]  /*6f50*/  STL [R1+0x368], R5 ;  /* 0x0003680501007387 */ /* 0x0007e20000100800 */
[----:B-1----:R-:W-:Y:S01]  /*6f60*/  IMAD R4, R251, R18, R17 ;  /* 0x00000012fb047224 */ /* 0x002fe200078e0211 */
[----:B------:R-:W-:Y:S02]  /*6f70*/  IABS R21, R19 ;  /* 0x0000001300157213 */ /* 0x000fe40000000000 */
[----:B------:R-:W-:Y:S01]  /*6f80*/  IMAD.HI.U32 R23, R252, R20, RZ ;  /* 0x00000014fc177227 */ /* 0x000fe200078e00ff */
[----:B--2---:R-:W-:Y:S01]  /*6f90*/  IADD3 R6, R30, 0xf6, RZ ;  /* 0x000000f61e067810 */ /* 0x004fe20007ffe0ff */
[----:B------:R1:W-:Y:S02]  /*6fa0*/  STL [R1+0x364], R4 ;  /* 0x0003640401007387 */ /* 0x0003e40000100800 */
[----:B------:R-:W-:Y:S01]  /*6fb0*/  IMAD.HI.U32 R22, R252, R21, RZ ;  /* 0x00000015fc167227 */ /* 0x000fe200078e00ff */
[C---:B---3--:R-:W-:Y:S01]  /*6fc0*/  IADD3 R5, R30.reuse, 0xf7, RZ ;  /* 0x000000f71e057810 */ /* 0x048fe20007ffe0ff */
[----:B------:R2:W-:Y:S02]  /*6fd0*/  STL [R1+0x3764], R19 ;  /* 0x0037641301007387 */ /* 0x0005e40000100800 */
[----:B------:R-:W-:Y:S01]  /*6fe0*/  IMAD.MOV R22, RZ, RZ, -R22 ;  /* 0x000000ffff167224 */ /* 0x000fe200078e0a16 */
[----:B------:R-:W-:Y:S01]  /*6ff0*/  IABS R17, R5 ;  /* 0x0000000500117213 */ /* 0x000fe20000000000 */
[----:B------:R-:W-:Y:S01]  /*7000*/  IMAD.MOV R23, RZ, RZ, -R23 ;  /* 0x000000ffff177224 */ /* 0x000fe200078e0a17 */
[----:B------:R3:W-:Y:S01]  /*7010*/  STL [R1+0x3774], R8 ;  /* 0x0037740801007387 */ /* 0x0007e20000100800 */
[----:B-1----:R-:W-:-:S02]  /*7020*/  IADD3 R4, R30, 0xf8, RZ ;  /* 0x000000f81e047810 */ /* 0x002fc40007ffe0ff */
[C---:B------:R-:W-:Y:S01]  /*7030*/  IMAD.HI.U32 R25, R252.reuse, R17, RZ ;  /* 0x00000011fc197227 */ /* 0x040fe200078e00ff */
[----:B------:R1:W-:Y:S01]  /*7040*/  STL [R1+0x374c], R6 ;  /* 0x00374c0601007387 */ /* 0x0003e20000100800 */
[----:B--2---:R-:W-:Y:S02]  /*7050*/  IABS R19, R6 ;  /* 0x0000000600137213 */ /* 0x004fe40000000000 */
[----:B------:R-:W-:Y:S01]  /*7060*/  IABS R18, R4 ;  /* 0x0000000400127213 */ /* 0x000fe20000000000 */
[----:B------:R2:W-:Y:S01]  /*7070*/  STL [R1+0x37a0], R5 ;  /* 0x0037a00501007387 */ /* 0x0005e20000100800 */
[----:B------:R-:W-:Y:S01]  /*7080*/  IADD3 R25, -R25, RZ, RZ ;  /* 0x000000ff19197210 */ /* 0x000fe20007ffe1ff */
[----:B------:R-:W-:Y:S01]  /*7090*/  IMAD.HI.U32 R24, R252, R19, RZ ;  /* 0x00000013fc187227 */ /* 0x000fe200078e00ff */
[----:B---3--:R-:W-:Y:S01]  /*70a0*/  IADD3 R8, R30, 0xfa, RZ ;  /* 0x000000fa1e087810 */ /* 0x008fe20007ffe0ff */
[----:B------:R3:W-:Y:S02]  /*70b0*/  STL [R1+0x37c4], R4 ;  /* 0x0037c40401007387 */ /* 0x0007e40000100800 */
[----:B------:R-:W-:-:S02]  /*70c0*/  IMAD.MOV R24, RZ, RZ, -R24 ;  /* 0x000000ffff187224 */ /* 0x000fc400078e0a18 */
[----:B-1----:R-:W-:Y:S02]  /*70d0*/  IMAD R6, R251, R22, R21 ;  /* 0x00000016fb067224 */ /* 0x002fe400078e0215 */
[----:B------:R-:W-:-:S03]  /*70e0*/  IMAD.HI.U32 R26, R252, R18, RZ ;  /* 0x00000012fc1a7227 */ /* 0x000fc600078e00ff */
[----:B------:R1:W-:Y:S01]  /*70f0*/  STL [R1+0x360], R6 ;  /* 0x0003600601007387 */ /* 0x0003e20000100800 */
[C---:B--2---:R-:W-:Y:S02]  /*7100*/  IMAD R5, R251.reuse, R23, R20 ;  /* 0x00000017fb057224 */ /* 0x044fe400078e0214 */
[C---:B------:R-:W-:Y:S02]  /*7110*/  IMAD R17, R251.reuse, R25, R17 ;  /* 0x00000019fb117224 */ /* 0x040fe400078e0211 */
[----:B---3--:R-:W-:Y:S01]  /*7120*/  IMAD R4, R251, R24, R19 ;  /* 0x00000018fb047224 */ /* 0x008fe200078e0213 */
[----:B------:R2:W-:Y:S01]  /*7130*/  STL [R1+0x35c], R5 ;  /* 0x00035c0501007387 */ /* 0x0005e20000100800 */
[----:B------:R-:W-:Y:S01]  /*7140*/  IMAD.MOV R26, RZ, RZ, -R26 ;  /* 0x000000ffff1a7224 */ /* 0x000fe200078e0a1a */
[----:B------:R-:W-:Y:S02]  /*7150*/  IABS R19, R8 ;  /* 0x0000000800137213 */ /* 0x000fe40000000000 */
[----:B------:R3:W-:Y:S01]  /*7160*/  STL [R1+0x3e24], R17 ;  /* 0x003e241101007387 */ /* 0x0007e20000100800 */
[----:B-1----:R-:W-:-:S02]  /*7170*/  IADD3 R6, R30, 0xfb, RZ ;  /* 0x000000fb1e067810 */ /* 0x002fc40007ffe0ff */
[----:B------:R-:W-:Y:S01]  /*7180*/  IMAD.HI.U32 R24, R252, R19, RZ ;  /* 0x00000013fc187227 */ /* 0x000fe200078e00ff */
[----:B------:R1:W-:Y:S01]  /*7190*/  STL [R1+0x358], R4 ;  /* 0x0003580401007387 */ /* 0x0003e20000100800 */
[----:B------:R-:W-:Y:S02]  /*71a0*/  IABS R20, R6 ;  /* 0x0000000600147213 */ /* 0x000fe40000000000 */
[C---:B--2---:R-:W-:Y:S01]  /*71b0*/  IADD3 R5, R30.reuse, 0xfc, RZ ;  /* 0x000000fc1e057810 */ /* 0x044fe20007ffe0ff */
[----:B------:R-:W-:Y:S01]  /*71c0*/  IMAD.MOV R24, RZ, RZ, -R24 ;  /* 0x000000ffff187224 */ /* 0x000fe200078e0a18 */
[----:B---3--:R-:W-:Y:S01]  /*71d0*/  IADD3 R17, R30, 0xf9, RZ ;  /* 0x000000f91e117810 */ /* 0x008fe20007ffe0ff */
[----:B------:R-:W-:Y:S01]  /*71e0*/  IMAD.HI.U32 R25, R252, R20, RZ ;  /* 0x00000014fc197227 */ /* 0x000fe200078e00ff */
[----:B------:R-:W-:-:S03]  /*71f0*/  IABS R21, R5 ;  /* 0x0000000500157213 */ /* 0x000fc60000000000 */
[----:B-1----:R-:W-:Y:S01]  /*7200*/  IMAD R4, R251, R26, R18 ;  /* 0x0000001afb047224 */ /* 0x002fe200078e0212 */
[----:B------:R-:W-:Y:S01]  /*7210*/  IABS R18, R17 ;  /* 0x0000001100127213 */ /* 0x000fe20000000000 */
[----:B------:R-:W-:-:S03]  /*7220*/  IMAD.HI.U32 R26, R252, R21, RZ ;  /* 0x00000015fc1a7227 */ /* 0x000fc600078e00ff */
[----:B------:R1:W-:Y:S01]  /*7230*/  STL [R1+0x3a8], R4 ;  /* 0x0003a80401007387 */ /* 0x0003e20000100800 */
[----:B------:R-:W-:-:S03]  /*7240*/  IMAD.HI.U32 R23, R252, R18, RZ ;  /* 0x00000012fc177227 */ /* 0x000fc600078e00ff */
[----:B------:R2:W-:Y:S01]  /*7250*/  STL [R1+0x377c], R17 ;  /* 0x00377c1101007387 */ /* 0x0005e20000100800 */
[----:B------:R-:W-:Y:S02]  /*7260*/  IMAD.MOV R23, RZ, RZ, -R23 ;  /* 0x000000ffff177224 */ /* 0x000fe400078e0a17 */
[----:B------:R-:W-:Y:S01]  /*7270*/  IMAD.MOV R25, RZ, RZ, -R25 ;  /* 0x000000ffff197224 */ /* 0x000fe200078e0a19 */
[----:B------:R3:W-:Y:S01]  /*7280*/  STL [R1+0x378c], R8 ;  /* 0x00378c0801007387 */ /* 0x0007e20000100800 */
[----:B------:R-:W-:Y:S01]  /*7290*/  IMAD.MOV R26, RZ, RZ, -R26 ;  /* 0x000000ffff1a7224 */ /* 0x000fe200078e0a1a */
[----:B-1----:R-:W-:Y:S02]  /*72a0*/  IADD3 R4, R30, 0xfd, RZ ;  /* 0x000000fd1e047810 */ /* 0x002fe40007ffe0ff */
[----:B------:R1:W-:Y:S02]  /*72b0*/  STL [R1+0x3760], R6 ;  /* 0x0037600601007387 */ /* 0x0003e40000100800 */
[----:B------:R-:W-:-:S02]  /*72c0*/  IABS R22, R4 ;  /* 0x0000000400167213 */ /* 0x000fc40000000000 */
[----:B------:R4:W-:Y:S01]  /*72d0*/  STL [R1+0x37c0], R5 ;  /* 0x0037c00501007387 */ /* 0x0009e20000100800 */
[----:B--2---:R-:W-:Y:S02]  /*72e0*/  IADD3 R17, R30, 0xfe, RZ ;  /* 0x000000fe1e117810 */ /* 0x004fe40007ffe0ff */
[----:B------:R-:W-:Y:S01]  /*72f0*/  IMAD.HI.U32 R27, R252, R22, RZ ;  /* 0x00000016fc1b7227 */ /* 0x000fe200078e00ff */
[----:B------:R2:W-:Y:S01]  /*7300*/  STL [R1+0x37e0], R4 ;  /* 0x0037e00401007387 */ /* 0x0005e20000100800 */
[----:B---3--:R-:W-:Y:S02]  /*7310*/  IADD3 R8, R30, 0xff, RZ ;  /* 0x000000ff1e087810 */ /* 0x008fe40007ffe0ff */
[----:B-1----:R-:W-:Y:S01]  /*7320*/  IMAD R6, R251, R23, R18 ;  /* 0x00000017fb067224 */ /* 0x002fe200078e0212 */
[----:B------:R-:W-:Y:S01]  /*7330*/  IADD3 R27, -R27, RZ, RZ ;  /* 0x000000ff1b1b7210 */ /* 0x000fe20007ffe1ff */
[C---:B------:R-:W-:Y:S01]  /*7340*/  IMAD R18, R251.reuse, R26, R21 ;  /* 0x0000001afb127224 */ /* 0x040fe200078e0215 */
[----:B------:R-:W-:Y:S01]  /*7350*/  IABS R21, R8 ;  /* 0x0000000800157213 */ /* 0x000fe20000000000 */
[C---:B----4-:R-:W-:Y:S01]  /*7360*/  IMAD R5, R251.reuse, R24, R19 ;  /* 0x00000018fb057224 */ /* 0x050fe200078e0213 */
[----:B------:R1:W-:Y:S01]  /*7370*/  STL [R1+0x3a4], R6 ;  /* 0x0003a40601007387 */ /* 0x0003e20000100800 */
[----:B------:R-:W-:-:S02]  /*7380*/  IMAD R19, R251, R27, R22 ;  /* 0x0000001bfb137224 */ /* 0x000fc400078e0216 */
[C---:B--2---:R-:W-:Y:S01]  /*7390*/  IMAD R4, R251.reuse, R25, R20 ;  /* 0x00000019fb047224 */ /* 0x044fe200078e0214 */
[----:B------:R-:W-:Y:S01]  /*73a0*/  IABS R20, R17 ;  /* 0x0000001100147213 */ /* 0x000fe20000000000 */
[C---:B------:R-:W-:Y:S01]  /*73b0*/  IMAD.HI.U32 R26, R252.reuse, R21, RZ ;  /* 0x00000015fc1a7227 */ /* 0x040fe200078e00ff */
[----:B------:R2:W-:Y:S03]  /*73c0*/  STL [R1+0x3a0], R5 ;  /* 0x0003a00501007387 */ /* 0x0005e60000100800 */
[----:B------:R-:W-:Y:S01]  /*73d0*/  IMAD.HI.U32 R25, R252, R20, RZ ;  /* 0x00000014fc197227 */ /* 0x000fe200078e00ff */
[C---:B-1----:R-:W-:Y:S01]  /*73e0*/  IADD3 R6, R30.reuse, 0x100, RZ ;  /* 0x000001001e067810 */ /* 0x042fe20007ffe0ff */
[----:B------:R-:W-:Y:S02]  /*73f0*/  STL [R1+0x3e10], R18 ;  /* 0x003e101201007387 */ /* 0x000fe40000100800 */
[----:B------:R-:W-:Y:S01]  /*7400*/  IMAD.MOV R25, RZ, RZ, -R25 ;  /* 0x000000ffff197224 */ /* 0x000fe200078e0a19 */
[----:B------:R-:W-:Y:S01]  /*7410*/  IABS R22, R6 ;  /* 0x0000000600167213 */ /* 0x000fe20000000000 */
[----:B------:R-:W-:Y:S01]  /*7420*/  IMAD.MOV R26, RZ, RZ, -R26 ;  /* 0x000000ffff1a7224 */ /* 0x000fe200078e0a1a */
[----:B------:R1:W-:Y:S01]  /*7430*/  STL [R1+0x39c], R4 ;  /* 0x00039c0401007387 */ /* 0x0003e20000100800 */
[----:B--2---:R-:W-:Y:S01]  /*7440*/  IADD3 R5, R30, 0x101, RZ ;  /* 0x000001011e057810 */ /* 0x004fe20007ffe0ff */
[----:B------:R-:W-:-:S02]  /*7450*/  IMAD R20, R251, R25, R20 ;  /* 0x00000019fb147224 */ /* 0x000fc400078e0214 */
[----:B------:R-:W-:Y:S01]  /*7460*/  IMAD.HI.U32 R27, R252, R22, RZ ;  /* 0x00000016fc1b7227 */ /* 0x000fe200078e00ff */
[----:B------:R-:W-:Y:S01]  /*7470*/  STL [R1+0x3e14], R19 ;  /* 0x003e141301007387 */ /* 0x000fe20000100800 */
[----:B------:R-:W-:Y:S02]  /*7480*/  IABS R23, R5 ;  /* 0x0000000500177213 */ /* 0x000fe40000000000 */
[----:B------:R-:W-:Y:S01]  /*7490*/  IMAD.MOV R27, RZ, RZ, -R27 ;  /* 0x000000ffff1b7224 */ /* 0x000fe200078e0a1b */
[----:B------:R-:W-:Y:S01]  /*74a0*/  STL [R1+0x379c], R17 ;  /* 0x00379c1101007387 */ /* 0x000fe20000100800 */
[----:B-1----:R-:W-:Y:S01]  /*74b0*/  IADD3 R4, R30, 0x102, RZ ;  /* 0x000001021e047810 */ /* 0x002fe20007ffe0ff */
[C---:B------:R-:W-:Y:S02]  /*74c0*/  IMAD R21, R251.reuse, R26, R21 ;  /* 0x0000001afb157224 */ /* 0x040fe400078e0215 */
[----:B------:R-:W-:Y:S01]  /*74d0*/  STL [R1+0x37a8], R8 ;  /* 0x0037a80801007387 */ /* 0x000fe20000100800 */
[----:B------:R-:W-:Y:S01]  /*74e0*/  IMAD R22, R251, R27, R22 ;  /* 0x0000001bfb167224 */ /* 0x000fe200078e0216 */
[----:B------:R-:W-:Y:S01]  /*74f0*/  IABS R24, R4 ;  /* 0x0000000400187213 */ /* 0x000fe20000000000 */
[C---:B------:R-:W-:Y:S01]  /*7500*/  IMAD.HI.U32 R28, R252.reuse, R23, RZ ;  /* 0x00000017fc1c7227 */ /* 0x040fe200078e00ff */
[----:B------:R-:W-:Y:S03]  /*7510*/  STL [R1+0x3778], R6 ;  /* 0x0037780601007387 */ /* 0x000fe60000100800 */
[----:B------:R-:W-:Y:S01]  /*7520*/  IMAD.HI.U32 R29, R252, R24, RZ ;  /* 0x00000018fc1d7227 */ /* 0x000fe200078e00ff */
[----:B------:R-:W-:Y:S03]  /*7530*/  STL [R1+0x37dc], R5 ;  /* 0x0037dc0501007387 */ /* 0x000fe60000100800 */
[----:B------:R-:W-:Y:S01]  /*7540*/  IMAD.MOV R28, RZ, RZ, -R28 ;  /* 0x000000ffff1c7224 */ /* 0x000fe200078e0a1c */
[----:B------:R-:W-:Y:S01]  /*7550*/  STL [R1+0x3804], R4 ;  /* 0x0038040401007387 */ /* 0x000fe20000100800 */
[----:B------:R-:W-:-:S02]  /*7560*/  IMAD.MOV R29, RZ, RZ, -R29 ;  /* 0x000000ffff1d7224 */ /* 0x000fc400078e0a1d */
[C---:B------:R-:W-:Y:S01]  /*7570*/  IMAD R23, R251.reuse, R28, R23 ;  /* 0x0000001cfb177224 */ /* 0x040fe200078e0217 */
[----:B------:R-:W-:Y:S01]  /*7580*/  STL [R1+0x3dfc], R20 ;  /* 0x003dfc1401007387 */ /* 0x000fe20000100800 */
[----:B------:R-:W-:-:S03]  /*7590*/  IMAD R24, R251, R29, R24 ;  /* 0x0000001dfb187224 */ /* 0x000fc600078e0218 */
[----:B------:R1:W-:Y:S04]  /*75a0*/  STL [R1+0x3e00], R21 ;  /* 0x003e001501007387 */ /* 0x0003e80000100800 */
[----:B------:R2:W-:Y:S04]  /*75b0*/  STL [R1+0x3e04], R22 ;  /* 0x003e041601007387 */ /* 0x0005e80000100800 */
[----:B------:R-:W-:Y:S01]  /*75c0*/  STL [R1+0x3e08], R23 ;  /* 0x003e081701007387 */ /* 0x000fe20000100800 */
[----:B-1----:R-:W-:-:S03]  /*75d0*/  IMAD.MOV.U32 R21, RZ, RZ, R248 ;  /* 0x000000ffff157224 */ /* 0x002fc600078e00f8 */
[----:B------:R1:W-:Y:S01]  /*75e0*/  STL [R1+0x3e0c], R24 ;  /* 0x003e0c1801007387 */ /* 0x0003e20000100800 */
[----:B--2---:R-:W-:-:S04]  /*75f0*/  MOV R22, R30 ;  /* 0x0000001e00167202 */ /* 0x004fc80000000f00 */
[C---:B------:R-:W-:Y:S02]  /*7600*/  IADD3 R17, R22.reuse, 0x103, RZ ;  /* 0x0000010316117810 */ /* 0x040fe40007ffe0ff */
[C---:B------:R-:W-:Y:S02]  /*7610*/  IADD3 R8, R22.reuse, 0x104, RZ ;  /* 0x0000010416087810 */ /* 0x040fe40007ffe0ff */
[C---:B------:R-:W-:Y:S01]  /*7620*/  IADD3 R6, R22.reuse, 0x105, RZ ;  /* 0x0000010516067810 */ /* 0x040fe20007ffe0ff */
[----:B------:R2:W-:Y:S01]  /*7630*/  STL [R1+0x37bc], R17 ;  /* 0x0037bc1101007387 */ /* 0x0005e20000100800 */
[----:B------:R-:W-:Y:S01]  /*7640*/  IABS R25, R17 ;  /* 0x0000001100197213 */ /* 0x000fe20000000000 */
[----:B-1----:R-:W-:Y:S01]  /*7650*/  IMAD.MOV.U32 R24, RZ, RZ, R246 ;  /* 0x000000ffff187224 */ /* 0x002fe200078e00f6 */
[C---:B------:R-:W-:Y:S01]  /*7660*/  IADD3 R5, R22.reuse, 0x106, RZ ;  /* 0x0000010616057810 */ /* 0x040fe20007ffe0ff */
[----:B------:R1:W-:Y:S01]  /*7670*/  STL [R1+0x3798], R8 ;  /* 0x0037980801007387 */ /* 0x0003e20000100800 */
[----:B------:R-:W-:Y:S01]  /*7680*/  IADD3 R4, R22, 0x107, RZ ;  /* 0x0000010716047810 */ /* 0x000fe20007ffe0ff */
[C---:B------:R-:W-:Y:S01]  /*7690*/  IMAD.HI.U32 R30, R252.reuse, R25, RZ ;  /* 0x00000019fc1e7227 */ /* 0x040fe200078e00ff */
[----:B------:R-:W-:Y:S01]  /*76a0*/  IABS R26, R8 ;  /* 0x00000008001a7213 */ /* 0x000fe20000000000 */
[----:B------:R3:W-:Y:S01]  /*76b0*/  STL [R1+0x32dc], R6 ;  /* 0x0032dc0601007387 */ /* 0x0007e20000100800 */
[----:B------:R-:W-:Y:S01]  /*76c0*/  IABS R27, R6 ;  /* 0x00000006001b7213 */ /* 0x000fe20000000000 */
[----:B------:R-:W-:Y:S01]  /*76d0*/  IMAD.MOV R30, RZ, RZ, -R30 ;  /* 0x000000ffff1e7224 */ /* 0x000fe200078e0a1e */
[----:B------:R-:W-:Y:S01]  /*76e0*/  IABS R28, R5 ;  /* 0x00000005001c7213 */ /* 0x000fe20000000000 */
[----:B------:R-:W-:Y:S01]  /*76f0*/  IMAD.HI.U32 R31, R252, R26, RZ ;  /* 0x0000001afc1f7227 */ /* 0x000fe200078e00ff */
[----:B------:R-:W-:Y:S01]  /*7700*/  IABS R29, R4 ;  /* 0x00000004001d7213 */ /* 0x000fe20000000000 */
[----:B------:R4:W-:Y:S01]  /*7710*/  STL [R1+0x37c8], R5 ;  /* 0x0037c80501007387 */ /* 0x0009e20000100800 */
[----:B--2---:R-:W-:Y:S01]  /*7720*/  IADD3 R17, R22, 0x108, RZ ;  /* 0x0000010816117810 */ /* 0x004fe20007ffe0ff */
[----:B------:R-:W-:Y:S01]  /*7730*/  IMAD.HI.U32 R32, R252, R27, RZ ;  /* 0x0000001bfc207227 */ /* 0x000fe200078e00ff */
[C---:B-1----:R-:W-:Y:S01]  /*7740*/  IADD3 R8, R22.reuse, 0x109, RZ ;  /* 0x0000010916087810 */ /* 0x042fe20007ffe0ff */
[----:B------:R1:W-:Y:S01]  /*7750*/  STL [R1+0x3800], R4 ;  /* 0x0038000401007387 */ /* 0x0003e20000100800 */
[----:B---3--:R-:W-:Y:S01]  /*7760*/  IADD3 R6, R22, 0x1ff, RZ ;  /* 0x000001ff16067810 */ /* 0x008fe20007ffe0ff */
[----:B------:R-:W-:Y:S01]  /*7770*/  IMAD.HI.U32 R33, R252, R28, RZ ;  /* 0x0000001cfc217227 */ /* 0x000fe200078e00ff */
[----:B------:R-:W-:-:S02]  /*7780*/  IADD3 R18, R22, 0x1d4, RZ ;  /* 0x000001d416127810 */ /* 0x000fc40007ffe0ff */
[----:B------:R-:W-:Y:S01]  /*7790*/  IADD3 R19, R22, 0x1d9, RZ ;  /* 0x000001d916137810 */ /* 0x000fe20007ffe0ff */
[----:B------:R-:W-:Y:S01]  /*77a0*/  IMAD.HI.U32 R34, R252, R29, RZ ;  /* 0x0000001dfc227227 */ /* 0x000fe200078e00ff */
[C---:B----4-:R-:W-:Y:S02]  /*77b0*/  IADD3 R5, R22.reuse, 0x10a, RZ ;  /* 0x0000010a16057810 */ /* 0x050fe40007ffe0ff */
[C---:B------:R-:W-:Y:S01]  /*77c0*/  IADD3 R23, R22.reuse, 0x1df, RZ ;  /* 0x000001df16177810 */ /* 0x040fe20007ffe0ff */
[----:B------:R-:W-:Y:S01]  /*77d0*/  IMAD.MOV R31, RZ, RZ, -R31 ;  /* 0x000000ffff1f7224 */ /* 0x000fe200078e0a1f */
[----:B-1----:R-:W-:Y:S01]  /*77e0*/  IADD3 R4, R22, 0x10b, RZ ;  /* 0x0000010b16047810 */ /* 0x002fe20007ffe0ff */
[----:B------:R-:W-:Y:S02]  /*77f0*/  IMAD.MOV R32, RZ, RZ, -R32 ;  /* 0x000000ffff207224 */ /* 0x000fe400078e0a20 */
[----:B------:R-:W-:Y:S01]  /*7800*/  IMAD R25, R251, R30, R25 ;  /* 0x0000001efb197224 */ /* 0x000fe200078e0219 */
[----:B------:R-:W-:Y:S01]  /*7810*/  IABS R30, R17 ;  /* 0x00000011001e7213 */ /* 0x000fe20000000000 */
[----:B------:R-:W-:-:S02]  /*7820*/  IMAD.MOV R33, RZ, RZ, -R33 ;  /* 0x000000ffff217224 */ /* 0x000fc400078e0a21 */
[----:B------:R-:W-:Y:S01]  /*7830*/  IMAD.MOV R34, RZ, RZ, -R34 ;  /* 0x000000ffff227224 */ /* 0x000fe200078e0a22 */
[----:B------:R1:W-:Y:S01]  /*7840*/  STL [R1+0x3e18], R25 ;  /* 0x003e181901007387 */ /* 0x0003e20000100800 */
[C---:B------:R-:W-:Y:S01]  /*7850*/  IMAD R26, R251.reuse, R31, R26 ;  /* 0x0000001ffb1a7224 */ /* 0x040fe200078e021a */
[----:B------:R-:W-:Y:S01]  /*7860*/  IABS R31, R8 ;  /* 0x00000008001f7213 */ /* 0x000fe20000000000 */
[C---:B------:R-:W-:Y:S01]  /*7870*/  IMAD R27, R251.reuse, R32, R27 ;  /* 0x00000020fb1b7224 */ /* 0x040fe200078e021b */
[----:B------:R-:W-:Y:S01]  /*7880*/  IABS R32, R6 ;  /* 0x0000000600207213 */ /* 0x000fe20000000000 */
[C---:B------:R-:W-:Y:S01]  /*7890*/  IMAD R28, R251.reuse, R33, R28 ;  /* 0x00000021fb1c7224 */ /* 0x040fe200078e021c */
[----:B------:R-:W-:Y:S01]  /*78a0*/  IABS R33, R5 ;  /* 0x0000000500217213 */ /* 0x000fe20000000000 */
[----:B------:R-:W-:Y:S01]  /*78b0*/  IMAD R29, R251, R34, R29 ;  /* 0x00000022fb1d7224 */ /* 0x000fe200078e021d */
[----:B------:R-:W-:Y:S01]  /*78c0*/  IABS R34, R4 ;  /* 0x0000000400227213 */ /* 0x000fe20000000000 */
[----:B------:R-:W-:Y:S01]  /*78d0*/  IMAD.HI.U32 R35, R252, R30, RZ ;  /* 0x0000001efc237227 */ /* 0x000fe200078e00ff */
[----:B------:R2:W-:Y:S01]  /*78e0*/  STL [R1+0x3df0], R26 ;  /* 0x003df01a01007387 */ /* 0x0005e20000100800 */
[----:B-1----:R-:W-:-:S02]  /*78f0*/  IADD3 R25, R22, 0x1de, RZ ;  /* 0x000001de16197810 */ /* 0x002fc40007ffe0ff */
[C---:B------:R-:W-:Y:S01]  /*7900*/  IMAD.HI.U32 R36, R252.reuse, R31, RZ ;  /* 0x0000001ffc247227 */ /* 0x040fe200078e00ff */
[----:B------:R1:W-:Y:S01]  /*7910*/  STL [R1+0x3df4], R27 ;  /* 0x003df41b01007387 */ /* 0x0003e20000100800 */
[----:B------:R-:W-:Y:S02]  /*7920*/  IADD3 R35, -R35, RZ, RZ ;  /* 0x000000ff23237210 */ /* 0x000fe40007ffe1ff */
[----:B------:R-:W-:Y:S01]  /*7930*/  IMAD.HI.U32 R37, R252, R32, RZ ;  /* 0x00000020fc257227 */ /* 0x000fe200078e00ff */
[----:B------:R-:W-:Y:S01]  /*7940*/  STL [R1+0x3df8], R28 ;  /* 0x003df81c01007387 */ /* 0x000fe20000100800 */
[----:B--2---:R-:W-:Y:S02]  /*7950*/  IADD3 R26, R22, 0x1dd, RZ ;  /* 0x000001dd161a7810 */ /* 0x004fe40007ffe0ff */
[----:B------:R-:W-:Y:S01]  /*7960*/  IMAD.HI.U32 R38, R252, R33, RZ ;  /* 0x00000021fc267227 */ /* 0x000fe200078e00ff */
[----:B------:R-:W-:Y:S01]  /*7970*/  STL [R1+0x3e1c], R29 ;  /* 0x003e1c1d01007387 */ /* 0x000fe20000100800 */
[----:B-1----:R-:W-:-:S02]  /*7980*/  IADD3 R27, R22, 0x1dc, RZ ;  /* 0x000001dc161b7810 */ /* 0x002fc40007ffe0ff */
[----:B------:R-:W-:Y:S01]  /*7990*/  IMAD.HI.U32 R39, R252, R34, RZ ;  /* 0x00000022fc277227 */ /* 0x000fe200078e00ff */
[----:B------:R1:W-:Y:S03]  /*79a0*/  STL [R1+0x3794], R17 ;  /* 0x0037941101007387 */ /* 0x0003e60000100800 */
[----:B------:R-:W-:Y:S01]  /*79b0*/  IMAD.MOV R36, RZ, RZ, -R36 ;  /* 0x000000ffff247224 */ /* 0x000fe200078e0a24 */
[----:B------:R2:W-:Y:S01]  /*79c0*/  STL [R1+0x37b8], R8 ;  /* 0x0037b80801007387 */ /* 0x0005e20000100800 */
[----:B------:R-:W-:Y:S02]  /*79d0*/  IMAD.MOV R37, RZ, RZ, -R37 ;  /* 0x000000ffff257224 */ /* 0x000fe400078e0a25 */
[----:B------:R-:W-:Y:S01]  /*79e0*/  IMAD.MOV R38, RZ, RZ, -R38 ;  /* 0x000000ffff267224 */ /* 0x000fe200078e0a26 */
[----:B------:R-:W-:Y:S01]  /*79f0*/  STL [R1+0x37d8], R5 ;  /* 0x0037d80501007387 */ /* 0x000fe20000100800 */
[----:B------:R-:W-:Y:S01]  /*7a00*/  IMAD.MOV R39, RZ, RZ, -R39 ;  /* 0x000000ffff277224 */ /* 0x000fe200078e0a27 */
[C---:B-1----:R-:W-:Y:S01]  /*7a10*/  IADD3 R17, R22.reuse, 0x10c, RZ ;  /* 0x0000010c16117810 */ /* 0x042fe20007ffe0ff */
[C---:B------:R-:W-:Y:S01]  /*7a20*/  IMAD R30, R251.reuse, R35, R30 ;  /* 0x00000023fb1e7224 */ /* 0x040fe200078e021e */
[----:B------:R1:W-:Y:S01]  /*7a30*/  STL [R1+0x3ad4], R6 ;  /* 0x003ad40601007387 */ /* 0x0003e20000100800 */
[C---:B------:R-:W-:Y:S01]  /*7a40*/  IMAD R31, R251.reuse, R36, R31 ;  /* 0x00000024fb1f7224 */ /* 0x040fe200078e021f */
[----:B------:R-:W-:Y:S01]  /*7a50*/  IABS R35, R17 ;  /* 0x0000001100237213 */ /* 0x000fe20000000000 */
[C---:B------:R-:W-:Y:S01]  /*7a60*/  IMAD R32, R251.reuse, R37, R32 ;  /* 0x00000025fb207224 */ /* 0x040fe200078e0220 */
[----:B------:R3:W-:Y:S01]  /*7a70*/  STL [R1+0x37e8], R4 ;  /* 0x0037e80401007387 */ /* 0x0007e20000100800 */
[C---:B------:R-:W-:Y:S01]  /*7a80*/  IMAD R33, R251.reuse, R38, R33 ;  /* 0x00000026fb217224 */ /* 0x040fe200078e0221 */
[----:B--2---:R-:W-:Y:S01]  /*7a90*/  IADD3 R8, R22, 0x10d, RZ ;  /* 0x0000010d16087810 */ /* 0x004fe20007ffe0ff */
[----:B------:R-:W-:Y:S01]  /*7aa0*/  IMAD R34, R251, R39, R34 ;  /* 0x00000027fb227224 */ /* 0x000fe200078e0222 */
[----:B------:R-:W-:Y:S01]  /*7ab0*/  STL [R1+0x3e20], R30 ;  /* 0x003e201e01007387 */ /* 0x000fe20000100800 */
[----:B------:R-:W-:Y:S01]  /*7ac0*/  IMAD.HI.U32 R40, R252, R35, RZ ;  /* 0x00000023fc287227 */ /* 0x000fe200078e00ff */
[----:B-1----:R-:W-:-:S02]  /*7ad0*/  IADD3 R6, R22, 0x10e, RZ ;  /* 0x0000010e16067810 */ /* 0x002fc40007ffe0ff */
[----:B------:R-:W-:Y:S01]  /*7ae0*/  STL [R1+0x3e28], R31 ;  /* 0x003e281f01007387 */ /* 0x000fe20000100800 */
[----:B------:R-:W-:Y:S01]  /*7af0*/  IMAD.MOV R40, RZ, RZ, -R40 ;  /* 0x000000ffff287224 */ /* 0x000fe200078e0a28 */
[C---:B---3--:R-:W-:Y:S02]  /*7b00*/  IADD3 R4, R22.reuse, 0x110, RZ ;  /* 0x0000011016047810 */ /* 0x048fe40007ffe0ff */
[----:B------:R-:W-:Y:S01]  /*7b10*/  STL [R1+0x3e2c], R32 ;  /* 0x003e2c2001007387 */ /* 0x000fe20000100800 */
[----:B------:R-:W-:Y:S01]  /*7b20*/  IABS R37, R6 ;  /* 0x0000000600257213 */ /* 0x000fe20000000000 */
[----:B------:R-:W-:Y:S01]  /*7b30*/  IMAD R35, R251, R40, R35 ;  /* 0x00000028fb237224 */ /* 0x000fe200078e0223 */
[----:B------:R-:W-:Y:S01]  /*7b40*/  IADD3 R5, R22, 0x10f, RZ ;  /* 0x0000010f16057810 */ /* 0x000fe20007ffe0ff */
[----:B------:R-:W-:Y:S01]  /*7b50*/  STL [R1+0x3e30], R33 ;  /* 0x003e302101007387 */ /* 0x000fe20000100800 */
[----:B------:R-:W-:Y:S01]  /*7b60*/  IABS R36, R8 ;  /* 0x0000000800247213 */ /* 0x000fe20000000000 */
[C---:B------:R-:W-:Y:S01]  /*7b70*/  IMAD.HI.U32 R42, R252.reuse, R37, RZ ;  /* 0x00000025fc2a7227 */ /* 0x040fe200078e00ff */
[----:B------:R-:W-:Y:S01]  /*7b80*/  IABS R39, R4 ;  /* 0x0000000400277213 */ /* 0x000fe20000000000 */
[----:B------:R-:W-:Y:S01]  /*7b90*/  STL [R1+0x3e34], R34 ;  /* 0x003e342201007387 */ /* 0x000fe20000100800 */
[----:B------:R-:W-:Y:S01]  /*7ba0*/  IABS R38, R5 ;  /* 0x0000000500267213 */ /* 0x000fe20000000000 */
[----:B------:R-:W-:-:S02]  /*7bb0*/  IMAD.HI.U32 R41, R252, R36, RZ ;  /* 0x00000024fc297227 */ /* 0x000fc400078e00ff */
[----:B------:R1:W-:Y:S02]  /*7bc0*/  STL [R1+0x3790], R17 ;  /* 0x0037901101007387 */ /* 0x0003e40000100800 */
[C---:B------:R-:W-:Y:S01]  /*7bd0*/  IMAD.HI.U32 R44, R252.reuse, R39, RZ ;  /* 0x00000027fc2c7227 */ /* 0x040fe200078e00ff */
[----:B------:R-:W-:Y:S01]  /*7be0*/  IADD3 R41, -R41, RZ, RZ ;  /* 0x000000ff29297210 */ /* 0x000fe20007ffe1ff */
[----:B------:R-:W-:Y:S02]  /*7bf0*/  STL [R1+0x37b4], R8 ;  /* 0x0037b40801007387 */ /* 0x000fe40000100800 */
[----:B------:R-:W-:Y:S02]  /*7c00*/  IMAD.MOV R42, RZ, RZ, -R42 ;  /* 0x000000ffff2a7224 */ /* 0x000fe400078e0a2a */
[----:B------:R2:W-:Y:S01]  /*7c10*/  STL [R1+0x37d4], R6 ;  /* 0x0037d40601007387 */ /* 0x0005e20000100800 */
[----:B------:R-:W-:Y:S01]  /*7c20*/  IMAD.HI.U32 R43, R252, R38, RZ ;  /* 0x00000026fc2b7227 */ /* 0x000fe200078e00ff */
[----:B-1----:R-:W-:-:S02]  /*7c30*/  IADD3 R17, R22, 0x111, RZ ;  /* 0x0000011116117810 */ /* 0x002fc40007ffe0ff */
[----:B------:R-:W-:Y:S01]  /*7c40*/  STL [R1+0x37fc], R5 ;  /* 0x0037fc0501007387 */ /* 0x000fe20000100800 */
[----:B------:R-:W-:Y:S01]  /*7c50*/  IMAD.MOV R44, RZ, RZ, -R44 ;  /* 0x000000ffff2c7224 */ /* 0x000fe200078e0a2c */
[----:B------:R-:W-:Y:S01]  /*7c60*/  IABS R40, R17 ;  /* 0x0000001100287213 */ /* 0x000fe20000000000 */
[C---:B------:R-:W-:Y:S01]  /*7c70*/  IMAD R37, R251.reuse, R42, R37 ;  /* 0x0000002afb257224 */ /* 0x040fe200078e0225 */
[----:B------:R1:W-:Y:S01]  /*7c80*/  STL [R1+0x3808], R4 ;  /* 0x0038080401007387 */ /* 0x0003e20000100800 */
[----:B------:R-:W-:Y:S01]  /*7c90*/  IMAD.MOV R43, RZ, RZ, -R43 ;  /* 0x000000ffff2b7224 */ /* 0x000fe200078e0a2b */
[----:B--2---:R-:W-:Y:S01]  /*7ca0*/  IADD3 R6, R22, 0x113, RZ ;  /* 0x0000011316067810 */ /* 0x004fe20007ffe0ff */
[----:B------:R-:W-:Y:S01]  /*7cb0*/  IMAD.HI.U32 R45, R252, R40, RZ ;  /* 0x00000028fc2d7227 */ /* 0x000fe200078e00ff */
[----:B------:R2:W-:Y:S01]  /*7cc0*/  STL [R1+0x37b0], R17 ;  /* 0x0037b01101007387 */ /* 0x0005e20000100800 */
[C---:B------:R-:W-:Y:S02]  /*7cd0*/  IADD3 R8, R22.reuse, 0x112, RZ ;  /* 0x0000011216087810 */ /* 0x040fe40007ffe0ff */
[----:B------:R-:W-:Y:S01]  /*7ce0*/  IMAD.MOV R45, RZ, RZ, -R45 ;  /* 0x000000ffff2d7224 */ /* 0x000fe200078e0a2d */
[----:B------:R-:W-:Y:S01]  /*7cf0*/  IABS R42, R6 ;  /* 0x00000006002a7213 */ /* 0x000fe20000000000 */
[C---:B------:R-:W-:Y:S01]  /*7d00*/  IMAD R39, R251.reuse, R44, R39 ;  /* 0x0000002cfb277224 */ /* 0x040fe200078e0227 */
[C---:B-1----:R-:W-:Y:S01]  /*7d10*/  IADD3 R4, R22.reuse, 0x115, RZ ;  /* 0x0000011516047810 */ /* 0x042fe20007ffe0ff */
[C---:B------:R-:W-:Y:S01]  /*7d20*/  IMAD R40, R251.reuse, R45, R40 ;  /* 0x0000002dfb287224 */ /* 0x040fe200078e0228 */
[C---:B------:R-:W-:Y:S01]  /*7d30*/  IADD3 R5, R22.reuse, 0x114, RZ ;  /* 0x0000011416057810 */ /* 0x040fe20007ffe0ff */
[C---:B------:R-:W-:Y:S01]  /*7d40*/  IMAD R36, R251.reuse, R41, R36 ;  /* 0x00000029fb247224 */ /* 0x040fe200078e0224 */
[----:B--2---:R-:W-:Y:S01]  /*7d50*/  IADD3 R17, R22, 0x116, RZ ;  /* 0x0000011616117810 */ /* 0x004fe20007ffe0ff */
[----:B------:R-:W-:Y:S01]  /*7d60*/  IMAD R38, R251, R43, R38 ;  /* 0x0000002bfb267224 */ /* 0x000fe200078e0226 */
[----:B------:R-:W-:Y:S01]  /*7d70*/  IABS R44, R4 ;  /* 0x00000004002c7213 */ /* 0x000fe20000000000 */
[C---:B------:R-:W-:Y:S01]  /*7d80*/  IMAD.HI.U32 R47, R252.reuse, R42, RZ ;  /* 0x0000002afc2f7227 */ /* 0x040fe200078e00ff */
[----:B------:R-:W-:Y:S01]  /*7d90*/  IABS R45, R17 ;  /* 0x00000011002d7213 */ /* 0x000fe20000000000 */
[----:B------:R1:W-:Y:S01]  /*7da0*/  STL [R1+0x37d0], R8 ;  /* 0x0037d00801007387 */ /* 0x0003e20000100800 */
[----:B------:R-:W-:Y:S01]  /*7db0*/  IABS R41, R8 ;  /* 0x0000000800297213 */ /* 0x000fe20000000000 */
[C---:B------:R-:W-:Y:S01]  /*7dc0*/  IMAD.HI.U32 R49, R252.reuse, R44, RZ ;  /* 0x0000002cfc317227 */ /* 0x040fe200078e00ff */
[----:B------:R-:W-:Y:S01]  /*7dd0*/  IABS R43, R5 ;  /* 0x00000005002b7213 */ /* 0x000fe20000000000 */
[----:B------:R2:W-:Y:S01]  /*7de0*/  STL [R1+0x37f8], R6 ;  /* 0x0037f80601007387 */ /* 0x0005e20000100800 */
[----:B------:R-:W-:Y:S01]  /*7df0*/  IADD3 R47, -R47, RZ, RZ ;  /* 0x000000ff2f2f7210 */ /* 0x000fe20007ffe1ff */
[----:B------:R-:W-:-:S02]  /*7e00*/  IMAD.HI.U32 R50, R252, R45, RZ ;  /* 0x0000002dfc327227 */ /* 0x000fc400078e00ff */
[----:B------:R3:W-:Y:S02]  /*7e10*/  STL [R1+0x381c], R5 ;  /* 0x00381c0501007387 */ /* 0x0007e40000100800 */
[----:B------:R-:W-:Y:S01]  /*7e20*/  IMAD.HI.U32 R46, R252, R41, RZ ;  /* 0x00000029fc2e7227 */ /* 0x000fe200078e00ff */
[----:B-1----:R-:W-:Y:S01]  /*7e30*/  IADD3 R8, R22, 0x117, RZ ;  /* 0x0000011716087810 */ /* 0x002fe20007ffe0ff */
[----:B------:R1:W-:Y:S02]  /*7e40*/  STL [R1+0x3820], R4 ;  /* 0x0038200401007387 */ /* 0x0003e40000100800 */
[----:B------:R-:W-:Y:S01]  /*7e50*/  IMAD.HI.U32 R48, R252, R43, RZ ;  /* 0x0000002bfc307227 */ /* 0x000fe200078e00ff */
[C---:B--2---:R-:W-:Y:S01]  /*7e60*/  IADD3 R6, R22.reuse, 0x118, RZ ;  /* 0x0000011816067810 */ /* 0x044fe20007ffe0ff */
[----:B------:R2:W-:Y:S02]  /*7e70*/  STL [R1+0x37cc], R17 ;  /* 0x0037cc1101007387 */ /* 0x0005e40000100800 */
[----:B------:R-:W-:Y:S01]  /*7e80*/  IMAD.MOV R49, RZ, RZ, -R49 ;  /* 0x000000ffff317224 */ /* 0x000fe200078e0a31 */
[C---:B---3--:R-:W-:Y:S01]  /*7e90*/  IADD3 R5, R22.reuse, 0x119, RZ ;  /* 0x0000011916057810 */ /* 0x048fe20007ffe0ff */
[----:B------:R-:W-:Y:S01]  /*7ea0*/  IMAD.MOV R50, RZ, RZ, -R50 ;  /* 0x000000ffff327224 */ /* 0x000fe200078e0a32 */
[----:B------:R3:W-:Y:S01]  /*7eb0*/  STL [R1+0x37f4], R8 ;  /* 0x0037f40801007387 */ /* 0x0007e20000100800 */
[----:B-1----:R-:W-:Y:S01]  /*7ec0*/  IADD3 R4, R22, 0x11a, RZ ;  /* 0x0000011a16047810 */ /* 0x002fe20007ffe0ff */
[----:B------:R-:W-:-:S02]  /*7ed0*/  IMAD.MOV R46, RZ, RZ, -R46 ;  /* 0x000000ffff2e7224 */ /* 0x000fc400078e0a2e */
[----:B------:R-:W-:Y:S01]  /*7ee0*/  IMAD.MOV R48, RZ, RZ, -R48 ;  /* 0x000000ffff307224 */ /* 0x000fe200078e0a30 */
[----:B--2---:R-:W-:Y:S01]  /*7ef0*/  IADD3 R17, R22, 0x11b, RZ ;  /* 0x0000011b16117810 */ /* 0x004fe20007ffe0ff */
[C---:B------:R-:W-:Y:S01]  /*7f00*/  IMAD R42, R251.reuse, R47, R42 ;  /* 0x0000002ffb2a7224 */ /* 0x040fe200078e022a */
[----:B------:R-:W-:Y:S01]  /*7f10*/  IABS R47, R6 ;  /* 0x00000006002f7213 */ /* 0x000fe20000000000 */
        /* <DEDUP_REMOVED lines=10> */
[----:B---3--:R-:W-:-:S02]  /*7fc0*/  IADD3 R8, R22, 0x11c, RZ ;  /* 0x0000011c16087810 */ /* 0x008fc40007ffe0ff */
[C---:B------:R-:W-:Y:S01]  /*7fd0*/  IMAD.HI.U32 R54, R252.reuse, R49, RZ ;  /* 0x00000031fc367227 */ /* 0x040fe200078e00ff */
[----:B------:R2:W-:Y:S03]  /*7fe0*/  STL [R1+0x3830], R5 ;  /* 0x0038300501007387 */ /* 0x0005e60000100800 */
[----:B------:R-:W-:Y:S01]  /*7ff0*/  IMAD.HI.U32 R55, R252, R50, RZ ;  /* 0x00000032fc377227 */ /* 0x000fe200078e00ff */
[----:B------:R3:W-:Y:S01]  /*8000*/  STL [R1+0x3834], R4 ;  /* 0x0038340401007387 */ /* 0x0007e20000100800 */
[----:B-1----:R-:W-:Y:S02]  /*8010*/  IADD3 R6, R22, 0x11d, RZ ;  /* 0x0000011d16067810 */ /* 0x002fe40007ffe0ff */
[----:B------:R-:W-:Y:S01]  /*8020*/  IMAD.HI.U32 R51, R252, R46, RZ ;  /* 0x0000002efc337227 */ /* 0x000fe200078e00ff */
[----:B------:R1:W-:Y:S01]  /*8030*/  STL [R1+0x37f0], R17 ;  /* 0x0037f01101007387 */ /* 0x0003e20000100800 */
[----:B--2---:R-:W-:-:S02]  /*8040*/  IADD3 R5, R22, 0x11e, RZ ;  /* 0x0000011e16057810 */ /* 0x004fc40007ffe0ff */
[----:B------:R-:W-:Y:S01]  /*8050*/  IMAD.HI.U32 R53, R252, R48, RZ ;  /* 0x00000030fc357227 */ /* 0x000fe200078e00ff */
[----:B------:R-:W-:Y:S01]  /*8060*/  STL [R1+0x3814], R8 ;  /* 0x0038140801007387 */ /* 0x000fe20000100800 */
[C---:B---3--:R-:W-:Y:S02]  /*8070*/  IADD3 R4, R22.reuse, 0x11f, RZ ;  /* 0x0000011f16047810 */ /* 0x048fe40007ffe0ff */
[----:B------:R-:W-:Y:S01]  /*8080*/  IMAD.MOV R52, RZ, RZ, -R52 ;  /* 0x000000ffff347224 */ /* 0x000fe200078e0a34 */
[----:B------:R-:W-:Y:S01]  /*8090*/  IADD3 R53, -R53, RZ, RZ ;  /* 0x000000ff35357210 */ /* 0x000fe20007ffe1ff */
[----:B------:R-:W-:Y:S01]  /*80a0*/  IMAD.MOV R54, RZ, RZ, -R54 ;  /* 0x000000ffff367224 */ /* 0x000fe200078e0a36 */
[----:B-1----:R-:W-:Y:S01]  /*80b0*/  IADD3 R17, R22, 0x120, RZ ;  /* 0x0000012016117810 */ /* 0x002fe20007ffe0ff */
[----:B------:R-:W-:Y:S01]  /*80c0*/  IMAD.MOV R55, RZ, RZ, -R55 ;  /* 0x000000ffff377224 */ /* 0x000fe200078e0a37 */
[----:B------:R1:W-:Y:S01]  /*80d0*/  STL [R1+0x382c], R6 ;  /* 0x00382c0601007387 */ /* 0x0003e20000100800 */
[----:B------:R-:W-:-:S02]  /*80e0*/  IMAD.MOV R51, RZ, RZ, -R51 ;  /* 0x000000ffff337224 */ /* 0x000fc400078e0a33 */
        /* <DEDUP_REMOVED lines=13> */
[----:B------:R-:W-:Y:S01]  /*81c0*/  IMAD.HI.U32 R59, R252, R54, RZ ;  /* 0x00000036fc3b7227 */ /* 0x000fe200078e00ff */
[----:B------:R1:W-:Y:S01]  /*81d0*/  STL [R1+0x384c], R4 ;  /* 0x00384c0401007387 */ /* 0x0003e20000100800 */
[----:B------:R-:W-:Y:S02]  /*81e0*/  IADD3 R8, R22, 0x121, RZ ;  /* 0x0000012116087810 */ /* 0x000fe40007ffe0ff */
[----:B------:R-:W-:Y:S01]  /*81f0*/  IMAD.HI.U32 R60, R252, R55, RZ ;  /* 0x00000037fc3c7227 */ /* 0x000fe200078e00ff */
[----:B------:R-:W-:Y:S01]  /*8200*/  IADD3 R59, -R59, RZ, RZ ;  /* 0x000000ff3b3b7210 */ /* 0x000fe20007ffe1ff */
[----:B------:R3:W-:Y:S01]  /*8210*/  STL [R1+0x3810], R17 ;  /* 0x0038101101007387 */ /* 0x0007e20000100800 */
[----:B--2---:R-:W-:Y:S01]  /*8220*/  IADD3 R5, R22, 0x123, RZ ;  /* 0x0000012316057810 */ /* 0x004fe20007ffe0ff */
[----:B------:R-:W-:Y:S02]  /*8230*/  IMAD.HI.U32 R56, R252, R51, RZ ;  /* 0x00000033fc387227 */ /* 0x000fe400078e00ff */
[----:B------:R-:W-:Y:S01]  /*8240*/  STL [R1+0x3828], R8 ;  /* 0x0038280801007387 */ /* 0x000fe20000100800 */
[----:B-1----:R-:W-:Y:S01]  /*8250*/  IADD3 R4, R22, 0x124, RZ ;  /* 0x0000012416047810 */ /* 0x002fe20007ffe0ff */
[----:B------:R-:W-:-:S02]  /*8260*/  IMAD.MOV R57, RZ, RZ, -R57 ;  /* 0x000000ffff397224 */ /* 0x000fc400078e0a39 */
[----:B------:R-:W-:Y:S01]  /*8270*/  IMAD.HI.U32 R58, R252, R53, RZ ;  /* 0x00000035fc3a7227 */ /* 0x000fe200078e00ff */
[----:B------:R1:W-:Y:S01]  /*8280*/  STL [R1+0x3840], R6 ;  /* 0x0038400601007387 */ /* 0x0003e20000100800 */
[C---:B---3--:R-:W-:Y:S02]  /*8290*/  IADD3 R17, R22.reuse, 0x125, RZ ;  /* 0x0000012516117810 */ /* 0x048fe40007ffe0ff */
[----:B------:R-:W-:Y:S01]  /*82a0*/  IMAD.MOV R60, RZ, RZ, -R60 ;  /* 0x000000ffff3c7224 */ /* 0x000fe200078e0a3c */
[----:B------:R2:W-:Y:S01]  /*82b0*/  STL [R1+0x385c], R5 ;  /* 0x00385c0501007387 */ /* 0x0005e20000100800 */
[----:B------:R-:W-:Y:S02]  /*82c0*/  IMAD.MOV R56, RZ, RZ, -R56 ;  /* 0x000000ffff387224 */ /* 0x000fe400078e0a38 */
[C---:B------:R-:W-:Y:S01]  /*82d0*/  IMAD R52, R251.reuse, R57, R52 ;  /* 0x00000039fb347224 */ /* 0x040fe200078e0234 */
[----:B------:R-:W-:Y:S01]  /*82e0*/  IABS R57, R6 ;  /* 0x0000000600397213 */ /* 0x000fe20000000000 */
[----:B------:R-:W-:Y:S01]  /*82f0*/  IMAD.MOV R58, RZ, RZ, -R58 ;  /* 0x000000ffff3a7224 */ /* 0x000fe200078e0a3a */
[----:B-1----:R-:W-:Y:S01]  /*8300*/  IADD3 R6, R22, 0x127, RZ ;  /* 0x0000012716067810 */ /* 0x002fe20007ffe0ff */
        /* <DEDUP_REMOVED lines=10> */
[----:B------:R-:W-:-:S02]  /*83b0*/  IADD3 R8, R22, 0x126, RZ ;  /* 0x0000012616087810 */ /* 0x000fc40007ffe0ff */
[----:B------:R-:W-:Y:S01]  /*83c0*/  IMAD.HI.U32 R65, R252, R60, RZ ;  /* 0x0000003cfc417227 */ /* 0x000fe200078e00ff */
[----:B------:R3:W-:Y:S01]  /*83d0*/  STL [R1+0x3824], R17 ;  /* 0x0038241101007387 */ /* 0x0007e20000100800 */
[----:B--2---:R-:W-:Y:S02]  /*83e0*/  IADD3 R5, R22, 0x128, RZ ;  /* 0x0000012816057810 */ /* 0x004fe40007ffe0ff */
[----:B------:R-:W-:Y:S01]  /*83f0*/  IMAD.HI.U32 R61, R252, R56, RZ ;  /* 0x00000038fc3d7227 */ /* 0x000fe200078e00ff */
[----:B------:R-:W-:Y:S01]  /*8400*/  IADD3 R65, -R65, RZ, RZ ;  /* 0x000000ff41417210 */ /* 0x000fe20007ffe1ff */
[----:B------:R-:W-:Y:S01]  /*8410*/  STL [R1+0x383c], R8 ;  /* 0x00383c0801007387 */ /* 0x000fe20000100800 */
[----:B-1----:R-:W-:Y:S01]  /*8420*/  IADD3 R4, R22, 0x129, RZ ;  /* 0x0000012916047810 */ /* 0x002fe20007ffe0ff */
[----:B------:R-:W-:Y:S02]  /*8430*/  IMAD.HI.U32 R64, R252, R59, RZ ;  /* 0x0000003bfc407227 */ /* 0x000fe400078e00ff */
[----:B------:R1:W-:Y:S01]  /*8440*/  STL [R1+0x3858], R6 ;  /* 0x0038580601007387 */ /* 0x0003e20000100800 */
[----:B---3--:R-:W-:Y:S01]  /*8450*/  IADD3 R17, R22, 0x12a, RZ ;  /* 0x0000012a16117810 */ /* 0x008fe20007ffe0ff */
[----:B------:R-:W-:-:S02]  /*8460*/  IMAD.MOV R62, RZ, RZ, -R62 ;  /* 0x000000ffff3e7224 */ /* 0x000fc400078e0a3e */
[----:B------:R-:W-:Y:S01]  /*8470*/  IMAD.HI.U32 R63, R252, R58, RZ ;  /* 0x0000003afc3f7227 */ /* 0x000fe200078e00ff */
[----:B------:R-:W-:Y:S03]  /*8480*/  STL [R1+0x3874], R5 ;  /* 0x0038740501007387 */ /* 0x000fe60000100800 */
        /* <DEDUP_REMOVED lines=16> */
[C---:B------:R-:W-:Y:S01]  /*8590*/  IADD3 R8, R22.reuse, 0x12b, RZ ;  /* 0x0000012b16087810 */ /* 0x040fe20007ffe0ff */
[----:B------:R1:W-:Y:S01]  /*85a0*/  STL [R1+0x3838], R17 ;  /* 0x0038381101007387 */ /* 0x0003e20000100800 */
[----:B--2---:R-:W-:Y:S01]  /*85b0*/  IADD3 R4, R22, 0x12e, RZ ;  /* 0x0000012e16047810 */ /* 0x004fe20007ffe0ff */
[----:B------:R-:W-:Y:S01]  /*85c0*/  IMAD.HI.U32 R66, R252, R61, RZ ;  /* 0x0000003dfc427227 */ /* 0x000fe200078e00ff */
[----:B------:R-:W-:Y:S01]  /*85d0*/  IADD3 R5, R22, 0x12d, RZ ;  /* 0x0000012d16057810 */ /* 0x000fe20007ffe0ff */
[----:B------:R-:W-:Y:S02]  /*85e0*/  STL [R1+0x3854], R8 ;  /* 0x0038540801007387 */ /* 0x000fe40000100800 */
[----:B------:R-:W-:-:S02]  /*85f0*/  IMAD.HI.U32 R69, R252, R64, RZ ;  /* 0x00000040fc457227 */ /* 0x000fc400078e00ff */
[----:B------:R2:W-:Y:S02]  /*8600*/  STL [R1+0x3870], R6 ;  /* 0x0038700601007387 */ /* 0x0005e40000100800 */
[----:B------:R-:W-:Y:S01]  /*8610*/  IMAD.MOV R67, RZ, RZ, -R67 ;  /* 0x000000ffff437224 */ /* 0x000fe200078e0a43 */
[----:B-1----:R-:W-:Y:S01]  /*8620*/  IADD3 R17, R22, 0x12f, RZ ;  /* 0x0000012f16117810 */ /* 0x002fe20007ffe0ff */
[C---:B------:R-:W-:Y:S01]  /*8630*/  IMAD.HI.U32 R70, R252.reuse, R65, RZ ;  /* 0x00000041fc467227 */ /* 0x040fe200078e00ff */
[----:B------:R-:W-:Y:S03]  /*8640*/  STL [R1+0x388c], R5 ;  /* 0x00388c0501007387 */ /* 0x000fe60000100800 */
[----:B------:R-:W-:Y:S01]  /*8650*/  IMAD.HI.U32 R68, R252, R63, RZ ;  /* 0x0000003ffc447227 */ /* 0x000fe200078e00ff */
[----:B------:R1:W-:Y:S03]  /*8660*/  STL [R1+0x3890], R4 ;  /* 0x0038900401007387 */ /* 0x0003e60000100800 */
[----:B------:R-:W-:Y:S01]  /*8670*/  IMAD.MOV R66, RZ, RZ, -R66 ;  /* 0x000000ffff427224 */ /* 0x000fe200078e0a42 */
[----:B------:R3:W-:Y:S01]  /*8680*/  STL [R1+0x3850], R17 ;  /* 0x0038501101007387 */ /* 0x0007e20000100800 */
[----:B------:R-:W-:-:S02]  /*8690*/  IMAD.MOV R69, RZ, RZ, -R69 ;  /* 0x000000ffff457224 */ /* 0x000fc400078e0a45 */
[C---:B------:R-:W-:Y:S01]  /*86a0*/  IMAD R62, R251.reuse, R67, R62 ;  /* 0x00000043fb3e7224 */ /* 0x040fe200078e023e */
[----:B------:R-:W-:Y:S01]  /*86b0*/  IABS R67, R6 ;  /* 0x0000000600437213 */ /* 0x000fe20000000000 */
[----:B------:R-:W-:Y:S01]  /*86c0*/  IMAD.MOV R70, RZ, RZ, -R70 ;  /* 0x000000ffff467224 */ /* 0x000fe200078e0a46 */
[----:B--2---:R-:W-:Y:S01]  /*86d0*/  IADD3 R6, R22, 0x131, RZ ;  /* 0x0000013116067810 */ /* 0x004fe20007ffe0ff */
[----:B------:R-:W-:Y:S02]  /*86e0*/  IMAD.MOV R68, RZ, RZ, -R68 ;  /* 0x000000ffff447224 */ /* 0x000fe400078e0a44 */
        /* <DEDUP_REMOVED lines=9> */
[----:B-1----:R-:W-:-:S02]  /*8780*/  IADD3 R4, R22, 0x133, RZ ;  /* 0x0000013316047810 */ /* 0x002fc40007ffe0ff */
[----:B---3--:R-:W-:Y:S01]  /*8790*/  IADD3 R17, R22, 0x134, RZ ;  /* 0x0000013416117810 */ /* 0x008fe20007ffe0ff */
[----:B------:R-:W-:Y:S01]  /*87a0*/  IMAD.HI.U32 R71, R252, R66, RZ ;  /* 0x00000042fc477227 */ /* 0x000fe200078e00ff */
[C---:B------:R-:W-:Y:S02]  /*87b0*/  IADD3 R8, R22.reuse, 0x130, RZ ;  /* 0x0000013016087810 */ /* 0x040fe40007ffe0ff */
[----:B------:R-:W-:Y:S01]  /*87c0*/  IADD3 R5, R22, 0x132, RZ ;  /* 0x0000013216057810 */ /* 0x000fe20007ffe0ff */
[C---:B------:R-:W-:Y:S01]  /*87d0*/  IMAD.HI.U32 R74, R252.reuse, R69, RZ ;  /* 0x00000045fc4a7227 */ /* 0x040fe200078e00ff */
[----:B------:R-:W-:Y:S01]  /*87e0*/  IADD3 R71, -R71, RZ, RZ ;  /* 0x000000ff47477210 */ /* 0x000fe20007ffe1ff */
[----:B------:R-:W-:Y:S02]  /*87f0*/  STL [R1+0x386c], R8 ;  /* 0x00386c0801007387 */ /* 0x000fe40000100800 */
[----:B------:R-:W-:Y:S02]  /*8800*/  IMAD.MOV R72, RZ, RZ, -R72 ;  /* 0x000000ffff487224 */ /* 0x000fe400078e0a48 */
[C---:B------:R-:W-:Y:S01]  /*8810*/  IMAD.HI.U32 R75, R252.reuse, R70, RZ ;  /* 0x00000046fc4b7227 */ /* 0x040fe200078e00ff */
[----:B------:R1:W-:Y:S03]  /*8820*/  STL [R1+0x3888], R6 ;  /* 0x0038880601007387 */ /* 0x0003e60000100800 */
[----:B------:R-:W-:Y:S01]  /*8830*/  IMAD.HI.U32 R73, R252, R68, RZ ;  /* 0x00000044fc497227 */ /* 0x000fe200078e00ff */
[----:B------:R-:W-:Y:S03]  /*8840*/  STL [R1+0x38a0], R5 ;  /* 0x0038a00501007387 */ /* 0x000fe60000100800 */
[----:B------:R-:W-:Y:S01]  /*8850*/  IMAD.MOV R74, RZ, RZ, -R74 ;  /* 0x000000ffff4a7224 */ /* 0x000fe200078e0a4a */
[----:B------:R2:W-:Y:S01]  /*8860*/  STL [R1+0x38a4], R4 ;  /* 0x0038a40401007387 */ /* 0x0005e20000100800 */
[C---:B------:R-:W-:Y:S01]  /*8870*/  IMAD R67, R251.reuse, R72, R67 ;  /* 0x00000048fb437224 */ /* 0x040fe200078e0243 */
[----:B------:R-:W-:Y:S01]  /*8880*/  IABS R72, R6 ;  /* 0x0000000600487213 */ /* 0x000fe20000000000 */
[----:B------:R-:W-:Y:S01]  /*8890*/  IMAD.MOV R75, RZ, RZ, -R75 ;  /* 0x000000ffff4b7224 */ /* 0x000fe200078e0a4b */
[----:B-1----:R-:W-:Y:S01]  /*88a0*/  IADD3 R6, R22, 0x136, RZ ;  /* 0x0000013616067810 */ /* 0x002fe20007ffe0ff */
        /* <DEDUP_REMOVED lines=11> */
[----:B--2---:R-:W-:-:S02]  /*8960*/  IADD3 R4, R22, 0x138, RZ ;  /* 0x0000013816047810 */ /* 0x004fc40007ffe0ff */
[----:B-1----:R-:W-:Y:S01]  /*8970*/  IADD3 R17, R22, 0x139, RZ ;  /* 0x0000013916117810 */ /* 0x002fe20007ffe0ff */
[----:B------:R-:W-:Y:S01]  /*8980*/  IMAD.HI.U32 R79, R252, R74, RZ ;  /* 0x0000004afc4f7227 */ /* 0x000fe200078e00ff */
[----:B------:R-:W-:Y:S02]  /*8990*/  IADD3 R77, -R77, RZ, RZ ;  /* 0x000000ff4d4d7210 */ /* 0x000fe40007ffe1ff */
[----:B------:R-:W-:Y:S01]  /*89a0*/  IADD3 R8, R22, 0x135, RZ ;  /* 0x0000013516087810 */ /* 0x000fe20007ffe0ff */
[----:B------:R-:W-:Y:S01]  /*89b0*/  IMAD.HI.U32 R80, R252, R75, RZ ;  /* 0x0000004bfc507227 */ /* 0x000fe200078e00ff */
[----:B------:R-:W-:-:S03]  /*89c0*/  IADD3 R5, R22, 0x137, RZ ;  /* 0x0000013716057810 */ /* 0x000fc60007ffe0ff */
[C---:B------:R-:W-:Y:S01]  /*89d0*/  IMAD.HI.U32 R76, R252.reuse, R71, RZ ;  /* 0x00000047fc4c7227 */ /* 0x040fe200078e00ff */
[----:B------:R-:W-:Y:S03]  /*89e0*/  STL [R1+0x3884], R8 ;  /* 0x0038840801007387 */ /* 0x000fe60000100800 */
[----:B------:R-:W-:Y:S01]  /*89f0*/  IMAD.HI.U32 R78, R252, R73, RZ ;  /* 0x00000049fc4e7227 */ /* 0x000fe200078e00ff */
[----:B------:R1:W-:Y:S03]  /*8a00*/  STL [R1+0x389c], R6 ;  /* 0x00389c0601007387 */ /* 0x0003e60000100800 */
[----:B------:R-:W-:Y:S01]  /*8a10*/  IMAD.MOV R79, RZ, RZ, -R79 ;  /* 0x000000ffff4f7224 */ /* 0x000fe200078e0a4f */
[----:B------:R-:W-:Y:S01]  /*8a20*/  STL [R1+0x38b8], R5 ;  /* 0x0038b80501007387 */ /* 0x000fe20000100800 */
[----:B------:R-:W-:-:S02]  /*8a30*/  IMAD.MOV R80, RZ, RZ, -R80 ;  /* 0x000000ffff507224 */ /* 0x000fc400078e0a50 */
[----:B------:R-:W-:Y:S01]  /*8a40*/  IMAD.MOV R76, RZ, RZ, -R76 ;  /* 0x000000ffff4c7224 */ /* 0x000fe200078e0a4c */
[----:B------:R2:W-:Y:S01]  /*8a50*/  STL [R1+0x38c4], R4 ;  /* 0x0038c40401007387 */ /* 0x0005e20000100800 */
[----:B------:R-:W-:Y:S02]  /*8a60*/  IMAD.MOV R78, RZ, RZ, -R78 ;  /* 0x000000ffff4e7224 */ /* 0x000fe400078e0a4e */
        /* <DEDUP_REMOVED lines=11> */
[C---:B-1----:R-:W-:Y:S01]  /*8b20*/  IADD3 R6, R22.reuse, 0x13b, RZ ;  /* 0x0000013b16067810 */ /* 0x042fe20007ffe0ff */
[----:B------:R1:W-:Y:S01]  /*8b30*/  STL [R1+0x3880], R17 ;  /* 0x0038801101007387 */ /* 0x0003e20000100800 */
[----:B--2---:R-:W-:Y:S01]  /*8b40*/  IADD3 R4, R22, 0x13d, RZ ;  /* 0x0000013d16047810 */ /* 0x004fe20007ffe0ff */
[----:B------:R-:W-:Y:S01]  /*8b50*/  IMAD.HI.U32 R84, R252, R79, RZ ;  /* 0x0000004ffc547227 */ /* 0x000fe200078e00ff */
[----:B------:R-:W-:-:S02]  /*8b60*/  IADD3 R8, R22, 0x13a, RZ ;  /* 0x0000013a16087810 */ /* 0x000fc40007ffe0ff */
[----:B------:R-:W-:Y:S01]  /*8b70*/  IADD3 R5, R22, 0x13c, RZ ;  /* 0x0000013c16057810 */ /* 0x000fe20007ffe0ff */
[C---:B------:R-:W-:Y:S02]  /*8b80*/  IMAD.HI.U32 R85, R252.reuse, R80, RZ ;  /* 0x00000050fc557227 */ /* 0x040fe400078e00ff */
[----:B------:R-:W-:Y:S02]  /*8b90*/  STL [R1+0x3898], R8 ;  /* 0x0038980801007387 */ /* 0x000fe40000100800 */
[----:B------:R-:W-:Y:S01]  /*8ba0*/  IMAD.HI.U32 R81, R252, R76, RZ ;  /* 0x0000004cfc517227 */ /* 0x000fe200078e00ff */
[----:B-1----:R-:W-:Y:S01]  /*8bb0*/  IADD3 R17, R22, 0x13e, RZ ;  /* 0x0000013e16117810 */ /* 0x002fe20007ffe0ff */
[----:B------:R1:W-:Y:S02]  /*8bc0*/  STL [R1+0x38b4], R6 ;  /* 0x0038b40601007387 */ /* 0x0003e40000100800 */
[----:B------:R-:W-:Y:S02]  /*8bd0*/  IMAD.HI.U32 R83, R252, R78, RZ ;  /* 0x0000004efc537227 */ /* 0x000fe400078e00ff */
[----:B------:R-:W-:Y:S02]  /*8be0*/  STL [R1+0x38d4], R5 ;  /* 0x0038d40501007387 */ /* 0x000fe40000100800 */
[----:B------:R-:W-:Y:S01]  /*8bf0*/  IMAD.MOV R82, RZ, RZ, -R82 ;  /* 0x000000ffff527224 */ /* 0x000fe200078e0a52 */
[----:B------:R-:W-:Y:S01]  /*8c00*/  IADD3 R83, -R83, RZ, RZ ;  /* 0x000000ff53537210 */ /* 0x000fe20007ffe1ff */
[----:B------:R-:W-:Y:S01]  /*8c10*/  IMAD.MOV R84, RZ, RZ, -R84 ;  /* 0x000000ffff547224 */ /* 0x000fe200078e0a54 */
[----:B------:R-:W-:Y:S01]  /*8c20*/  STL [R1+0x38d8], R4 ;  /* 0x0038d80401007387 */ /* 0x000fe20000100800 */
        /* <DEDUP_REMOVED lines=15> */
[----:B--2---:R-:W-:Y:S01]  /*8d20*/  IADD3 R17, R22, 0x143, RZ ;  /* 0x0000014316117810 */ /* 0x004fe20007ffe0ff */
[----:B------:R-:W-:Y:S01]  /*8d30*/  IMAD.HI.U32 R89, R252, R84, RZ ;  /* 0x00000054fc597227 */ /* 0x000fe200078e00ff */
[C---:B------:R-:W-:Y:S02]  /*8d40*/  IADD3 R8, R22.reuse, 0x13f, RZ ;  /* 0x0000013f16087810 */ /* 0x040fe40007ffe0ff */
[----:B------:R-:W-:Y:S01]  /*8d50*/  IADD3 R4, R22, 0x142, RZ ;  /* 0x0000014216047810 */ /* 0x000fe20007ffe0ff */
[----:B------:R-:W-:Y:S01]  /*8d60*/  IMAD.HI.U32 R90, R252, R85, RZ ;  /* 0x00000055fc5a7227 */ /* 0x000fe200078e00ff */
[----:B------:R-:W-:Y:S01]  /*8d70*/  IADD3 R89, -R89, RZ, RZ ;  /* 0x000000ff59597210 */ /* 0x000fe20007ffe1ff */
[----:B------:R-:W-:Y:S01]  /*8d80*/  STL [R1+0x38b0], R8 ;  /* 0x0038b00801007387 */ /* 0x000fe20000100800 */
[----:B------:R-:W-:Y:S01]  /*8d90*/  IADD3 R5, R22, 0x141, RZ ;  /* 0x0000014116057810 */ /* 0x000fe20007ffe0ff */
[----:B------:R-:W-:Y:S02]  /*8da0*/  IMAD.HI.U32 R86, R252, R81, RZ ;  /* 0x00000051fc567227 */ /* 0x000fe400078e00ff */
[----:B------:R1:W-:Y:S02]  /*8db0*/  STL [R1+0x38d0], R6 ;  /* 0x0038d00601007387 */ /* 0x0003e40000100800 */
        /* <DEDUP_REMOVED lines=25> */
[C---:B------:R-:W-:Y:S01]  /*8f50*/  IMAD.HI.U32 R91, R252.reuse, R86, RZ ;  /* 0x00000056fc5b7227 */ /* 0x040fe200078e00ff */
[----:B------:R-:W-:Y:S01]  /*8f60*/  IADD3 R95, -R95, RZ, RZ ;  /* 0x000000ff5f5f7210 */ /* 0x000fe20007ffe1ff */
[----:B------:R2:W-:Y:S02]  /*8f70*/  STL [R1+0x38e4], R6 ;  /* 0x0038e40601007387 */ /* 0x0005e40000100800 */
[----:B------:R-:W-:Y:S01]  /*8f80*/  IMAD.HI.U32 R94, R252, R89, RZ ;  /* 0x00000059fc5e7227 */ /* 0x000fe200078e00ff */
[----:B-1----:R-:W-:Y:S01]  /*8f90*/  IADD3 R17, R22, 0x148, RZ ;  /* 0x0000014816117810 */ /* 0x002fe20007ffe0ff */
[----:B------:R-:W-:Y:S02]  /*8fa0*/  STL [R1+0x3900], R5 ;  /* 0x0039000501007387 */ /* 0x000fe40000100800 */
[----:B------:R-:W-:-:S02]  /*8fb0*/  IMAD.MOV R92, RZ, RZ, -R92 ;  /* 0x000000ffff5c7224 */ /* 0x000fc400078e0a5c */
[----:B------:R-:W-:Y:S01]  /*8fc0*/  IMAD.HI.U32 R93, R252, R88, RZ ;  /* 0x00000058fc5d7227 */ /* 0x000fe200078e00ff */
[----:B------:R1:W-:Y:S03]  /*8fd0*/  STL [R1+0x3904], R4 ;  /* 0x0039040401007387 */ /* 0x0003e60000100800 */
[----:B------:R-:W-:Y:S01]  /*8fe0*/  IMAD.MOV R91, RZ, RZ, -R91 ;  /* 0x000000ffff5b7224 */ /* 0x000fe200078e0a5b */
[----:B------:R3:W-:Y:S01]  /*8ff0*/  STL [R1+0x38c8], R17 ;  /* 0x0038c81101007387 */ /* 0x0007e20000100800 */
[----:B------:R-:W-:Y:S02]  /*9000*/  IMAD.MOV R94, RZ, RZ, -R94 ;  /* 0x000000ffff5e7224 */ /* 0x000fe400078e0a5e */
[C---:B------:R-:W-:Y:S01]  /*9010*/  IMAD R87, R251.reuse, R92, R87 ;  /* 0x0000005cfb577224 */ /* 0x040fe200078e0257 */
[----:B------:R-:W-:Y:S01]  /*9020*/  IABS R92, R6 ;  /* 0x00000006005c7213 */ /* 0x000fe20000000000 */
        /* <DEDUP_REMOVED lines=11> */
[----:B------:R-:W-:-:S02]  /*90e0*/  IADD3 R8, R22, 0x149, RZ ;  /* 0x0000014916087810 */ /* 0x000fc40007ffe0ff */
[----:B-1----:R-:W-:Y:S01]  /*90f0*/  IADD3 R4, R22, 0x14c, RZ ;  /* 0x0000014c16047810 */ /* 0x002fe20007ffe0ff */
[----:B------:R-:W-:Y:S01]  /*9100*/  IMAD.HI.U32 R96, R252, R91, RZ ;  /* 0x0000005bfc607227 */ /* 0x000fe200078e00ff */
[C---:B---3--:R-:W-:Y:S01]  /*9110*/  IADD3 R17, R22.reuse, 0x14d, RZ ;  /* 0x0000014d16117810 */ /* 0x048fe20007ffe0ff */
[----:B------:R-:W-:Y:S01]  /*9120*/  STL [R1+0x38e0], R8 ;  /* 0x0038e00801007387 */ /* 0x000fe20000100800 */
[----:B------:R-:W-:Y:S01]  /*9130*/  IADD3 R5, R22, 0x14b, RZ ;  /* 0x0000014b16057810 */ /* 0x000fe20007ffe0ff */
[C---:B------:R-:W-:Y:S02]  /*9140*/  IMAD.HI.U32 R99, R252.reuse, R94, RZ ;  /* 0x0000005efc637227 */ /* 0x040fe400078e00ff */
[----:B------:R1:W-:Y:S02]  /*9150*/  STL [R1+0x38fc], R6 ;  /* 0x0038fc0601007387 */ /* 0x0003e40000100800 */
[----:B------:R-:W-:Y:S02]  /*9160*/  IMAD.MOV R97, RZ, RZ, -R97 ;  /* 0x000000ffff617224 */ /* 0x000fe400078e0a61 */
        /* <DEDUP_REMOVED lines=10> */
[----:B-1----:R-:W-:Y:S01]  /*9210*/  IADD3 R6, R22, 0x14f, RZ ;  /* 0x0000014f16067810 */ /* 0x002fe20007ffe0ff */
        /* <DEDUP_REMOVED lines=742> */
[----:B------:R2:W-:Y:S03]  /*c080*/  STL [R1+0x387c], R5 ;  /* 0x00387c0501007387 */ /* 0x0005e60000100800 */
        /* <DEDUP_REMOVED lines=18> */
[----:B--2---:R-:W-:Y:S01]  /*c1b0*/  IADD3 R5, R22, 0x1cd, RZ ;  /* 0x000001cd16057810 */ /* 0x004fe20007ffe0ff */
[----:B------:R-:W-:Y:S01]  /*c1c0*/  IMAD.HI.U32 R229, R252, R224, RZ ;  /* 0x000000e0fce57227 */ /* 0x000fe200078e00ff */
[----:B------:R-:W-:Y:S01]  /*c1d0*/  IADD3 R227, -R227, RZ, RZ ;  /* 0x000000ffe3e37210 */ /* 0x000fe20007ffe1ff */
[----:B------:R-:W-:Y:S01]  /*c1e0*/  STL [R1+0x3770], R8 ;  /* 0x0037700801007387 */ /* 0x000fe20000100800 */
[----:B---3--:R-:W-:Y:S01]  /*c1f0*/  IADD3 R4, R22, 0x1ce, RZ ;  /* 0x000001ce16047810 */ /* 0x008fe20007ffe0ff */
[----:B------:R-:W-:Y:S01]  /*c200*/  IMAD.HI.U32 R230, R252, R225, RZ ;  /* 0x000000e1fce67227 */ /* 0x000fe200078e00ff */
[----:B-1----:R-:W-:Y:S01]  /*c210*/  IADD3 R17, R22, 0x1cf, RZ ;  /* 0x000001cf16117810 */ /* 0x002fe20007ffe0ff */
[----:B------:R-:W-:Y:S02]  /*c220*/  STL [R1+0x37e4], R6 ;  /* 0x0037e40601007387 */ /* 0x000fe40000100800 */
[C---:B------:R-:W-:Y:S02]  /*c230*/  IMAD.HI.U32 R226, R252.reuse, R221, RZ ;  /* 0x000000ddfce27227 */ /* 0x040fe400078e00ff */
[----:B------:R-:W-:Y:S02]  /*c240*/  STL [R1+0x37ac], R5 ;  /* 0x0037ac0501007387 */ /* 0x000fe40000100800 */
[----:B------:R-:W-:-:S02]  /*c250*/  IMAD.HI.U32 R228, R252, R223, RZ ;  /* 0x000000dffce47227 */ /* 0x000fc400078e00ff */
[----:B------:R-:W-:Y:S02]  /*c260*/  STL [R1+0x3788], R4 ;  /* 0x0037880401007387 */ /* 0x000fe40000100800 */
[----:B------:R-:W-:Y:S02]  /*c270*/  IMAD.MOV R229, RZ, RZ, -R229 ;  /* 0x000000ffffe57224 */ /* 0x000fe400078e0ae5 */
[----:B------:R-:W-:Y:S01]  /*c280*/  IMAD.MOV R230, RZ, RZ, -R230 ;  /* 0x000000ffffe67224 */ /* 0x000fe200078e0ae6 */
[----:B------:R1:W-:Y:S01]  /*c290*/  STL [R1+0x36a8], R17 ;  /* 0x0036a81101007387 */ /* 0x0003e20000100800 */
[----:B------:R-:W-:Y:S02]  /*c2a0*/  IMAD.MOV R226, RZ, RZ, -R226 ;  /* 0x000000ffffe27224 */ /* 0x000fe400078e0ae2 */
        /* <DEDUP_REMOVED lines=11> */
[----:B-1----:R-:W1:Y:S01]  /*c360*/  S2R R17, SR_TID.X ;  /* 0x0000000000117919 */ /* 0x002e620000002100 */
[----:B------:R-:W-:Y:S01]  /*c370*/  IMAD.HI.U32 R232, R252, R227, RZ ;  /* 0x000000e3fce87227 */ /* 0x000fe200078e00ff */
[----:B------:R-:W-:-:S02]  /*c380*/  IADD3 R6, R22, 0x1d1, RZ ;  /* 0x000001d116067810 */ /* 0x000fc40007ffe0ff */
[----:B------:R-:W-:Y:S01]  /*c390*/  IADD3 R4, R22, 0x1d3, RZ ;  /* 0x000001d316047810 */ /* 0x000fe20007ffe0ff */
[----:B------:R-:W-:Y:S01]  /*c3a0*/  IMAD.HI.U32 R234, R252, R229, RZ ;  /* 0x000000e5fcea7227 */ /* 0x000fe200078e00ff */
[C---:B------:R-:W-:Y:S02]  /*c3b0*/  IADD3 R8, R22.reuse, 0x1d0, RZ ;  /* 0x000001d016087810 */ /* 0x040fe40007ffe0ff */
[----:B------:R-:W-:Y:S01]  /*c3c0*/  IADD3 R5, R22, 0x1d2, RZ ;  /* 0x000001d216057810 */ /* 0x000fe20007ffe0ff */
[C---:B------:R-:W-:Y:S02]  /*c3d0*/  IMAD.HI.U32 R231, R252.reuse, R226, RZ ;  /* 0x000000e2fce77227 */ /* 0x040fe400078e00ff */
[----:B------:R2:W-:Y:S02]  /*c3e0*/  STL [R1+0x3704], R8 ;  /* 0x0037040801007387 */ /* 0x0005e40000100800 */
[----:B------:R-:W-:Y:S02]  /*c3f0*/  IMAD.HI.U32 R233, R252, R228, RZ ;  /* 0x000000e4fce97227 */ /* 0x000fe400078e00ff */
[----:B------:R3:W-:Y:S02]  /*c400*/  STL [R1+0x36fc], R6 ;  /* 0x0036fc0601007387 */ /* 0x0007e40000100800 */
[----:B------:R-:W-:Y:S01]  /*c410*/  IMAD.MOV R232, RZ, RZ, -R232 ;  /* 0x000000ffffe87224 */ /* 0x000fe200078e0ae8 */
[----:B------:R-:W-:Y:S01]  /*c420*/  IADD3 R233, -R233, RZ, RZ ;  /* 0x000000ffe9e97210 */ /* 0x000fe20007ffe1ff */
        /* <DEDUP_REMOVED lines=9> */
[----:B------:R-:W-:Y:S01]  /*c4c0*/  IMAD.HI.U32 R235, R252, R230, RZ ;  /* 0x000000e6fceb7227 */ /* 0x000fe200078e00ff */
[C---:B--2---:R-:W-:Y:S01]  /*c4d0*/  IADD3 R8, R22.reuse, 0x1d5, RZ ;  /* 0x000001d516087810 */ /* 0x044fe20007ffe0ff */
[----:B------:R2:W-:Y:S01]  /*c4e0*/  STL [R1+0x3730], R4 ;  /* 0x0037300401007387 */ /* 0x0005e20000100800 */
[----:B---3--:R-:W-:Y:S01]  /*c4f0*/  IADD3 R6, R22, 0x1d6, RZ ;  /* 0x000001d616067810 */ /* 0x008fe20007ffe0ff */
[----:B------:R-:W-:Y:S01]  /*c500*/  IMAD R228, R251, R233, R228 ;  /* 0x000000e9fbe47224 */ /* 0x000fe200078e02e4 */
[----:B------:R-:W-:Y:S01]  /*c510*/  IABS R233, R5 ;  /* 0x0000000500e97213 */ /* 0x000fe20000000000 */
[----:B------:R-:W-:Y:S01]  /*c520*/  IMAD.HI.U32 R237, R252, R232, RZ ;  /* 0x000000e8fced7227 */ /* 0x000fe200078e00ff */
[----:B------:R1:W-:Y:S01]  /*c530*/  STL [R1+0x3648], R18 ;  /* 0x0036481201007387 */ /* 0x0003e20000100800 */
[----:B----4-:R-:W-:-:S02]  /*c540*/  IADD3 R5, R22, 0x1d7, RZ ;  /* 0x000001d716057810 */ /* 0x010fc40007ffe0ff */
[----:B------:R-:W-:Y:S01]  /*c550*/  IMAD.HI.U32 R239, R252, R234, RZ ;  /* 0x000000eafcef7227 */ /* 0x000fe200078e00ff */
[----:B------:R-:W-:Y:S01]  /*c560*/  STL [R1+0x3644], R8 ;  /* 0x0036440801007387 */ /* 0x000fe20000100800 */
[----:B--2---:R-:W-:Y:S02]  /*c570*/  IADD3 R4, R22, 0x1d8, RZ ;  /* 0x000001d816047810 */ /* 0x004fe40007ffe0ff */
[----:B------:R-:W-:Y:S01]  /*c580*/  IMAD.MOV R235, RZ, RZ, -R235 ;  /* 0x000000ffffeb7224 */ /* 0x000fe200078e0aeb */
[----:B------:R-:W-:Y:S01]  /*c590*/  IADD3 R239, -R239, RZ, RZ ;  /* 0x000000ffefef7210 */ /* 0x000fe20007ffe1ff */
[C---:B------:R-:W-:Y:S01]  /*c5a0*/  IMAD.HI.U32 R236, R252.reuse, R231, RZ ;  /* 0x000000e7fcec7227 */ /* 0x040fe200078e00ff */
[----:B------:R2:W-:Y:S03]  /*c5b0*/  STL [R1+0x3630], R6 ;  /* 0x0036300601007387 */ /* 0x0005e60000100800 */
[----:B------:R-:W-:Y:S01]  /*c5c0*/  IMAD.MOV R237, RZ, RZ, -R237 ;  /* 0x000000ffffed7224 */ /* 0x000fe200078e0aed */
[----:B------:R-:W-:Y:S01]  /*c5d0*/  STL [R1+0x3678], R5 ;  /* 0x0036780501007387 */ /* 0x000fe20000100800 */
[----:B------:R-:W-:-:S03]  /*c5e0*/  IMAD.HI.U32 R238, R252, R233, RZ ;  /* 0x000000e9fcee7227 */ /* 0x000fc600078e00ff */
[----:B------:R3:W-:Y:S01]  /*c5f0*/  STL [R1+0x36a4], R4 ;  /* 0x0036a40401007387 */ /* 0x0007e20000100800 */
[----:B------:R-:W-:Y:S01]  /*c600*/  IMAD R230, R251, R235, R230 ;  /* 0x000000ebfbe67224 */ /* 0x000fe200078e02e6 */
[----:B------:R-:W-:Y:S01]  /*c610*/  IABS R235, R18 ;  /* 0x0000001200eb7213 */ /* 0x000fe20000000000 */
[----:B------:R-:W-:Y:S01]  /*c620*/  IMAD.MOV R236, RZ, RZ, -R236 ;  /* 0x000000ffffec7224 */ /* 0x000fe200078e0aec */
[----:B-1----:R-:W-:Y:S01]  /*c630*/  LOP3.LUT R18, R17, 0x7f, RZ, 0xc0, !PT ;  /* 0x0000007f11127812 */ /* 0x002fe200078ec0ff */
[C---:B------:R-:W-:Y:S01]  /*c640*/  IMAD R232, R251.reuse, R237, R232 ;  /* 0x000000edfbe87224 */ /* 0x040fe200078e02e8 */
[----:B------:R-:W-:Y:S01]  /*c650*/  IABS R237, R6 ;  /* 0x0000000600ed7213 */ /* 0x000fe20000000000 */
[----:B------:R-:W-:Y:S01]  /*c660*/  IMAD.MOV R238, RZ, RZ, -R238 ;  /* 0x000000ffffee7224 */ /* 0x000fe200078e0aee */
[----:B------:R-:W-:Y:S01]  /*c670*/  IADD3 R17, R22, 0x1da, RZ ;  /* 0x000001da16117810 */ /* 0x000fe20007ffe0ff */
[C---:B------:R-:W-:Y:S01]  /*c680*/  IMAD R231, R251.reuse, R236, R231 ;  /* 0x000000ecfbe77224 */ /* 0x040fe200078e02e7 */
[----:B------:R-:W-:Y:S01]  /*c690*/  IABS R236, R8 ;  /* 0x0000000800ec7213 */ /* 0x000fe20000000000 */
[----:B------:R-:W-:Y:S01]  /*c6a0*/  IMAD R234, R251, R239, R234 ;  /* 0x000000effbea7224 */ /* 0x000fe200078e02ea */
[----:B------:R-:W-:Y:S01]  /*c6b0*/  IABS R239, R4 ;  /* 0x0000000400ef7213 */ /* 0x000fe20000000000 */
[----:B--2---:R-:W-:Y:S01]  /*c6c0*/  IMAD.MOV.U32 R6, RZ, RZ, R240 ;  /* 0x000000ffff067224 */ /* 0x004fe200078e00f0 */
[----:B------:R-:W-:Y:S01]  /*c6d0*/  STL [R1+0x35bc], R19 ;  /* 0x0035bc1301007387 */ /* 0x000fe20000100800 */
[----:B------:R-:W-:-:S03]  /*c6e0*/  IMAD.HI.U32 R240, R252, R235, RZ ;  /* 0x000000ebfcf07227 */ /* 0x000fc600078e00ff */
[----:B------:R-:W-:Y:S01]  /*c6f0*/  STL [R1+0x3600], R17 ;  /* 0x0036001101007387 */ /* 0x000fe20000100800 */
[----:B------:R-:W-:Y:S01]  /*c700*/  IMAD R233, R251, R238, R233 ;  /* 0x000000eefbe97224 */ /* 0x000fe200078e02e9 */
[----:B------:R-:W-:Y:S01]  /*c710*/  IABS R238, R5 ;  /* 0x0000000500ee7213 */ /* 0x000fe20000000000 */
[----:B------:R-:W-:Y:S02]  /*c720*/  IMAD.MOV.U32 R8, RZ, RZ, R242 ;  /* 0x000000ffff087224 */ /* 0x000fe400078e00f2 */
[----:B------:R-:W-:Y:S01]  /*c730*/  IMAD R20, R245, 0x100, R18 ;  /* 0x00000100f5147824 */ /* 0x000fe200078e0212 */
[----:B------:R-:W-:Y:S01]  /*c740*/  IADD3 R18, R22, 0x1db, RZ ;  /* 0x000001db16127810 */ /* 0x000fe20007ffe0ff */
[----:B------:R-:W-:Y:S01]  /*c750*/  IMAD.HI.U32 R242, R252, R237, RZ ;  /* 0x000000edfcf27227 */ /* 0x000fe200078e00ff */
[----:B------:R-:W-:Y:S02]  /*c760*/  IADD3 R22, R22, 0x1e0, RZ ;  /* 0x000001e016167810 */ /* 0x000fe40007ffe0ff */
[----:B------:R-:W-:Y:S01]  /*c770*/  IABS R248, R20 ;  /* 0x0000001400f87213 */ /* 0x000fe20000000000 */
[----:B------:R-:W-:Y:S01]  /*c780*/  IMAD.MOV R240, RZ, RZ, -R240 ;  /* 0x000000fffff07224 */ /* 0x000fe200078e0af0 */
[----:B------:R-:W-:Y:S01]  /*c790*/  STL [R1+0x1674], R20 ;  /* 0x0016741401007387 */ /* 0x000fe20000100800 */
[----:B------:R-:W-:-:S03]  /*c7a0*/  IMAD.HI.U32 R244, R252, R239, RZ ;  /* 0x000000effcf47227 */ /* 0x000fc600078e00ff */
[----:B------:R1:W-:Y:S01]  /*c7b0*/  STL [R1+0x35d4], R18 ;  /* 0x0035d41201007387 */ /* 0x0003e20000100800 */
[----:B---3--:R-:W-:Y:S02]  /*c7c0*/  IMAD.MOV.U32 R4, RZ, RZ, R241 ;  /* 0x000000ffff047224 */ /* 0x008fe400078e00f1 */
[----:B------:R-:W-:Y:S02]  /*c7d0*/  IMAD.MOV R242, RZ, RZ, -R242 ;  /* 0x000000fffff27224 */ /* 0x000fe400078e0af2 */
[----:B------:R-:W-:-:S04]  /*c7e0*/  IMAD.HI.U32 R241, R252, R238, RZ ;  /* 0x000000eefcf17227 */ /* 0x000fc800078e00ff */
[C---:B------:R-:W-:Y:S02]  /*c7f0*/  IMAD R235, R251.reuse, R240, R235 ;  /* 0x000000f0fbeb7224 */ /* 0x040fe400078e02eb */
[----:B------:R-:W-:Y:S02]  /*c800*/  IMAD.MOV R240, RZ, RZ, -R244 ;  /* 0x000000fffff07224 */ /* 0x000fe400078e0af4 */
[----:B------:R-:W-:Y:S01]  /*c810*/  IMAD R237, R251, R242, R237 ;  /* 0x000000f2fbed7224 */ /* 0x000fe200078e02ed */
[----:B------:R-:W-:Y:S01]  /*c820*/  IABS R242, R18 ;  /* 0x0000001200f27213 */ /* 0x000fe20000000000 */
[----:B------:R-:W-:Y:S01]  /*c830*/  IMAD.MOV.U32 R5, RZ, RZ, R243 ;  /* 0x000000ffff057224 */ /* 0x000fe200078e00f3 */
[----:B-1----:R-:W-:Y:S01]  /*c840*/  MOV R18, R249 ;  /* 0x000000f900127202 */ /* 0x002fe20000000f00 */
[----:B------:R-:W-:Y:S02]  /*c850*/  IMAD.MOV R241, RZ, RZ, -R241 ;  /* 0x000000fffff17224 */ /* 0x000fe400078e0af1 */
[----:B------:R-:W-:-:S04]  /*c860*/  IMAD.HI.U32 R246, R247, R248, RZ ;  /* 0x000000f8f7f67227 */ /* 0x000fc800078e00ff */
[C---:B------:R-:W-:Y:S01]  /*c870*/  IMAD R239, R251.reuse, R240, R239 ;  /* 0x000000f0fbef7224 */ /* 0x040fe200078e02ef */
[----:B------:R-:W-:Y:S01]  /*c880*/  IABS R240, R19 ;  /* 0x0000001300f07213 */ /* 0x000fe20000000000 */
[----:B------:R-:W-:Y:S01]  /*c890*/  IMAD R238, R251, R241, R238 ;  /* 0x000000f1fbee7224 */ /* 0x000fe200078e02ee */
[----:B------:R-:W-:Y:S01]  /*c8a0*/  IABS R241, R17 ;  /* 0x0000001100f17213 */ /* 0x000fe20000000000 */
[----:B------:R-:W-:Y:S01]  /*c8b0*/  IMAD.MOV.U32 R19, RZ, RZ, R5 ;  /* 0x000000ffff137224 */ /* 0x000fe200078e0005 */
[----:B------:R-:W-:Y:S01]  /*c8c0*/  IADD3 R246, -R246, RZ, RZ ;  /* 0x000000fff6f67210 */ /* 0x000fe20007ffe1ff */
[----:B------:R-:W-:Y:S01]  /*c8d0*/  IMAD.HI.U32 R245, R252, R242, RZ ;  /* 0x000000f2fcf57227 */ /* 0x000fe200078e00ff */
[----:B------:R-:W-:Y:S02]  /*c8e0*/  IABS R5, c[0x0][0x178] ;  /* 0x00005e0000057a13 */ /* 0x000fe40000000000 */
[----:B------:R-:W-:Y:S01]  /*c8f0*/  IADD3 R17, R20, 0x80, RZ ;  /* 0x0000008014117810 */ /* 0x000fe20007ffe0ff */
[----:B------:R-:W-:-:S02]  /*c900*/  IMAD.MOV R245, RZ, RZ, -R245 ;  /* 0x000000fffff57224 */ /* 0x000fc400078e0af5 */
[----:B------:R-:W-:Y:S01]  /*c910*/  IMAD R248, R5, R246, R248 ;  /* 0x000000f605f87224 */ /* 0x000fe200078e02f8 */
[----:B------:R-:W-:Y:S01]  /*c920*/  IABS R246, R23 ;  /* 0x0000001700f67213 */ /* 0x000fe20000000000 */
[----:B------:R-:W-:Y:S01]  /*c930*/  STL [R1+0x167c], R17 ;  /* 0x00167c1101007387 */ /* 0x000fe20000100800 */
[----:B------:R-:W-:Y:S01]  /*c940*/  IMAD R242, R251, R245, R242 ;  /* 0x000000f5fbf27224 */ /* 0x000fe200078e02f2 */
[----:B------:R-:W-:Y:S01]  /*c950*/  IABS R245, R25 ;  /* 0x0000001900f57213 */ /* 0x000fe20000000000 */
[----:B------:R-:W-:Y:S01]  /*c960*/  IMAD.HI.U32 R244, R252, R241, RZ ;  /* 0x000000f1fcf47227 */ /* 0x000fe200078e00ff */
[----:B------:R-:W-:Y:S01]  /*c970*/  STL [R1+0x3540], R27 ;  /* 0x0035401b01007387 */ /* 0x000fe20000100800 */
[----:B------:R-:W-:Y:S02]  /*c980*/  IABS R249, R17 ;  /* 0x0000001100f97213 */ /* 0x000fe40000000000 */
[----:B------:R-:W-:Y:S01]  /*c990*/  ISETP.GT.U32.AND P0, PT, R5, R248, PT ;  /* 0x000000f80500720c */ /* 0x000fe20003f04070 */
[----:B------:R-:W-:Y:S01]  /*c9a0*/  STL [R1+0x3534], R26 ;  /* 0x0035341a01007387 */ /* 0x000fe20000100800 */
[----:B------:R-:W-:-:S02]  /*c9b0*/  IMAD.MOV R244, RZ, RZ, -R244 ;  /* 0x000000fffff47224 */ /* 0x000fc400078e0af4 */
[----:B------:R-:W-:Y:S01]  /*c9c0*/  IMAD.HI.U32 R247, R247, R249, RZ ;  /* 0x000000f9f7f77227 */ /* 0x000fe200078e00ff */
[----:B------:R1:W-:Y:S03]  /*c9d0*/  STL [R1+0x356c], R25 ;  /* 0x00356c1901007387 */ /* 0x0003e60000100800 */
[----:B------:R-:W-:Y:S01]  /*c9e0*/  IMAD.MOV R247, RZ, RZ, -R247 ;  /* 0x000000fffff77224 */ /* 0x000fe200078e0af7 */
[----:B------:R-:W-:Y:S01]  /*c9f0*/  STL [R1+0x355c], R23 ;  /* 0x00355c1701007387 */ /* 0x000fe20000100800 */
[----:B------:R-:W-:Y:S01]  /*ca00*/  IMAD R241, R251, R244, R241 ;  /* 0x000000f4fbf17224 */ /* 0x000fe200078e02f1 */
[----:B------:R-:W-:Y:S01]  /*ca10*/  IABS R244, R26 ;  /* 0x0000001a00f47213 */ /* 0x000fe20000000000 */
[C---:B------:R-:W-:Y:S01]  /*ca20*/  IMAD R249, R5.reuse, R247, R249 ;  /* 0x000000f705f97224 */ /* 0x040fe200078e02f9 */
[----:B------:R2:W-:Y:S01]  /*ca30*/  STL [R1+0x3558], R22 ;  /* 0x0035581601007387 */ /* 0x0005e20000100800 */
[----:B------:R-:W-:Y:S01]  /*ca40*/  IABS R247, R22 ;  /* 0x0000001600f77213 */ /* 0x000fe20000000000 */
[----:B-1----:R-:W-:Y:S01]  /*ca50*/  IMAD.MOV.U32 R25, RZ, RZ, R24 ;  /* 0x000000ffff197224 */ /* 0x002fe200078e0018 */
[----:B------:R-:W-:Y:S01]  /*ca60*/  @!P0 IADD3 R248, R248, -R5, RZ ;  /* 0x80000005f8f88210 */ /* 0x000fe20007ffe0ff */
[----:B------:R-:W-:Y:S01]  /*ca70*/  IMAD.HI.U32 R24, R252, R246, RZ ;  /* 0x000000f6fc187227 */ /* 0x000fe200078e00ff */
[----:B------:R-:W-:-:S02]  /*ca80*/  ISETP.GT.U32.AND P1, PT, R5, R249, PT ;  /* 0x000000f90500720c */ /* 0x000fc40003f24070 */
[----:B------:R-:W-:Y:S01]  /*ca90*/  ISETP.GT.U32.AND P0, PT, R5, R248, PT ;  /* 0x000000f80500720c */ /* 0x000fe20003f04070 */
[----:B------:R-:W-:Y:S02]  /*caa0*/  IMAD.MOV R24, RZ, RZ, -R24 ;  /* 0x000000ffff187224 */ /* 0x000fe400078e0a18 */
[----:B--2---:R-:W-:-:S04]  /*cab0*/  IMAD.HI.U32 R22, R252, R247, RZ ;  /* 0x000000f7fc167227 */ /* 0x004fc800078e00ff */
[----:B------:R-:W-:Y:S01]  /*cac0*/  IMAD R246, R251, R24, R246 ;  /* 0x00000018fbf67224 */ /* 0x000fe200078e02f6 */
[----:B------:R-:W-:Y:S01]  /*cad0*/  IADD3 R22, -R22, RZ, RZ ;  /* 0x000000ff16167210 */ /* 0x000fe20007ffe1ff */
[----:B------:R-:W-:-:S03]  /*cae0*/  IMAD.HI.U32 R26, R252, R245, RZ ;  /* 0x000000f5fc1a7227 */ /* 0x000fc600078e00ff */
[----:B------:R1:W-:Y:S01]  /*caf0*/  STL [R1+0x3dec], R246 ;  /* 0x003decf601007387 */ /* 0x0003e20000100800 */
[----:B------:R-:W-:Y:S02]  /*cb00*/  @!P1 IMAD.IADD R249, R249, 0x1, -R5 ;  /* 0x00000001f9f99824 */ /* 0x000fe400078e0a05 */
[----:B------:R-:W-:Y:S02]  /*cb10*/  IMAD R247, R251, R22, R247 ;  /* 0x00000016fbf77224 */ /* 0x000fe400078e02f7 */
[----:B------:R-:W-:Y:S01]  /*cb20*/  IMAD.MOV.U32 R24, RZ, RZ, R6 ;  /* 0x000000ffff187224 */ /* 0x000fe200078e0006 */
[----:B------:R-:W-:Y:S01]  /*cb30*/  ISETP.GT.U32.AND P1, PT, R5, R249, PT ;  /* 0x000000f90500720c */ /* 0x000fe20003f24070 */
[----:B------:R-:W-:Y:S02]  /*cb40*/  IMAD.MOV.U32 R23, RZ, RZ, R21 ;  /* 0x000000ffff177224 */ /* 0x000fe400078e0015 */
[----:B------:R-:W-:Y:S01]  /*cb50*/  @!P0 IMAD.IADD R248, R248, 0x1, -R5 ;  /* 0x00000001f8f88824 */ /* 0x000fe200078e0a05 */
[----:B-1----:R-:W2:Y:S01]  /*cb60*/  LDL R246, [R1+0x1678] ;  /* 0x0016780001f67983 */ /* 0x002ea20000100800 */
[----:B------:R-:W-:-:S02]  /*cb70*/  IMAD.MOV.U32 R21, RZ, RZ, R4 ;  /* 0x000000ffff157224 */ /* 0x000fc400078e0004 */
[----:B------:R-:W-:Y:S02]  /*cb80*/  IMAD.MOV R26, RZ, RZ, -R26 ;  /* 0x000000ffff1a7224 */ /* 0x000fe400078e0a1a */
[----:B------:R-:W-:-:S04]  /*cb90*/  IMAD.HI.U32 R243, R252, R236, RZ ;  /* 0x000000ecfcf37227 */ /* 0x000fc800078e00ff */
[----:B------:R-:W-:Y:S01]  /*cba0*/  @!P1 IMAD.IADD R249, R249, 0x1, -R5 ;  /* 0x00000001f9f99824 */ /* 0x000fe200078e0a05 */
[----:B------:R-:W-:Y:S01]  /*cbb0*/  IADD3 R243, -R243, RZ, RZ ;  /* 0x000000fff3f37210 */ /* 0x000fe20007ffe1ff */
[----:B------:R-:W-:Y:S02]  /*cbc0*/  IMAD.MOV.U32 R29, RZ, RZ, R21 ;  /* 0x000000ffff1d7224 */ /* 0x000fe400078e0015 */
[C---:B------:R-:W-:Y:S02]  /*cbd0*/  IMAD R245, R251.reuse, R26, R245 ;  /* 0x0000001afbf57224 */ /* 0x040fe400078e02f5 */
[----:B------:R-:W-:Y:S02]  /*cbe0*/  IMAD R236, R251, R243, R236 ;  /* 0x000000f3fbec7224 */ /* 0x000fe400078e02ec */
[----:B------:R-:W-:-:S04]  /*cbf0*/  IMAD.HI.U32 R243, R252, R240, RZ ;  /* 0x000000f0fcf37227 */ /* 0x000fc800078e00ff */
[----:B------:R-:W-:Y:S01]  /*cc00*/  IMAD.MOV R243, RZ, RZ, -R243 ;  /* 0x000000fffff37224 */ /* 0x000fe200078e0af3 */
[----:B------:R-:W-:Y:S01]  /*cc10*/  ISETP.GE.AND P1, PT, R20, RZ, PT ;  /* 0x000000ff1400720c */ /* 0x000fe20003f26270 */
[----:B------:R-:W-:Y:S02]  /*cc20*/  IMAD.MOV.U32 R4, RZ, RZ, R250 ;  /* 0x000000ffff047224 */ /* 0x000fe400078e00fa */
[----:B------:R-:W-:Y:S01]  /*cc30*/  IMAD R240, R251, R243, R240 ;  /* 0x000000f3fbf07224 */ /* 0x000fe200078e02f0 */
[----:B------:R-:W-:Y:S01]  /*cc40*/  IABS R243, R27 ;  /* 0x0000001b00f37213 */ /* 0x000fe20000000000 */
[----:B------:R-:W-:Y:S01]  /*cc50*/  IMAD.HI.U32 R27, R252, R244, RZ ;  /* 0x000000f4fc1b7227 */ /* 0x000fe200078e00ff */
[----:B------:R-:W-:-:S03]  /*cc60*/  ISETP.GE.AND P2, PT, R17, RZ, PT ;  /* 0x000000ff1100720c */ /* 0x000fc60003f46270 */
[----:B------:R-:W-:-:S04]  /*cc70*/  IMAD.HI.U32 R250, R252, R243, RZ ;  /* 0x000000f3fcfa7227 */ /* 0x000fc800078e00ff */
[----:B------:R-:W-:Y:S01]  /*cc80*/  IMAD.MOV R250, RZ, RZ, -R250 ;  /* 0x000000fffffa7224 */ /* 0x000fe200078e0afa */
[----:B------:R-:W-:Y:S01]  /*cc90*/  ISETP.NE.AND P0, PT, RZ, c[0x0][0x178], PT ;  /* 0x00005e00ff007a0c */ /* 0x000fe20003f05270 */
[----:B------:R-:W-:Y:S02]  /*cca0*/  IMAD.MOV R27, RZ, RZ, -R27 ;  /* 0x000000ffff1b7224 */ /* 0x000fe400078e0a1b */
[C---:B------:R-:W-:Y:S01]  /*ccb0*/  IMAD R243, R251.reuse, R250, R243 ;  /* 0x000000fafbf37224 */ /* 0x040fe200078e02f3 */
[C---:B--2---:R-:W-:Y:S02]  /*ccc0*/  IADD3 R22, R246.reuse, 0x1e1, RZ ;  /* 0x000001e1f6167810 */ /* 0x044fe40007ffe0ff */
[C---:B------:R-:W-:Y:S02]  /*ccd0*/  IADD3 R6, R246.reuse, 0x1e2, RZ ;  /* 0x000001e2f6067810 */ /* 0x040fe40007ffe0ff */
[----:B------:R-:W-:Y:S01]  /*cce0*/  IADD3 R5, R246, 0x1e3, RZ ;  /* 0x000001e3f6057810 */ /* 0x000fe20007ffe0ff */
[----:B------:R-:W-:Y:S01]  /*ccf0*/  STL [R1+0x3528], R22 ;  /* 0x0035281601007387 */ /* 0x000fe20000100800 */
[----:B------:R-:W-:Y:S01]  /*cd00*/  @!P1 IMAD.MOV R248, RZ, RZ, -R248 ;  /* 0x000000fffff89224 */ /* 0x000fe200078e0af8 */
[C---:B------:R-:W-:Y:S01]  /*cd10*/  ISETP.GT.U32.AND P3, PT, R251.reuse, R25, PT ;  /* 0x00000019fb00720c */ /* 0x040fe20003f64070 */
[----:B------:R-:W-:Y:S01]  /*cd20*/  @!P2 IMAD.MOV R249, RZ, RZ, -R249 ;  /* 0x000000fffff9a224 */ /* 0x000fe200078e0af9 */
[----:B------:R-:W-:Y:S01]  /*cd30*/  STL [R1+0x3524], R6 ;  /* 0x0035240601007387 */ /* 0x000fe20000100800 */
[----:B------:R-:W-:-:S03]  /*cd40*/  IMAD R244, R251, R27, R244 ;  /* 0x0000001bfbf47224 */ /* 0x000fc600078e02f4 */
[----:B------:R1:W-:Y:S04]  /*cd50*/  STL [R1+0x3520], R5 ;  /* 0x0035200501007387 */ /* 0x0003e80000100800 */
[----:B------:R-:W2:Y:S04]  /*cd60*/  LDL.LU R21, [R1+0x14] ;  /* 0x0000140001157983 */ /* 0x000ea80000300800 */
[----:B------:R-:W3:Y:S01]  /*cd70*/  LDL R26, [R1+0x32e0] ;  /* 0x0032e000011a7983 */ /* 0x000ee20000100800 */
[----:B-1----:R-:W-:Y:S02]  /*cd80*/  IABS R5, R5 ;  /* 0x0000000500057213 */ /* 0x002fe40000000000 */
[----:B------:R-:W-:Y:S01]  /*cd90*/  IABS R250, R22 ;  /* 0x0000001600fa7213 */ /* 0x000fe20000000000 */
[----:B------:R-:W-:Y:S01]  /*cda0*/  IMAD.MOV.U32 R22, RZ, RZ, R19 ;  /* 0x000000ffff167224 */ /* 0x000fe200078e0013 */
[----:B------:R-:W-:Y:S01]  /*cdb0*/  LOP3.LUT R19, RZ, c[0x0][0x178], RZ, 0x33, !PT ;  /* 0x00005e00ff137a12 */ /* 0x000fe200078e33ff */
[----:B------:R-:W-:-:S03]  /*cdc0*/  IMAD.MOV.U32 R28, RZ, RZ, R5 ;  /* 0x000000ffff1c7224 */ /* 0x000fc600078e0005 */
[C---:B------:R-:W-:Y:S01]  /*cdd0*/  SEL R27, R19.reuse, R248, !P0 ;  /* 0x000000f8131b7207 */ /* 0x040fe20004000000 */
[C---:B------:R-:W-:Y:S01]  /*cde0*/  IMAD.HI.U32 R5, R252.reuse, R28, RZ ;  /* 0x0000001cfc057227 */ /* 0x040fe200078e00ff */
[----:B------:R-:W-:Y:S02]  /*cdf0*/  SEL R19, R19, R249, !P0 ;  /* 0x000000f913137207 */ /* 0x000fe40004000000 */
[----:B------:R-:W-:Y:S01]  /*ce00*/  IABS R6, R6 ;  /* 0x0000000600067213 */ /* 0x000fe20000000000 */
[----:B------:R1:W-:Y:S01]  /*ce10*/  STL [R1+0x5c8], R27 ;  /* 0x0005c81b01007387 */ /* 0x0003e20000100800 */
[----:B------:R-:W-:Y:S01]  /*ce20*/  MOV R20, R18 ;  /* 0x0000001200147202 */ /* 0x000fe20000000f00 */
[C---:B------:R-:W-:Y:S02]  /*ce30*/  IMAD.HI.U32 R18, R252.reuse, R250, RZ ;  /* 0x000000fafc127227 */ /* 0x040fe400078e00ff */
[----:B------:R4:W-:Y:S02]  /*ce40*/  STL [R1+0x5cc], R19 ;  /* 0x0005cc1301007387 */ /* 0x0009e40000100800 */
[----:B------:R-:W-:Y:S01]  /*ce50*/  IMAD.HI.U32 R17, R252, R6, RZ ;  /* 0x00000006fc117227 */ /* 0x000fe200078e00ff */
[----:B-1----:R-:W-:-:S03]  /*ce60*/  IADD3 R27, -R5, RZ, RZ ;  /* 0x000000ff051b7210 */ /* 0x002fc60007ffe1ff */
[----:B------:R-:W-:Y:S02]  /*ce70*/  IMAD.MOV.U32 R5, RZ, RZ, R4 ;  /* 0x000000ffff057224 */ /* 0x000fe400078e0004 */
[----:B------:R-:W2:Y:S01]  /*ce80*/  LDL.LU R4, [R1+0x10] ;  /* 0x0000100001047983 */ /* 0x000ea20000300800 */
[----:B------:R-:W-:Y:S01]  /*ce90*/  @!P3 IMAD.IADD R25, R25, 0x1, -R251 ;  /* 0x000000011919b824 */ /* 0x000fe200078e0afb */
[C---:B------:R-:W-:Y:S01]  /*cea0*/  ISETP.GT.U32.AND P0, PT, R251.reuse, R8, PT ;  /* 0x00000008fb00720c */ /* 0x040fe20003f04070 */
[----:B------:R-:W-:Y:S02]  /*ceb0*/  IMAD.MOV R248, RZ, RZ, -R18 ;  /* 0x000000fffff87224 */ /* 0x000fe400078e0a12 */
[----:B------:R-:W2:Y:S01]  /*cec0*/  LDL.LU R18, [R1+0xc] ;  /* 0x00000c0001127983 */ /* 0x000ea20000300800 */
[----:B------:R-:W-:Y:S01]  /*ced0*/  IMAD.MOV R249, RZ, RZ, -R17 ;  /* 0x000000fffff97224 */ /* 0x000fe200078e0a11 */
[C---:B------:R-:W-:Y:S02]  /*cee0*/  ISETP.GT.U32.AND P5, PT, R251.reuse, R25, PT ;  /* 0x00000019fb00720c */ /* 0x040fe40003fa4070 */
[----:B----4-:R-:W4:Y:S01]  /*cef0*/  LDL.LU R19, [R1+0x8] ;  /* 0x0000080001137983 */ /* 0x010f220000300800 */
[----:B------:R-:W-:-:S03]  /*cf00*/  IMAD R249, R251, R249, R6 ;  /* 0x000000f9fbf97224 */ /* 0x000fc600078e0206 */
[----:B------:R-:W4:Y:S01]  /*cf10*/  LDL.LU R17, [R1+0x4] ;  /* 0x0000040001117983 */ /* 0x000f220000300800 */
[----:B------:R-:W-:-:S03]  /*cf20*/  IMAD R248, R251, R248, R250 ;  /* 0x000000f8fbf87224 */ /* 0x000fc600078e02fa */
[----:B------:R-:W4:Y:S01]  /*cf30*/  LDL.LU R6, [R1] ;  /* 0x0000000001067983 */ /* 0x000f220000300800 */
[----:B------:R-:W-:-:S03]  /*cf40*/  IMAD R250, R251, R27, R28 ;  /* 0x0000001bfbfa7224 */ /* 0x000fc600078e021c */
[----:B------:R-:W4:Y:S01]  /*cf50*/  LDL R30, [R1+0x32e8] ;  /* 0x0032e800011e7983 */ /* 0x000f220000100800 */
[----:B------:R-:W-:-:S03]  /*cf60*/  @!P0 IADD3 R8, R8, -R251, RZ ;  /* 0x800000fb08088210 */ /* 0x000fc60007ffe0ff */
[----:B------:R-:W4:Y:S01]  /*cf70*/  LDL R28, [R1+0x32e4] ;  /* 0x0032e400011c7983 */ /* 0x000f220000100800 */
[----:B------:R-:W-:-:S03]  /*cf80*/  @!P5 IMAD.IADD R25, R25, 0x1, -R251 ;  /* 0x000000011919d824 */ /* 0x000fc600078e0afb */
[----:B------:R-:W4:Y:S01]  /*cf90*/  LDL R27, [R1+0x32ec] ;  /* 0x0032ec00011b7983 */ /* 0x000f220000100800 */
[----:B------:R-:W-:-:S03]  /*cfa0*/  IMAD.MOV.U32 R31, RZ, RZ, R25 ;  /* 0x000000ffff1f7224 */ /* 0x000fc600078e0019 */
[----:B------:R-:W4:Y:S01]  /*cfb0*/  LDL R25, [R1+0x32f4] ;  /* 0x0032f40001197983 */ /* 0x000f220000100800 */
[----:B---3--:R-:W-:-:S03]  /*cfc0*/  ISETP.GE.AND P0, PT, R26, RZ, PT ;  /* 0x000000ff1a00720c */ /* 0x008fc60003f06270 */
[----:B------:R-:W3:Y:S01]  /*cfd0*/  LDL R26, [R1+0x32f0] ;  /* 0x0032f000011a7983 */ /* 0x000ee20000100800 */
[C---:B------:R-:W-:Y:S02]  /*cfe0*/  ISETP.GT.U32.AND P6, PT, R251.reuse, R23, PT ;  /* 0x00000017fb00720c */ /* 0x040fe40003fc4070 */
[C---:B------:R-:W-:Y:S02]  /*cff0*/  ISETP.GT.U32.AND P2, PT, R251.reuse, R29, PT ;  /* 0x0000001dfb00720c */ /* 0x040fe40003f44070 */
[C---:B------:R-:W-:Y:S02]  /*d000*/  ISETP.GT.U32.AND P1, PT, R251.reuse, R24, PT ;  /* 0x00000018fb00720c */ /* 0x040fe40003f24070 */
[----:B------:R-:W-:-:S07]  /*d010*/  ISETP.GT.U32.AND P4, PT, R251, R20, PT ;  /* 0x00000014fb00720c */ /* 0x000fce0003f84070 */
[--C-:B------:R-:W-:Y:S02]  /*d020*/  @!P6 IMAD.IADD R23, R23, 0x1, -R251.reuse ;  /* 0x000000011717e824 */ /* 0x100fe400078e0afb */
[--C-:B------:R-:W-:Y:S01]  /*d030*/  @!P2 IMAD.IADD R29, R29, 0x1, -R251.reuse ;  /* 0x000000011d1da824 */ /* 0x100fe200078e0afb */
[----:B------:R-:W-:Y:S01]  /*d040*/  ISETP.GE.AND P2, PT, R246, RZ, PT ;  /* 0x000000fff600720c */ /* 0x000fe20003f46270 */
[--C-:B------:R-:W-:Y:S01]  /*d050*/  @!P1 IMAD.IADD R24, R24, 0x1, -R251.reuse ;  /* 0x0000000118189824 */ /* 0x100fe200078e0afb */
[C---:B------:R-:W-:Y:S02]  /*d060*/  ISETP.GT.U32.AND P1, PT, R251.reuse, R23, PT ;  /* 0x00000017fb00720c */ /* 0x040fe40003f24070 */
[C---:B--2---:R-:W-:Y:S02]  /*d070*/  ISETP.GT.U32.AND P6, PT, R251.reuse, R21, PT ;  /* 0x00000015fb00720c */ /* 0x044fe40003fc4070 */
[C---:B------:R-:W-:Y:S01]  /*d080*/  ISETP.GT.U32.AND P3, PT, R251.reuse, R22, PT ;  /* 0x00000016fb00720c */ /* 0x040fe20003f64070 */
[----:B------:R-:W-:Y:S01]  /*d090*/  @!P4 IMAD.IADD R20, R20, 0x1, -R251 ;  /* 0x000000011414c824 */ /* 0x000fe200078e0afb */
[----:B------:R-:W-:-:S05]  /*d0a0*/  ISETP.GT.U32.AND P4, PT, R251, R29, PT ;  /* 0x0000001dfb00720c */ /* 0x000fca0003f84070 */
[----:B------:R-:W-:Y:S02]  /*d0b0*/  @!P2 IMAD.MOV R31, RZ, RZ, -R31 ;  /* 0x000000ffff1fa224 */ /* 0x000fe400078e0a1f */
[----:B------:R-:W-:Y:S02]  /*d0c0*/  @!P1 IADD3 R23, R23, -R251, RZ ;  /* 0x800000fb17179210 */ /* 0x000fe40007ffe0ff */
[--C-:B------:R-:W-:Y:S01]  /*d0d0*/  @!P6 IMAD.IADD R21, R21, 0x1, -R251.reuse ;  /* 0x000000011515e824 */ /* 0x100fe200078e0afb */
[----:B------:R1:W-:Y:S01]  /*d0e0*/  STL [R1+0x5c4], R31 ;  /* 0x0005c41f01007387 */ /* 0x0003e20000100800 */
[----:B------:R-:W-:Y:S01]  /*d0f0*/  @!P3 IMAD.IADD R22, R22, 0x1, -R251 ;  /* 0x000000011616b824 */ /* 0x000fe200078e0afb */
[C---:B------:R-:W-:Y:S02]  /*d100*/  ISETP.GT.U32.AND P3, PT, R251.reuse, R24, PT ;  /* 0x00000018fb00720c */ /* 0x040fe40003f64070 */
[C---:B------:R-:W-:Y:S02]  /*d110*/  ISETP.GT.U32.AND P1, PT, R251.reuse, R8, PT ;  /* 0x00000008fb00720c */ /* 0x040fe40003f24070 */
[C---:B------:R-:W-:Y:S01]  /*d120*/  ISETP.GT.U32.AND P5, PT, R251.reuse, R21, PT ;  /* 0x00000015fb00720c */ /* 0x040fe20003fa4070 */
[----:B-1----:R-:W-:Y:S01]  /*d130*/  IMAD.MOV.U32 R31, RZ, RZ, R23 ;  /* 0x000000ffff1f7224 */ /* 0x002fe200078e0017 */
[----:B------:R-:W-:-:S03]  /*d140*/  ISETP.GT.U32.AND P6, PT, R251, R22, PT ;  /* 0x00000016fb00720c */ /* 0x000fc60003fc4070 */
[----:B------:R-:W-:Y:S01]  /*d150*/  @!P0 IMAD.MOV R31, RZ, RZ, -R31 ;  /* 0x000000ffff1f8224 */ /* 0x000fe200078e0a1f */
[----:B------:R-:W-:Y:S01]  /*d160*/  ISETP.GT.U32.AND P0, PT, R251, R4, PT ;  /* 0x00000004fb00720c */ /* 0x000fe20003f04070 */
[--C-:B------:R-:W-:Y:S01]  /*d170*/  @!P4 IMAD.IADD R29, R29, 0x1, -R251.reuse ;  /* 0x000000011d1dc824 */ /* 0x100fe200078e0afb */
[C---:B----4-:R-:W-:Y:S01]  /*d180*/  ISETP.GT.U32.AND P4, PT, R251.reuse, R19, PT ;  /* 0x00000013fb00720c */ /* 0x050fe20003f84070 */
[----:B------:R-:W-:Y:S01]  /*d190*/  @!P3 IMAD.IADD R24, R24, 0x1, -R251 ;  /* 0x000000011818b824 */ /* 0x000fe200078e0afb */
[----:B------:R-:W-:-:S03]  /*d1a0*/  ISETP.GT.U32.AND P3, PT, R251, R18, PT ;  /* 0x00000012fb00720c */ /* 0x000fc60003f64070 */
[--C-:B------:R-:W-:Y:S01]  /*d1b0*/  @!P5 IMAD.IADD R21, R21, 0x1, -R251.reuse ;  /* 0x000000011515d824 */ /* 0x100fe200078e0afb */
[----:B------:R-:W-:Y:S02]  /*d1c0*/  @!P1 IADD3 R8, R8, -R251, RZ ;  /* 0x800000fb08089210 */ /* 0x000fe40007ffe0ff */
[C---:B------:R-:W-:Y:S01]  /*d1d0*/  ISETP.GT.U32.AND P1, PT, R251.reuse, R17, PT ;  /* 0x00000011fb00720c */ /* 0x040fe20003f24070 */
[--C-:B------:R-:W-:Y:S01]  /*d1e0*/  @!P6 IMAD.IADD R22, R22, 0x1, -R251.reuse ;  /* 0x000000011616e824 */ /* 0x100fe200078e0afb */
[----:B------:R-:W-:Y:S02]  /*d1f0*/  ISETP.GE.AND P5, PT, R30, RZ, PT ;  /* 0x000000ff1e00720c */ /* 0x000fe40003fa6270 */
[----:B------:R-:W-:Y:S01]  /*d200*/  ISETP.GT.U32.AND P6, PT, R251, R6, PT ;  /* 0x00000006fb00720c */ /* 0x000fe20003fc4070 */
[----:B------:R-:W-:Y:S01]  /*d210*/  @!P0 IMAD.IADD R4, R4, 0x1, -R251 ;  /* 0x0000000104048824 */ /* 0x000fe200078e0afb */
[----:B------:R-:W-:Y:S02]  /*d220*/  ISETP.GE.AND P0, PT, R28, RZ, PT ;  /* 0x000000ff1c00720c */ /* 0x000fe40003f06270 */
[----:B------:R-:W-:-:S02]  /*d230*/  IADD3 R23, R246, 0x1e4, RZ ;  /* 0x000001e4f6177810 */ /* 0x000fc40007ffe0ff */
[----:B------:R-:W-:Y:S01]  /*d240*/  @!P4 IADD3 R19, R19, -R251, RZ ;  /* 0x800000fb1313c210 */ /* 0x000fe20007ffe0ff */
[--C-:B------:R-:W-:Y:S01]  /*d250*/  @!P3 IMAD.IADD R18, R18, 0x1, -R251.reuse ;  /* 0x000000011212b824 */ /* 0x100fe200078e0afb */
[----:B------:R-:W-:Y:S01]  /*d260*/  ISETP.GE.AND P3, PT, R27, RZ, PT ;  /* 0x000000ff1b00720c */ /* 0x000fe20003f66270 */
[----:B------:R-:W-:Y:S01]  /*d270*/  STL [R1+0x3508], R23 ;  /* 0x0035081701007387 */ /* 0x000fe20000100800 */
[----:B------:R-:W-:-:S03]  /*d280*/  @!P1 IMAD.IADD R17, R17, 0x1, -R251 ;  /* 0x0000000111119824 */ /* 0x000fc600078e0afb */
[----:B------:R1:W-:Y:S01]  /*d290*/  STL [R1+0x5c0], R31 ;  /* 0x0005c01f01007387 */ /* 0x0003e20000100800 */
[----:B------:R-:W-:-:S03]  /*d2a0*/  ISETP.GE.AND P1, PT, R25, RZ, PT ;  /* 0x000000ff1900720c */ /* 0x000fc60003f26270 */
[----:B------:R-:W2:Y:S01]  /*d2b0*/  LDL.LU R28, [R1+0x74] ;  /* 0x00007400011c7983 */ /* 0x000ea20000300800 */
[----:B------:R-:W-:-:S03]  /*d2c0*/  @!P6 IMAD.IADD R6, R6, 0x1, -R251 ;  /* 0x000000010606e824 */ /* 0x000fc600078e0afb */
[----:B------:R-:W4:Y:S01]  /*d2d0*/  LDL.LU R27, [R1+0x70] ;  /* 0x00007000011b7983 */ /* 0x000f220000300800 */
[----:B-1----:R-:W-:-:S03]  /*d2e0*/  IMAD.MOV.U32 R31, RZ, RZ, R29 ;  /* 0x000000ffff1f7224 */ /* 0x002fc600078e001d */
[----:B------:R-:W2:Y:S01]  /*d2f0*/  LDL R30, [R1+0x32fc] ;  /* 0x0032fc00011e7983 */ /* 0x000ea20000100800 */
[----:B------:R-:W-:Y:S01]  /*d300*/  ISETP.GT.U32.AND P2, PT, R251, R20, PT ;  /* 0x00000014fb00720c */ /* 0x000fe20003f44070 */
[----:B------:R-:W-:Y:S01]  /*d310*/  @!P0 IMAD.MOV R31, RZ, RZ, -R31 ;  /* 0x000000ffff1f8224 */ /* 0x000fe200078e0a1f */
[----:B------:R-:W-:Y:S01]  /*d320*/  ISETP.GE.AND P6, PT, R5, RZ, PT ;  /* 0x000000ff0500720c */ /* 0x000fe20003fc6270 */
[----:B------:R-:W2:Y:S01]  /*d330*/  LDL.LU R25, [R1+0x6c] ;  /* 0x00006c0001197983 */ /* 0x000ea20000300800 */
[----:B------:R-:W-:-:S09]  /*d340*/  @!P3 IMAD.MOV R8, RZ, RZ, -R8 ;  /* 0x000000ffff08b224 */ /* 0x000fd200078e0a08 */
[----:B------:R-:W-:-:S05]  /*d350*/  @!P2 IMAD.IADD R20, R20, 0x1, -R251 ;  /* 0x000000011414a824 */ /* 0x000fca00078e0afb */
[----:B------:R-:W-:Y:S02]  /*d360*/  @!P1 IADD3 R20, -R20, RZ, RZ ;  /* 0x000000ff14149210 */ /* 0x000fe40007ffe1ff */
[----:B---3--:R-:W-:Y:S01]  /*d370*/  ISETP.GE.AND P4, PT, R26, RZ, PT ;  /* 0x000000ff1a00720c */ /* 0x008fe20003f86270 */
[----:B------:R-:W-:Y:S02]  /*d380*/  IMAD.MOV.U32 R26, RZ, RZ, R24 ;  /* 0x000000ffff1a7224 */ /* 0x000fe400078e0018 */
[----:B------:R-:W3:Y:S03]  /*d390*/  LDL.LU R24, [R1+0x68] ;  /* 0x0000680001187983 */ /* 0x000ee60000300800 */
[----:B------:R-:W-:Y:S01]  /*d3a0*/  @!P5 IADD3 R26, -R26, RZ, RZ ;  /* 0x000000ff1a1ad210 */ /* 0x000fe20007ffe1ff */
[----:B------:R-:W3:Y:S04]  /*d3b0*/  LDL.LU R5, [R1+0x64] ;  /* 0x0000640001057983 */ /* 0x000ee80000300800 */
[----:B------:R1:W-:Y:S04]  /*d3c0*/  STL [R1+0x5bc], R26 ;  /* 0x0005bc1a01007387 */ /* 0x0003e80000100800 */
[----:B-1----:R-:W3:Y:S04]  /*d3d0*/  LDL.LU R26, [R1+0x60] ;  /* 0x00006000011a7983 */ /* 0x002ee80000300800 */
[----:B------:R-:W3:Y:S04]  /*d3e0*/  LDL R29, [R1+0x3300] ;  /* 0x00330000011d7983 */ /* 0x000ee80000100800 */
[----:B------:R1:W-:Y:S02]  /*d3f0*/  STL [R1+0x5b8], R31 ;  /* 0x0005b81f01007387 */ /* 0x0003e40000100800 */
[----:B-1----:R-:W-:-:S02]  /*d400*/  IMAD.MOV.U32 R31, RZ, RZ, R22 ;  /* 0x000000ffff1f7224 */ /* 0x002fc400078e0016 */
[----:B------:R-:W3:Y:S02]  /*d410*/  LDL R22, [R1+0x3304] ;  /* 0x0033040001167983 */ /* 0x000ee40000100800 */
[----:B------:R-:W-:Y:S02]  /*d420*/  @!P4 IMAD.MOV R31, RZ, RZ, -R31 ;  /* 0x000000ffff1fc224 */ /* 0x000fe400078e0a1f */
[----:B------:R1:W-:Y:S04]  /*d430*/  STL [R1+0x5b4], R8 ;  /* 0x0005b40801007387 */ /* 0x0003e80000100800 */
[----:B-1----:R-:W3:Y:S04]  /*d440*/  LDL R8, [R1+0x3308] ;  /* 0x0033080001087983 */ /* 0x002ee80000100800 */
[----:B------:R1:W-:Y:S02]  /*d450*/  STL [R1+0x5b0], R31 ;  /* 0x0005b01f01007387 */ /* 0x0003e40000100800 */
[----:B-1----:R-:W-:-:S02]  /*d460*/  IMAD.MOV.U32 R31, RZ, RZ, R21 ;  /* 0x000000ffff1f7224 */ /* 0x002fc400078e0015 */
[----:B------:R-:W3:Y:S04]  /*d470*/  LDL R21, [R1+0x330c] ;  /* 0x00330c0001157983 */ /* 0x000ee80000100800 */
[----:B------:R1:W-:Y:S04]  /*d480*/  STL [R1+0x5ac], R20 ;  /* 0x0005ac1401007387 */ /* 0x0003e80000100800 */
[----:B-1----:R-:W3:Y:S01]  /*d490*/  LDL R20, [R1+0x3310] ;  /* 0x0033100001147983 */ /* 0x002ee20000100800 */
[C---:B------:R-:W-:Y:S02]  /*d4a0*/  ISETP.GT.U32.AND P2, PT, R251.reuse, R0, PT ;  /* 0x00000000fb00720c */ /* 0x040fe40003f44070 */
[----:B------:R-:W-:-:S02]  /*d4b0*/  ISETP.GT.U32.AND P3, PT, R251, R19, PT ;  /* 0x00000013fb00720c */ /* 0x000fc40003f64070 */
[C---:B------:R-:W-:Y:S02]  /*d4c0*/  ISETP.GT.U32.AND P4, PT, R251.reuse, R17, PT ;  /* 0x00000011fb00720c */ /* 0x040fe40003f84070 */
[C---:B------:R-:W-:Y:S02]  /*d4d0*/  ISETP.GT.U32.AND P0, PT, R251.reuse, R18, PT ;  /* 0x00000012fb00720c */ /* 0x040fe40003f04070 */
[----:B------:R-:W-:-:S05]  /*d4e0*/  ISETP.GT.U32.AND P1, PT, R251, R6, PT ;  /* 0x00000006fb00720c */ /* 0x000fca0003f24070 */
[--C-:B------:R-:W-:Y:S01]  /*d4f0*/  @!P2 IMAD.IADD R0, R0, 0x1, -R251.reuse ;  /* 0x000000010000a824 */ /* 0x100fe200078e0afb */
[----:B------:R-:W-:Y:S01]  /*d500*/  ISETP.GT.U32.AND P2, PT, R251, R4, PT ;  /* 0x00000004fb00720c */ /* 0x000fe20003f44070 */
[--C-:B------:R-:W-:Y:S01]  /*d510*/  @!P3 IMAD.IADD R19, R19, 0x1, -R251.reuse ;  /* 0x000000011313b824 */ /* 0x100fe200078e0afb */
[----:B--2---:R-:W-:Y:S01]  /*d520*/  ISETP.GT.U32.AND P3, PT, R251, R25, PT ;  /* 0x00000019fb00720c */ /* 0x004fe20003f64070 */
[--C-:B------:R-:W-:Y:S01]  /*d530*/  @!P4 IMAD.IADD R17, R17, 0x1, -R251.reuse ;  /* 0x000000011111c824 */ /* 0x100fe200078e0afb */
[C---:B------:R-:W-:Y:S01]  /*d540*/  ISETP.GT.U32.AND P5, PT, R251.reuse, R0, PT ;  /* 0x00000000fb00720c */ /* 0x040fe20003fa4070 */
[----:B------:R-:W-:Y:S01]  /*d550*/  @!P0 IMAD.IADD R18, R18, 0x1, -R251 ;  /* 0x0000000112128824 */ /* 0x000fe200078e0afb */
[----:B----4-:R-:W-:Y:S02]  /*d560*/  ISETP.GT.U32.AND P0, PT, R251, R27, PT ;  /* 0x0000001bfb00720c */ /* 0x010fe40003f04070 */
[----:B------:R-:W-:Y:S01]  /*d570*/  @!P1 IADD3 R6, R6, -R251, RZ ;  /* 0x800000fb06069210 */ /* 0x000fe20007ffe0ff */
[----:B------:R-:W-:-:S04]  /*d580*/  @!P6 IMAD.MOV R31, RZ, RZ, -R31 ;  /* 0x000000ffff1fe224 */ /* 0x000fc800078e0a1f */
[--C-:B------:R-:W-:Y:S01]  /*d590*/  @!P2 IMAD.IADD R4, R4, 0x1, -R251.reuse ;  /* 0x000000010404a824 */ /* 0x100fe200078e0afb */
[----:B------:R-:W-:Y:S01]  /*d5a0*/  ISETP.GE.AND P2, PT, R30, RZ, PT ;  /* 0x000000ff1e00720c */ /* 0x000fe20003f46270 */
[--C-:B------:R-:W-:Y:S01]  /*d5b0*/  @!P3 IMAD.IADD R25, R25, 0x1, -R251.reuse ;  /* 0x000000011919b824 */ /* 0x100fe200078e0afb */
[----:B------:R1:W-:Y:S01]  /*d5c0*/  STL [R1+0x5a8], R31 ;  /* 0x0005a81f01007387 */ /* 0x0003e20000100800 */
[----:B------:R-:W-:Y:S01]  /*d5d0*/  IABS R23, R23 ;  /* 0x0000001700177213 */ /* 0x000fe20000000000 */
[--C-:B------:R-:W-:Y:S02]  /*d5e0*/  @!P5 IMAD.IADD R0, R0, 0x1, -R251.reuse ;  /* 0x000000010000d824 */ /* 0x100fe400078e0afb */
[----:B------:R-:W-:Y:S02]  /*d5f0*/  @!P0 IMAD.IADD R27, R27, 0x1, -R251 ;  /* 0x000000011b1b8824 */ /* 0x000fe400078e0afb */
[----:B------:R-:W-:Y:S01]  /*d600*/  IMAD.MOV.U32 R32, RZ, RZ, R23 ;  /* 0x000000ffff207224 */ /* 0x000fe200078e0017 */
[----:B-1----:R-:W-:-:S03]  /*d610*/  MOV R31, R19 ;  /* 0x00000013001f7202 */ /* 0x002fc60000000f00 */
[----:B------:R-:W-:-:S04]  /*d620*/  IMAD.HI.U32 R30, R252, R32, RZ ;  /* 0x00000020fc1e7227 */ /* 0x000fc800078e00ff */
[----:B------:R-:W-:Y:S02]  /*d630*/  IMAD.MOV R30, RZ, RZ, -R30 ;  /* 0x000000ffff1e7224 */ /* 0x000fe400078e0a1e */
[----:B------:R-:W-:Y:S01]  /*d640*/  IMAD.MOV.U32 R33, RZ, RZ, R6 ;  /* 0x000000ffff217224 */ /* 0x000fe200078e0006 */
[C---:B---3--:R-:W-:Y:S02]  /*d650*/  ISETP.GT.U32.AND P4, PT, R251.reuse, R24, PT ;  /* 0x00000018fb00720c */ /* 0x048fe40003f84070 */
[----:B------:R-:W-:-:S11]  /*d660*/  ISETP.GT.U32.AND P1, PT, R251, R5, PT ;  /* 0x00000005fb00720c */ /* 0x000fd60003f24070 */
[----:B------:R-:W-:Y:S02]  /*d670*/  @!P4 IADD3 R24, R24, -R251, RZ ;  /* 0x800000fb1818c210 */ /* 0x000fe40007ffe0ff */
[----:B------:R-:W-:Y:S01]  /*d680*/  @!P1 IMAD.IADD R5, R5, 0x1, -R251 ;  /* 0x0000000105059824 */ /* 0x000fe200078e0afb */
[----:B------:R-:W-:Y:S02]  /*d690*/  ISETP.GE.AND P5, PT, R29, RZ, PT ;  /* 0x000000ff1d00720c */ /* 0x000fe40003fa6270 */
[----:B------:R-:W-:Y:S02]  /*d6a0*/  ISETP.GE.AND P0, PT, R22, RZ, PT ;  /* 0x000000ff1600720c */ /* 0x000fe40003f06270 */
[----:B------:R-:W-:Y:S02]  /*d6b0*/  ISETP.GE.AND P3, PT, R8, RZ, PT ;  /* 0x000000ff0800720c */ /* 0x000fe40003f66270 */
[----:B------:R-:W2:Y:S04]  /*d6c0*/  LDL.LU R8, [R1+0x5c] ;  /* 0x00005c0001087983 */ /* 0x000ea80000300800 */
[----:B------:R-:W3:Y:S04]  /*d6d0*/  LDL.LU R29, [R1+0x58] ;  /* 0x00005800011d7983 */ /* 0x000ee80000300800 */
[----:B------:R-:W4:Y:S04]  /*d6e0*/  LDL.LU R22, [R1+0x54] ;  /* 0x0000540001167983 */ /* 0x000f280000300800 */
[----:B------:R-:W4:Y:S01]  /*d6f0*/  LDL.LU R23, [R1+0x50] ;  /* 0x0000500001177983 */ /* 0x000f220000300800 */
[----:B------:R-:W-:Y:S01]  /*d700*/  ISETP.GE.AND P4, PT, R21, RZ, PT ;  /* 0x000000ff1500720c */ /* 0x000fe20003f86270 */
[----:B------:R-:W-:-:S04]  /*d710*/  IMAD.MOV.U32 R21, RZ, RZ, R4 ;  /* 0x000000ffff157224 */ /* 0x000fc800078e0004 */
[----:B------:R-:W-:Y:S01]  /*d720*/  @!P2 IMAD.MOV R21, RZ, RZ, -R21 ;  /* 0x000000ffff15a224 */ /* 0x000fe200078e0a15 */
[----:B------:R-:W-:Y:S02]  /*d730*/  ISETP.GE.AND P1, PT, R20, RZ, PT ;  /* 0x000000ff1400720c */ /* 0x000fe40003f26270 */
[----:B------:R-:W4:Y:S04]  /*d740*/  LDL.LU R20, [R1+0x4c] ;  /* 0x00004c0001147983 */ /* 0x000f280000300800 */
[----:B------:R-:W4:Y:S04]  /*d750*/  LDL.LU R4, [R1+0x48] ;  /* 0x0000480001047983 */ /* 0x000f280000300800 */
[----:B------:R1:W-:Y:S01]  /*d760*/  STL [R1+0x5a4], R21 ;  /* 0x0005a41501007387 */ /* 0x0003e20000100800 */
[----:B------:R-:W-:-:S03]  /*d770*/  @!P5 IMAD.MOV R18, RZ, RZ, -R18 ;  /* 0x000000ffff12d224 */ /* 0x000fc600078e0a12 */
[----:B------:R-:W4:Y:S04]  /*d780*/  LDL R19, [R1+0x3318] ;  /* 0x0033180001137983 */ /* 0x000f280000100800 */
[----:B-1----:R-:W4:Y:S01]  /*d790*/  LDL R21, [R1+0x3314] ;  /* 0x0033140001157983 */ /* 0x002f220000100800 */
[----:B------:R-:W-:Y:S02]  /*d7a0*/  @!P0 IMAD.MOV R31, RZ, RZ, -R31 ;  /* 0x000000ffff1f8224 */ /* 0x000fe400078e0a1f */
[----:B------:R-:W-:Y:S01]  /*d7b0*/  @!P3 IMAD.MOV R17, RZ, RZ, -R17 ;  /* 0x000000ffff11b224 */ /* 0x000fe200078e0a11 */
[----:B------:R1:W-:Y:S04]  /*d7c0*/  STL [R1+0x5a0], R18 ;  /* 0x0005a01201007387 */ /* 0x0003e80000100800 */
[----:B------:R-:W4:Y:S04]  /*d7d0*/  LDL R6, [R1+0x3320] ;  /* 0x0033200001067983 */ /* 0x000f280000100800 */
[----:B-1----:R-:W4:Y:S04]  /*d7e0*/  LDL R18, [R1+0x331c] ;  /* 0x00331c0001127983 */ /* 0x002f280000100800 */
[----:B------:R1:W-:Y:S04]  /*d7f0*/  STL [R1+0x59c], R31 ;  /* 0x00059c1f01007387 */ /* 0x0003e80000100800 */
[----:B------:R1:W-:Y:S02]  /*d800*/  STL [R1+0x598], R17 ;  /* 0x0005981101007387 */ /* 0x0003e40000100800 */
[----:B-1----:R-:W-:-:S02]  /*d810*/  IMAD.MOV.U32 R31, RZ, RZ, R0 ;  /* 0x000000ffff1f7224 */ /* 0x002fc400078e0000 */
[C---:B------:R-:W-:Y:S01]  /*d820*/  IMAD R0, R251.reuse, R30, R32 ;  /* 0x0000001efb007224 */ /* 0x040fe200078e0220 */
[----:B------:R-:W4:Y:S04]  /*d830*/  LDL R17, [R1+0x3324] ;  /* 0x0033240001117983 */ /* 0x000f280000100800 */
[----:B------:R-:W4:Y:S01]  /*d840*/  LDL R30, [R1+0x3328] ;  /* 0x00332800011e7983 */ /* 0x000f220000100800 */
[----:B------:R-:W-:-:S13]  /*d850*/  ISETP.GT.U32.AND P6, PT, R251, R28, PT ;  /* 0x0000001cfb00720c */ /* 0x000fda0003fc4070 */
[----:B------:R-:W-:Y:S01]  /*d860*/  @!P6 IMAD.IADD R28, R28, 0x1, -R251 ;  /* 0x000000011c1ce824 */ /* 0x000fe200078e0afb */
[C---:B------:R-:W-:Y:S02]  /*d870*/  ISETP.GT.U32.AND P6, PT, R251.reuse, R26, PT ;  /* 0x0000001afb00720c */ /* 0x040fe40003fc4070 */
[C---:B------:R-:W-:Y:S02]  /*d880*/  ISETP.GT.U32.AND P5, PT, R251.reuse, R27, PT ;  /* 0x0000001bfb00720c */ /* 0x040fe40003fa4070 */
[C---:B------:R-:W-:Y:S01]  /*d890*/  ISETP.GT.U32.AND P2, PT, R251.reuse, R28, PT ;  /* 0x0000001cfb00720c */ /* 0x040fe20003f44070 */
[----:B------:R-:W-:Y:S01]  /*d8a0*/  @!P1 IMAD.MOV R31, RZ, RZ, -R31 ;  /* 0x000000ffff1f9224 */ /* 0x000fe200078e0a1f */
[----:B------:R-:W-:-:S07]  /*d8b0*/  ISETP.GT.U32.AND P0, PT, R251, R25, PT ;  /* 0x00000019fb00720c */ /* 0x000fce0003f04070 */
[----:B------:R-:W-:Y:S01]  /*d8c0*/  @!P6 IMAD.IADD R26, R26, 0x1, -R251 ;  /* 0x000000011a1ae824 */ /* 0x000fe200078e0afb */
[----:B------:R-:W-:-:S04]  /*d8d0*/  ISETP.GT.U32.AND P3, PT, R251, R24, PT ;  /* 0x00000018fb00720c */ /* 0x000fc80003f64070 */
[----:B------:R-:W-:Y:S01]  /*d8e0*/  ISETP.GT.U32.AND P6, PT, R251, R26, PT ;  /* 0x0000001afb00720c */ /* 0x000fe20003fc4070 */
[--C-:B------:R-:W-:Y:S02]  /*d8f0*/  @!P2 IMAD.IADD R28, R28, 0x1, -R251.reuse ;  /* 0x000000011c1ca824 */ /* 0x100fe400078e0afb */
[--C-:B------:R-:W-:Y:S01]  /*d900*/  @!P5 IMAD.IADD R27, R27, 0x1, -R251.reuse ;  /* 0x000000011b1bd824 */ /* 0x100fe200078e0afb */
[----:B------:R-:W-:Y:S01]  /*d910*/  @!P4 IADD3 R33, -R33, RZ, RZ ;  /* 0x000000ff2121c210 */ /* 0x000fe20007ffe1ff */
[----:B------:R-:W-:-:S04]  /*d920*/  @!P0 IMAD.IADD R25, R25, 0x1, -R251 ;  /* 0x0000000119198824 */ /* 0x000fc800078e0afb */
[----:B------:R-:W-:-:S04]  /*d930*/  @!P3 IMAD.IADD R24, R24, 0x1, -R251 ;  /* 0x000000011818b824 */ /* 0x000fc800078e0afb */
[----:B------:R-:W-:Y:S01]  /*d940*/  @!P6 IMAD.IADD R26, R26, 0x1, -R251 ;  /* 0x000000011a1ae824 */ /* 0x000fe200078e0afb */
[----:B------:R-:W-:Y:S04]  /*d950*/  STL [R1+0x594], R33 ;  /* 0x0005942101007387 */ /* 0x000fe80000100800 */
[----:B------:R-:W-:Y:S01]  /*d960*/  STL [R1+0x590], R31 ;  /* 0x0005901f01007387 */ /* 0x000fe20000100800 */
[----:B------:R-:W-:-:S13]  /*d970*/  ISETP.GT.U32.AND P4, PT, R251, R5, PT ;  /* 0x00000005fb00720c */ /* 0x000fda0003f84070 */
[----:B------:R-:W-:Y:S02]  /*d980*/  @!P4 IADD3 R5, R5, -R251, RZ ;  /* 0x800000fb0505c210 */ /* 0x000fe40007ffe0ff */
[C---:B--2---:R-:W-:Y:S02]  /*d990*/  ISETP.GT.U32.AND P1, PT, R251.reuse, R8, PT ;  /* 0x00000008fb00720c */ /* 0x044fe40003f24070 */
[C---:B---3--:R-:W-:Y:S02]  /*d9a0*/  ISETP.GT.U32.AND P2, PT, R251.reuse, R29, PT ;  /* 0x0000001dfb00720c */ /* 0x048fe40003f44070 */
[C---:B----4-:R-:W-:Y:S02]  /*d9b0*/  ISETP.GT.U32.AND P5, PT, R251.reuse, R22, PT ;  /* 0x00000016fb00720c */ /* 0x050fe40003fa4070 */
[----:B------:R-:W-:-:S07]  /*d9c0*/  ISETP.GT.U32.AND P0, PT, R251, R23, PT ;  /* 0x00000017fb00720c */ /* 0x000fce0003f04070 */
[--C-:B------:R-:W-:Y:S02]  /*d9d0*/  @!P1 IMAD.IADD R8, R8, 0x1, -R251.reuse ;  /* 0x0000000108089824 */ /* 0x100fe400078e0afb */
[--C-:B------:R-:W-:Y:S02]  /*d9e0*/  @!P2 IMAD.IADD R29, R29, 0x1, -R251.reuse ;  /* 0x000000011d1da824 */ /* 0x100fe400078e0afb */
[--C-:B------:R-:W-:Y:S01]  /*d9f0*/  @!P5 IMAD.IADD R22, R22, 0x1, -R251.reuse ;  /* 0x000000011616d824 */ /* 0x100fe200078e0afb */
[----:B------:R-:W-:Y:S02]  /*da00*/  ISETP.GT.U32.AND P3, PT, R251, R20, PT ;  /* 0x00000014fb00720c */ /* 0x000fe40003f64070 */
[----:B------:R-:W-:Y:S02]  /*da10*/  ISETP.GE.AND P1, PT, R19, RZ, PT ;  /* 0x000000ff1300720c */ /* 0x000fe40003f26270 */
[----:B------:R-:W2:Y:S01]  /*da20*/  LDL.LU R19, [R1+0x44] ;  /* 0x0000440001137983 */ /* 0x000ea20000300800 */
[----:B------:R-:W-:Y:S01]  /*da30*/  ISETP.GE.AND P6, PT, R21, RZ, PT ;  /* 0x000000ff1500720c */ /* 0x000fe20003fc6270 */
[----:B------:R-:W-:-:S07]  /*da40*/  @!P0 IMAD.IADD R23, R23, 0x1, -R251 ;  /* 0x0000000117178824 */ /* 0x000fce00078e0afb */
[----:B------:R-:W-:Y:S02]  /*da50*/  @!P3 IADD3 R20, R20, -R251, RZ ;  /* 0x800000fb1414b210 */ /* 0x000fe40007ffe0ff */
[----:B------:R-:W-:Y:S01]  /*da60*/  ISETP.GE.AND P5, PT, R6, RZ, PT ;  /* 0x000000ff0600720c */ /* 0x000fe20003fa6270 */
[----:B------:R-:W-:Y:S02]  /*da70*/  @!P1 IMAD.MOV R27, RZ, RZ, -R27 ;  /* 0x000000ffff1b9224 */ /* 0x000fe400078e0a1b */
[----:B------:R-:W-:Y:S01]  /*da80*/  @!P6 IMAD.MOV R28, RZ, RZ, -R28 ;  /* 0x000000ffff1ce224 */ /* 0x000fe200078e0a1c */
[----:B------:R-:W-:Y:S02]  /*da90*/  ISETP.GE.AND P2, PT, R18, RZ, PT ;  /* 0x000000ff1200720c */ /* 0x000fe40003f46270 */
[----:B------:R-:W3:Y:S04]  /*daa0*/  LDL.LU R18, [R1+0x40] ;  /* 0x0000400001127983 */ /* 0x000ee80000300800 */
[----:B------:R-:W4:Y:S04]  /*dab0*/  LDL.LU R21, [R1+0x3c] ;  /* 0x00003c0001157983 */ /* 0x000f280000300800 */
[----:B------:R-:W4:Y:S01]  /*dac0*/  LDL.LU R6, [R1+0x38] ;  /* 0x0000380001067983 */ /* 0x000f220000300800 */
[----:B------:R-:W-:-:S03]  /*dad0*/  ISETP.GE.AND P0, PT, R17, RZ, PT ;  /* 0x000000ff1100720c */ /* 0x000fc60003f06270 */
[----:B------:R-:W4:Y:S01]  /*dae0*/  LDL.LU R17, [R1+0x34] ;  /* 0x0000340001117983 */ /* 0x000f220000300800 */
[----:B------:R-:W-:-:S03]  /*daf0*/  ISETP.GE.AND P3, PT, R30, RZ, PT ;  /* 0x000000ff1e00720c */ /* 0x000fc60003f66270 */
[----:B------:R1:W-:Y:S04]  /*db00*/  STL [R1+0x58c], R28 ;  /* 0x00058c1c01007387 */ /* 0x0003e80000100800 */
[----:B------:R-:W4:Y:S04]  /*db10*/  LDL R30, [R1+0x332c] ;  /* 0x00332c00011e7983 */ /* 0x000f280000100800 */
[----:B------:R1:W-:Y:S01]  /*db20*/  STL [R1+0x588], R27 ;  /* 0x0005881b01007387 */ /* 0x0003e20000100800 */
[----:B------:R-:W-:-:S03]  /*db30*/  @!P2 IMAD.MOV R25, RZ, RZ, -R25 ;  /* 0x000000ffff19a224 */ /* 0x000fc600078e0a19 */
[----:B-1----:R-:W4:Y:S01]  /*db40*/  LDL R28, [R1+0x3330] ;  /* 0x00333000011c7983 */ /* 0x002f220000100800 */
[----:B------:R-:W-:Y:S02]  /*db50*/  @!P5 IMAD.MOV R24, RZ, RZ, -R24 ;  /* 0x000000ffff18d224 */ /* 0x000fe400078e0a18 */
[----:B------:R-:W-:Y:S01]  /*db60*/  @!P0 IMAD.MOV R5, RZ, RZ, -R5 ;  /* 0x000000ffff058224 */ /* 0x000fe200078e0a05 */
[----:B------:R-:W4:Y:S04]  /*db70*/  LDL R27, [R1+0x3334] ;  /* 0x00333400011b7983 */ /* 0x000f280000100800 */
[----:B------:R1:W-:Y:S04]  /*db80*/  STL [R1+0x584], R25 ;  /* 0x0005841901007387 */ /* 0x0003e80000100800 */
[----:B-1----:R-:W4:Y:S04]  /*db90*/  LDL R25, [R1+0x3338] ;  /* 0x0033380001197983 */ /* 0x002f280000100800 */
[----:B------:R1:W-:Y:S04]  /*dba0*/  STL [R1+0x580], R24 ;  /* 0x0005801801007387 */ /* 0x0003e80000100800 */
[----:B-1----:R-:W4:Y:S04]  /*dbb0*/  LDL R24, [R1+0x333c] ;  /* 0x00333c0001187983 */ /* 0x002f280000100800 */
[----:B------:R1:W-:Y:S04]  /*dbc0*/  STL [R1+0x57c], R5 ;  /* 0x00057c0501007387 */ /* 0x0003e80000100800 */
[----:B-1----:R-:W4:Y:S01]  /*dbd0*/  LDL R5, [R1+0x3340] ;  /* 0x0033400001057983 */ /* 0x002f220000100800 */
[----:B------:R-:W-:-:S02]  /*dbe0*/  ISETP.GT.U32.AND P4, PT, R251, R4, PT ;  /* 0x00000004fb00720c */ /* 0x000fc40003f84070 */
[----:B------:R-:W-:Y:S02]  /*dbf0*/  MOV R31, R26 ;  /* 0x0000001a001f7202 */ /* 0x000fe40000000f00 */
[C---:B------:R-:W-:Y:S02]  /*dc00*/  ISETP.GT.U32.AND P1, PT, R251.reuse, R29, PT ;  /* 0x0000001dfb00720c */ /* 0x040fe40003f24070 */
[----:B------:R-:W-:-:S07]  /*dc10*/  ISETP.GT.U32.AND P2, PT, R251, R22, PT ;  /* 0x00000016fb00720c */ /* 0x000fce0003f44070 */
[----:B------:R-:W-:Y:S01]  /*dc20*/  @!P4 IMAD.IADD R4, R4, 0x1, -R251 ;  /* 0x000000010404c824 */ /* 0x000fe200078e0afb */
[C---:B------:R-:W-:Y:S01]  /*dc30*/  ISETP.GT.U32.AND P4, PT, R251.reuse, R8, PT ;  /* 0x00000008fb00720c */ /* 0x040fe20003f84070 */
[----:B------:R-:W-:Y:S01]  /*dc40*/  @!P3 IMAD.MOV R31, RZ, RZ, -R31 ;  /* 0x000000ffff1fb224 */ /* 0x000fe200078e0a1f */
[C---:B------:R-:W-:Y:S02]  /*dc50*/  ISETP.GT.U32.AND P6, PT, R251.reuse, R23, PT ;  /* 0x00000017fb00720c */ /* 0x040fe40003fc4070 */
[----:B------:R-:W-:Y:S01]  /*dc60*/  ISETP.GT.U32.AND P5, PT, R251, R4, PT ;  /* 0x00000004fb00720c */ /* 0x000fe20003fa4070 */
[--C-:B------:R-:W-:Y:S02]  /*dc70*/  @!P1 IMAD.IADD R29, R29, 0x1, -R251.reuse ;  /* 0x000000011d1d9824 */ /* 0x100fe400078e0afb */
[----:B------:R-:W-:-:S06]  /*dc80*/  @!P2 IMAD.IADD R22, R22, 0x1, -R251 ;  /* 0x000000011616a824 */ /* 0x000fcc00078e0afb */
[--C-:B------:R-:W-:Y:S02]  /*dc90*/  @!P4 IMAD.IADD R8, R8, 0x1, -R251.reuse ;  /* 0x000000010808c824 */ /* 0x100fe400078e0afb */
[----:B------:R-:W-:Y:S02]  /*dca0*/  @!P6 IADD3 R23, R23, -R251, RZ ;  /* 0x800000fb1717e210 */ /* 0x000fe40007ffe0ff */
[----:B------:R-:W-:Y:S01]  /*dcb0*/  @!P5 IMAD.IADD R4, R4, 0x1, -R251 ;  /* 0x000000010404d824 */ /* 0x000fe200078e0afb */
[----:B------:R-:W-:Y:S02]  /*dcc0*/  IADD3 R26, R246, 0x1e5, RZ ;  /* 0x000001e5f61a7810 */ /* 0x000fe40007ffe0ff */
[----:B------:R-:W-:-:S03]  /*dcd0*/  ISETP.GT.U32.AND P0, PT, R251, R20, PT ;  /* 0x00000014fb00720c */ /* 0x000fc60003f04070 */
[----:B------:R-:W-:Y:S04]  /*dce0*/  STL [R1+0x34e0], R26 ;  /* 0x0034e01a01007387 */ /* 0x000fe80000100800 */
[----:B------:R1:W-:Y:S02]  /*dcf0*/  STL [R1+0x578], R31 ;  /* 0x0005781f01007387 */ /* 0x0003e40000100800 */
[----:B-1----:R-:W-:-:S04]  /*dd00*/  IMAD.MOV.U32 R31, RZ, RZ, R29 ;  /* 0x000000ffff1f7224 */ /* 0x002fc800078e001d */
[----:B------:R-:W-:Y:S01]  /*dd10*/  @!P0 IMAD.IADD R20, R20, 0x1, -R251 ;  /* 0x0000000114148824 */ /* 0x000fe200078e0afb */
[----:B--2---:R-:W-:-:S13]  /*dd20*/  ISETP.GT.U32.AND P3, PT, R251, R19, PT ;  /* 0x00000013fb00720c */ /* 0x004fda0003f64070 */
[----:B------:R-:W-:Y:S01]  /*dd30*/  @!P3 IMAD.IADD R19, R19, 0x1, -R251 ;  /* 0x000000011313b824 */ /* 0x000fe200078e0afb */
[C---:B---3--:R-:W-:Y:S02]  /*dd40*/  ISETP.GT.U32.AND P4, PT, R251.reuse, R18, PT ;  /* 0x00000012fb00720c */ /* 0x048fe40003f84070 */
[C---:B----4-:R-:W-:Y:S02]  /*dd50*/  ISETP.GT.U32.AND P1, PT, R251.reuse, R21, PT ;  /* 0x00000015fb00720c */ /* 0x050fe40003f24070 */
[C---:B------:R-:W-:Y:S02]  /*dd60*/  ISETP.GT.U32.AND P2, PT, R251.reuse, R6, PT ;  /* 0x00000006fb00720c */ /* 0x040fe40003f44070 */
[----:B------:R-:W-:Y:S02]  /*dd70*/  ISETP.GT.U32.AND P6, PT, R251, R17, PT ;  /* 0x00000011fb00720c */ /* 0x000fe40003fc4070 */
[----:B------:R-:W-:Y:S02]  /*dd80*/  ISETP.GE.AND P5, PT, R30, RZ, PT ;  /* 0x000000ff1e00720c */ /* 0x000fe40003fa6270 */
[----:B------:R-:W-:-:S03]  /*dd90*/  ISETP.GE.AND P3, PT, R28, RZ, PT ;  /* 0x000000ff1c00720c */ /* 0x000fc60003f66270 */
[--C-:B------:R-:W-:Y:S01]  /*dda0*/  @!P4 IMAD.IADD R18, R18, 0x1, -R251.reuse ;  /* 0x000000011212c824 */ /* 0x100fe200078e0afb */
[----:B------:R-:W2:Y:S01]  /*ddb0*/  LDL.LU R28, [R1+0xb8] ;  /* 0x0000b800011c7983 */ /* 0x000ea20000300800 */
[----:B------:R-:W-:Y:S02]  /*ddc0*/  @!P1 IMAD.IADD R21, R21, 0x1, -R251 ;  /* 0x0000000115159824 */ /* 0x000fe400078e0afb */
[----:B------:R-:W-:-:S04]  /*ddd0*/  @!P2 IADD3 R6, R6, -R251, RZ ;  /* 0x800000fb0606a210 */ /* 0x000fc80007ffe0ff */
[----:B------:R-:W-:Y:S01]  /*dde0*/  @!P5 IMAD.MOV R8, RZ, RZ, -R8 ;  /* 0x000000ffff08d224 */ /* 0x000fe200078e0a08 */
[----:B------:R-:W-:Y:S02]  /*ddf0*/  ISETP.GE.AND P4, PT, R27, RZ, PT ;  /* 0x000000ff1b00720c */ /* 0x000fe40003f86270 */
[----:B------:R-:W3:Y:S01]  /*de00*/  LDL.LU R27, [R1+0xb4] ;  /* 0x0000b400011b7983 */ /* 0x000ee20000300800 */
[----:B------:R-:W-:-:S03]  /*de10*/  @!P6 IMAD.IADD R17, R17, 0x1, -R251 ;  /* 0x000000011111e824 */ /* 0x000fc600078e0afb */
[----:B------:R-:W4:Y:S01]  /*de20*/  LDL R30, [R1+0x3344] ;  /* 0x00334400011e7983 */ /* 0x000f220000100800 */
[----:B------:R-:W-:Y:S01]  /*de30*/  @!P3 IMAD.MOV R31, RZ, RZ, -R31 ;  /* 0x000000ffff1fb224 */ /* 0x000fe200078e0a1f */
[----:B------:R-:W-:Y:S02]  /*de40*/  ISETP.GE.AND P1, PT, R25, RZ, PT ;  /* 0x000000ff1900720c */ /* 0x000fe40003f26270 */
[----:B------:R-:W2:Y:S03]  /*de50*/  LDL.LU R25, [R1+0xb0] ;  /* 0x0000b00001197983 */ /* 0x000ea60000300800 */
[----:B------:R-:W-:Y:S01]  /*de60*/  @!P4 IMAD.MOV R22, RZ, RZ, -R22 ;  /* 0x000000ffff16c224 */ /* 0x000fe200078e0a16 */
[----:B------:R-:W-:Y:S02]  /*de70*/  ISETP.GE.AND P2, PT, R24, RZ, PT ;  /* 0x000000ff1800720c */ /* 0x000fe40003f46270 */
[----:B------:R-:W2:Y:S01]  /*de80*/  LDL.LU R24, [R1+0xac] ;  /* 0x0000ac0001187983 */ /* 0x000ea20000300800 */
[----:B------:R-:W-:-:S03]  /*de90*/  ISETP.GE.AND P6, PT, R5, RZ, PT ;  /* 0x000000ff0500720c */ /* 0x000fc60003fc6270 */
[----:B------:R-:W2:Y:S04]  /*dea0*/  LDL.LU R5, [R1+0xa8] ;  /* 0x0000a80001057983 */ /* 0x000ea80000300800 */
[----:B------:R1:W-:Y:S04]  /*deb0*/  STL [R1+0x574], R8 ;  /* 0x0005740801007387 */ /* 0x0003e80000100800 */
[----:B-1----:R-:W2:Y:S04]  /*dec0*/  LDL.LU R8, [R1+0xa4] ;  /* 0x0000a40001087983 */ /* 0x002ea80000300800 */
[----:B------:R-:W2:Y:S04]  /*ded0*/  LDL R29, [R1+0x3348] ;  /* 0x00334800011d7983 */ /* 0x000ea80000100800 */
[----:B------:R1:W-:Y:S01]  /*dee0*/  STL [R1+0x570], R31 ;  /* 0x0005701f01007387 */ /* 0x0003e20000100800 */
[----:B------:R-:W-:Y:S01]  /*def0*/  @!P2 IMAD.MOV R20, RZ, RZ, -R20 ;  /* 0x000000ffff14a224 */ /* 0x000fe200078e0a14 */
[----:B-1----:R-:W-:-:S02]  /*df00*/  MOV R31, R23 ;  /* 0x00000017001f7202 */ /* 0x002fc40000000f00 */
[----:B------:R-:W2:Y:S03]  /*df10*/  LDL R23, [R1+0x334c] ;  /* 0x00334c0001177983 */ /* 0x000ea60000100800 */
[----:B------:R-:W-:Y:S01]  /*df20*/  @!P1 IMAD.MOV R31, RZ, RZ, -R31 ;  /* 0x000000ffff1f9224 */ /* 0x000fe200078e0a1f */
[----:B------:R1:W-:Y:S04]  /*df30*/  STL [R1+0x56c], R22 ;  /* 0x00056c1601007387 */ /* 0x0003e80000100800 */
[----:B-1----:R-:W2:Y:S04]  /*df40*/  LDL R22, [R1+0x3350] ;  /* 0x0033500001167983 */ /* 0x002ea80000100800 */
[----:B------:R1:W-:Y:S02]  /*df50*/  STL [R1+0x568], R31 ;  /* 0x0005681f01007387 */ /* 0x0003e40000100800 */
[----:B-1----:R-:W-:-:S02]  /*df60*/  IMAD.MOV.U32 R31, RZ, RZ, R4 ;  /* 0x000000ffff1f7224 */ /* 0x002fc400078e0004 */
[----:B------:R-:W2:Y:S04]  /*df70*/  LDL R4, [R1+0x3358] ;  /* 0x0033580001047983 */ /* 0x000ea80000100800 */
[----:B------:R1:W-:Y:S04]  /*df80*/  STL [R1+0x564], R20 ;  /* 0x0005641401007387 */ /* 0x0003e80000100800 */
[----:B-1----:R-:W2:Y:S01]  /*df90*/  LDL R20, [R1+0x335c] ;  /* 0x00335c0001147983 */ /* 0x002ea20000100800 */
[C---:B------:R-:W-:Y:S02]  /*dfa0*/  ISETP.GT.U32.AND P0, PT, R251.reuse, R2, PT ;  /* 0x00000002fb00720c */ /* 0x040fe40003f04070 */
[----:B------:R-:W-:-:S02]  /*dfb0*/  ISETP.GT.U32.AND P3, PT, R251, R18, PT ;  /* 0x00000012fb00720c */ /* 0x000fc40003f64070 */
[C---:B------:R-:W-:Y:S02]  /*dfc0*/  ISETP.GT.U32.AND P1, PT, R251.reuse, R6, PT ;  /* 0x00000006fb00720c */ /* 0x040fe40003f24070 */
[C---:B------:R-:W-:Y:S02]  /*dfd0*/  ISETP.GT.U32.AND P4, PT, R251.reuse, R21, PT ;  /* 0x00000015fb00720c */ /* 0x040fe40003f84070 */
[----:B------:R-:W-:-:S05]  /*dfe0*/  ISETP.GT.U32.AND P2, PT, R251, R17, PT ;  /* 0x00000011fb00720c */ /* 0x000fca0003f44070 */
[--C-:B------:R-:W-:Y:S01]  /*dff0*/  @!P0 IMAD.IADD R2, R2, 0x1, -R251.reuse ;  /* 0x0000000102028824 */ /* 0x100fe200078e0afb */
[C---:B------:R-:W-:Y:S01]  /*e000*/  ISETP.GT.U32.AND P0, PT, R251.reuse, R19, PT ;  /* 0x00000013fb00720c */ /* 0x040fe20003f04070 */
[--C-:B------:R-:W-:Y:S02]  /*e010*/  @!P3 IMAD.IADD R18, R18, 0x1, -R251.reuse ;  /* 0x000000011212b824 */ /* 0x100fe400078e0afb */
[--C-:B------:R-:W-:Y:S01]  /*e020*/  @!P1 IMAD.IADD R6, R6, 0x1, -R251.reuse ;  /* 0x0000000106069824 */ /* 0x100fe200078e0afb */
[----:B------:R-:W-:Y:S01]  /*e030*/  ISETP.GT.U32.AND P5, PT, R251, R2, PT ;  /* 0x00000002fb00720c */ /* 0x000fe20003fa4070 */
[--C-:B------:R-:W-:Y:S02]  /*e040*/  @!P4 IMAD.IADD R21, R21, 0x1, -R251.reuse ;  /* 0x000000011515c824 */ /* 0x100fe400078e0afb */
[----:B------:R-:W-:Y:S02]  /*e050*/  @!P2 IMAD.IADD R17, R17, 0x1, -R251 ;  /* 0x000000011111a824 */ /* 0x000fe400078e0afb */
[----:B------:R-:W-:-:S04]  /*e060*/  @!P6 IMAD.MOV R31, RZ, RZ, -R31 ;  /* 0x000000ffff1fe224 */ /* 0x000fc800078e0a1f */
[----:B------:R-:W-:Y:S01]  /*e070*/  @!P0 IADD3 R19, R19, -R251, RZ ;  /* 0x800000fb13138210 */ /* 0x000fe20007ffe0ff */
[----:B------:R1:W-:Y:S01]  /*e080*/  STL [R1+0x560], R31 ;  /* 0x0005601f01007387 */ /* 0x0003e20000100800 */
[----:B------:R-:W-:Y:S02]  /*e090*/  IABS R26, R26 ;  /* 0x0000001a001a7213 */ /* 0x000fe40000000000 */
[----:B------:R-:W-:-:S03]  /*e0a0*/  @!P5 IMAD.IADD R2, R2, 0x1, -R251 ;  /* 0x000000010202d824 */ /* 0x000fc600078e0afb */
[----:B------:R-:W-:Y:S02]  /*e0b0*/  IMAD.MOV.U32 R32, RZ, RZ, R26 ;  /* 0x000000ffff207224 */ /* 0x000fe400078e001a */
[----:B-1----:R-:W-:Y:S02]  /*e0c0*/  IMAD.MOV.U32 R31, RZ, RZ, R21 ;  /* 0x000000ffff1f7224 */ /* 0x002fe400078e0015 */
[----:B------:R-:W-:Y:S01]  /*e0d0*/  IMAD.MOV.U32 R33, RZ, RZ, R17 ;  /* 0x000000ffff217224 */ /* 0x000fe200078e0011 */
[C---:B---3--:R-:W-:Y:S02]  /*e0e0*/  ISETP.GT.U32.AND P3, PT, R251.reuse, R27, PT ;  /* 0x0000001bfb00720c */ /* 0x048fe40003f64070 */
[----:B----4-:R-:W-:Y:S02]  /*e0f0*/  ISETP.GE.AND P0, PT, R30, RZ, PT ;  /* 0x000000ff1e00720c */ /* 0x010fe40003f06270 */
[----:B------:R-:W-:Y:S02]  /*e100*/  MOV R30, R19 ;  /* 0x00000013001e7202 */ /* 0x000fe40000000f00 */
[----:B--2---:R-:W-:-:S07]  /*e110*/  ISETP.GT.U32.AND P4, PT, R251, R25, PT ;  /* 0x00000019fb00720c */ /* 0x004fce0003f84070 */
[----:B------:R-:W-:Y:S01]  /*e120*/  @!P3 IMAD.IADD R27, R27, 0x1, -R251 ;  /* 0x000000011b1bb824 */ /* 0x000fe200078e0afb */
[----:B------:R-:W-:-:S05]  /*e130*/  ISETP.GT.U32.AND P1, PT, R251, R24, PT ;  /* 0x00000018fb00720c */ /* 0x000fca0003f24070 */
[----:B------:R-:W-:Y:S01]  /*e140*/  @!P4 IMAD.IADD R25, R25, 0x1, -R251 ;  /* 0x000000011919c824 */ /* 0x000fe200078e0afb */
[----:B------:R-:W-:-:S07]  /*e150*/  ISETP.GT.U32.AND P2, PT, R251, R5, PT ;  /* 0x00000005fb00720c */ /* 0x000fce0003f44070 */
[----:B------:R-:W-:Y:S02]  /*e160*/  @!P1 IMAD.IADD R24, R24, 0x1, -R251 ;  /* 0x0000000118189824 */ /* 0x000fe400078e0afb */
[----:B------:R-:W-:-:S04]  /*e170*/  @!P0 IMAD.MOV R30, RZ, RZ, -R30 ;  /* 0x000000ffff1e8224 */ /* 0x000fc800078e0a1e */
[----:B------:R-:W-:Y:S01]  /*e180*/  @!P2 IMAD.IADD R5, R5, 0x1, -R251 ;  /* 0x000000010505a824 */ /* 0x000fe200078e0afb */
[----:B------:R-:W-:Y:S02]  /*e190*/  ISETP.GE.AND P5, PT, R29, RZ, PT ;  /* 0x000000ff1d00720c */ /* 0x000fe40003fa6270 */
[----:B------:R-:W-:Y:S02]  /*e1a0*/  ISETP.GE.AND P3, PT, R23, RZ, PT ;  /* 0x000000ff1700720c */ /* 0x000fe40003f66270 */
[----:B------:R-:W2:Y:S04]  /*e1b0*/  LDL.LU R23, [R1+0xa0] ;  /* 0x0000a00001177983 */ /* 0x000ea80000300800 */
[----:B------:R-:W3:Y:S01]  /*e1c0*/  LDL.LU R26, [R1+0x9c] ;  /* 0x00009c00011a7983 */ /* 0x000ee20000300800 */
[----:B------:R-:W-:-:S04]  /*e1d0*/  ISETP.GE.AND P4, PT, R22, RZ, PT ;  /* 0x000000ff1600720c */ /* 0x000fc80003f86270 */
[----:B------:R-:W-:Y:S01]  /*e1e0*/  @!P5 IMAD.MOV R18, RZ, RZ, -R18 ;  /* 0x000000ffff12d224 */ /* 0x000fe200078e0a12 */
[----:B------:R-:W-:Y:S02]  /*e1f0*/  ISETP.GE.AND P1, PT, R4, RZ, PT ;  /* 0x000000ff0400720c */ /* 0x000fe40003f26270 */
[----:B------:R-:W4:Y:S04]  /*e200*/  LDL.LU R4, [R1+0x98] ;  /* 0x0000980001047983 */ /* 0x000f280000300800 */
[----:B------:R-:W4:Y:S01]  /*e210*/  LDL.LU R22, [R1+0x94] ;  /* 0x0000940001167983 */ /* 0x000f220000300800 */
[----:B------:R-:W-:-:S03]  /*e220*/  ISETP.GE.AND P2, PT, R20, RZ, PT ;  /* 0x000000ff1400720c */ /* 0x000fc60003f46270 */
[----:B------:R-:W4:Y:S04]  /*e230*/  LDL.LU R20, [R1+0x90] ;  /* 0x0000900001147983 */ /* 0x000f280000300800 */
[----:B------:R-:W4:Y:S04]  /*e240*/  LDL.LU R19, [R1+0x8c] ;  /* 0x00008c0001137983 */ /* 0x000f280000300800 */
[----:B------:R1:W-:Y:S04]  /*e250*/  STL [R1+0x55c], R30 ;  /* 0x00055c1e01007387 */ /* 0x0003e80000100800 */
[----:B------:R-:W4:Y:S04]  /*e260*/  LDL R21, [R1+0x3368] ;  /* 0x0033680001157983 */ /* 0x000f280000100800 */
[----:B-1----:R-:W4:Y:S01]  /*e270*/  LDL R30, [R1+0x3360] ;  /* 0x00336000011e7983 */ /* 0x002f220000100800 */
[----:B------:R-:W-:Y:S01]  /*e280*/  IMAD.HI.U32 R29, R252, R32, RZ ;  /* 0x00000020fc1d7227 */ /* 0x000fe200078e00ff */
[----:B------:R-:W-:-:S02]  /*e290*/  @!P3 IADD3 R31, -R31, RZ, RZ ;  /* 0x000000ff1f1fb210 */ /* 0x000fc40007ffe1ff */
[----:B------:R1:W-:Y:S01]  /*e2a0*/  STL [R1+0x558], R18 ;  /* 0x0005581201007387 */ /* 0x0003e20000100800 */
[----:B------:R-:W-:Y:S02]  /*e2b0*/  @!P4 IMAD.MOV R6, RZ, RZ, -R6 ;  /* 0x000000ffff06c224 */ /* 0x000fe400078e0a06 */
[----:B------:R-:W-:Y:S01]  /*e2c0*/  IMAD.MOV R29, RZ, RZ, -R29 ;  /* 0x000000ffff1d7224 */ /* 0x000fe200078e0a1d */
        /* <DEDUP_REMOVED lines=9> */
[----:B------:R-:W-:Y:S02]  /*e360*/  @!P6 IADD3 R28, R28, -R251, RZ ;  /* 0x800000fb1c1ce210 */ /* 0x000fe40007ffe0ff */
[C---:B------:R-:W-:Y:S02]  /*e370*/  ISETP.GT.U32.AND P6, PT, R251.reuse, R8, PT ;  /* 0x00000008fb00720c */ /* 0x040fe40003fc4070 */
[C---:B------:R-:W-:Y:S01]  /*e380*/  ISETP.GT.U32.AND P0, PT, R251.reuse, R28, PT ;  /* 0x0000001cfb00720c */ /* 0x040fe20003f04070 */
[----:B------:R-:W-:Y:S01]  /*e390*/  @!P2 IMAD.MOV R31, RZ, RZ, -R31 ;  /* 0x000000ffff1fa224 */ /* 0x000fe200078e0a1f */
[C---:B------:R-:W-:Y:S02]  /*e3a0*/  ISETP.GT.U32.AND P5, PT, R251.reuse, R27, PT ;  /* 0x0000001bfb00720c */ /* 0x040fe40003fa4070 */
[----:B------:R-:W-:-:S07]  /*e3b0*/  ISETP.GT.U32.AND P3, PT, R251, R25, PT ;  /* 0x00000019fb00720c */ /* 0x000fce0003f64070 */
[----:B------:R-:W-:Y:S01]  /*e3c0*/  @!P6 IMAD.IADD R8, R8, 0x1, -R251 ;  /* 0x000000010808e824 */ /* 0x000fe200078e0afb */
[----:B------:R-:W-:-:S04]  /*e3d0*/  ISETP.GT.U32.AND P4, PT, R251, R24, PT ;  /* 0x00000018fb00720c */ /* 0x000fc80003f84070 */
[----:B------:R-:W-:Y:S02]  /*e3e0*/  ISETP.GT.U32.AND P6, PT, R251, R8, PT ;  /* 0x00000008fb00720c */ /* 0x000fe40003fc4070 */
[----:B------:R-:W-:Y:S01]  /*e3f0*/  @!P0 IADD3 R28, R28, -R251, RZ ;  /* 0x800000fb1c1c8210 */ /* 0x000fe20007ffe0ff */
[----:B------:R-:W-:Y:S02]  /*e400*/  @!P5 IMAD.IADD R27, R27, 0x1, -R251 ;  /* 0x000000011b1bd824 */ /* 0x000fe400078e0afb */
[----:B------:R-:W-:Y:S02]  /*e410*/  @!P1 IMAD.MOV R33, RZ, RZ, -R33 ;  /* 0x000000ffff219224 */ /* 0x000fe400078e0a21 */
[--C-:B------:R-:W-:Y:S02]  /*e420*/  @!P3 IMAD.IADD R25, R25, 0x1, -R251.reuse ;  /* 0x000000011919b824 */ /* 0x100fe400078e0afb */
[----:B------:R-:W-:-:S04]  /*e430*/  @!P4 IMAD.IADD R24, R24, 0x1, -R251 ;  /* 0x000000011818c824 */ /* 0x000fc800078e0afb */
[----:B------:R-:W-:Y:S01]  /*e440*/  @!P6 IMAD.IADD R8, R8, 0x1, -R251 ;  /* 0x000000010808e824 */ /* 0x000fe200078e0afb */
[----:B------:R-:W-:Y:S04]  /*e450*/  STL [R1+0x54c], R33 ;  /* 0x00054c2101007387 */ /* 0x000fe80000100800 */
[----:B------:R1:W-:Y:S02]  /*e460*/  STL [R1+0x548], R31 ;  /* 0x0005481f01007387 */ /* 0x0003e40000100800 */
[----:B-1----:R-:W-:Y:S01]  /*e470*/  IMAD.MOV.U32 R31, RZ, RZ, R8 ;  /* 0x000000ffff1f7224 */ /* 0x002fe200078e0008 */
[C---:B--2---:R-:W-:Y:S02]  /*e480*/  ISETP.GT.U32.AND P2, PT, R251.reuse, R23, PT ;  /* 0x00000017fb00720c */ /* 0x044fe40003f44070 */
[----:B---3--:R-:W-:-:S11]  /*e490*/  ISETP.GT.U32.AND P0, PT, R251, R26, PT ;  /* 0x0000001afb00720c */ /* 0x008fd60003f04070 */
[----:B------:R-:W-:Y:S02]  /*e4a0*/  @!P2 IADD3 R23, R23, -R251, RZ ;  /* 0x800000fb1717a210 */ /* 0x000fe40007ffe0ff */
[----:B------:R-:W-:Y:S01]  /*e4b0*/  @!P0 IMAD.IADD R26, R26, 0x1, -R251 ;  /* 0x000000011a1a8824 */ /* 0x000fe200078e0afb */
[C---:B----4-:R-:W-:Y:S02]  /*e4c0*/  ISETP.GT.U32.AND P5, PT, R251.reuse, R4, PT ;  /* 0x00000004fb00720c */ /* 0x050fe40003fa4070 */
[C---:B------:R-:W-:Y:S02]  /*e4d0*/  ISETP.GT.U32.AND P3, PT, R251.reuse, R22, PT ;  /* 0x00000016fb00720c */ /* 0x040fe40003f64070 */
[----:B------:R-:W-:-:S09]  /*e4e0*/  ISETP.GT.U32.AND P4, PT, R251, R20, PT ;  /* 0x00000014fb00720c */ /* 0x000fd20003f84070 */
[--C-:B------:R-:W-:Y:S01]  /*e4f0*/  @!P5 IMAD.IADD R4, R4, 0x1, -R251.reuse ;  /* 0x000000010404d824 */ /* 0x100fe200078e0afb */
[----:B------:R-:W-:Y:S02]  /*e500*/  ISETP.GE.AND P2, PT, R21, RZ, PT ;  /* 0x000000ff1500720c */ /* 0x000fe40003f46270 */
[----:B------:R-:W2:Y:S01]  /*e510*/  LDL.LU R21, [R1+0x88] ;  /* 0x0000880001157983 */ /* 0x000ea20000300800 */
[----:B------:R-:W-:Y:S01]  /*e520*/  ISETP.GE.AND P6, PT, R30, RZ, PT ;  /* 0x000000ff1e00720c */ /* 0x000fe20003fc6270 */
[--C-:B------:R-:W-:Y:S02]  /*e530*/  @!P3 IMAD.IADD R22, R22, 0x1, -R251.reuse ;  /* 0x000000011616b824 */ /* 0x100fe400078e0afb */
[----:B------:R-:W-:-:S07]  /*e540*/  @!P4 IMAD.IADD R20, R20, 0x1, -R251 ;  /* 0x000000011414c824 */ /* 0x000fce00078e0afb */
[----:B------:R-:W-:Y:S01]  /*e550*/  @!P2 IMAD.MOV R27, RZ, RZ, -R27 ;  /* 0x000000ffff1ba224 */ /* 0x000fe200078e0a1b */
[----:B------:R-:W-:Y:S02]  /*e560*/  ISETP.GE.AND P5, PT, R17, RZ, PT ;  /* 0x000000ff1100720c */ /* 0x000fe40003fa6270 */
[----:B------:R-:W-:Y:S02]  /*e570*/  @!P6 IADD3 R28, -R28, RZ, RZ ;  /* 0x000000ff1c1ce210 */ /* 0x000fe40007ffe1ff */
        /* <DEDUP_REMOVED lines=9> */
[----:B------:R1:W-:Y:S04]  /*e610*/  STL [R1+0x540], R27 ;  /* 0x0005401b01007387 */ /* 0x0003e80000100800 */
[----:B-1----:R-:W4:Y:S01]  /*e620*/  LDL R28, [R1+0x3388] ;  /* 0x00338800011c7983 */ /* 0x002f220000100800 */
[----:B------:R-:W-:-:S02]  /*e630*/  @!P0 IMAD.MOV R25, RZ, RZ, -R25 ;  /* 0x000000ffff198224 */ /* 0x000fc400078e0a19 */
[----:B------:R-:W-:Y:S01]  /*e640*/  @!P5 IMAD.MOV R24, RZ, RZ, -R24 ;  /* 0x000000ffff18d224 */ /* 0x000fe200078e0a18 */
[----:B------:R-:W4:Y:S04]  /*e650*/  LDL R27, [R1+0x338c] ;  /* 0x00338c00011b7983 */ /* 0x000f280000100800 */
[----:B------:R1:W-:Y:S04]  /*e660*/  STL [R1+0x53c], R25 ;  /* 0x00053c1901007387 */ /* 0x0003e80000100800 */
[----:B-1----:R-:W4:Y:S04]  /*e670*/  LDL R25, [R1+0x3390] ;  /* 0x0033900001197983 */ /* 0x002f280000100800 */
[----:B------:R1:W-:Y:S04]  /*e680*/  STL [R1+0x538], R24 ;  /* 0x0005381801007387 */ /* 0x0003e80000100800 */
[----:B------:R-:W4:Y:S04]  /*e690*/  LDL R8, [R1+0x339c] ;  /* 0x00339c0001087983 */ /* 0x000f280000100800 */
[----:B-1----:R-:W4:Y:S01]  /*e6a0*/  LDL R24, [R1+0x3394] ;  /* 0x0033940001187983 */ /* 0x002f220000100800 */
[----:B------:R-:W-:-:S13]  /*e6b0*/  ISETP.GT.U32.AND P1, PT, R251, R5, PT ;  /* 0x00000005fb00720c */ /* 0x000fda0003f24070 */
[----:B------:R-:W-:Y:S01]  /*e6c0*/  @!P1 IMAD.IADD R5, R5, 0x1, -R251 ;  /* 0x0000000105059824 */ /* 0x000fe200078e0afb */
[C---:B------:R-:W-:Y:S02]  /*e6d0*/  ISETP.GT.U32.AND P1, PT, R251.reuse, R19, PT ;  /* 0x00000013fb00720c */ /* 0x040fe40003f24070 */
[C---:B------:R-:W-:Y:S02]  /*e6e0*/  ISETP.GT.U32.AND P2, PT, R251.reuse, R26, PT ;  /* 0x0000001afb00720c */ /* 0x040fe40003f44070 */
[C---:B------:R-:W-:Y:S02]  /*e6f0*/  ISETP.GT.U32.AND P0, PT, R251.reuse, R4, PT ;  /* 0x00000004fb00720c */ /* 0x040fe40003f04070 */
[----:B------:R-:W-:-:S07]  /*e700*/  ISETP.GT.U32.AND P6, PT, R251, R22, PT ;  /* 0x00000016fb00720c */ /* 0x000fce0003fc4070 */
[--C-:B------:R-:W-:Y:S01]  /*e710*/  @!P1 IMAD.IADD R19, R19, 0x1, -R251.reuse ;  /* 0x0000000113139824 */ /* 0x100fe200078e0afb */
[----:B------:R-:W-:Y:S02]  /*e720*/  ISETP.GT.U32.AND P1, PT, R251, R23, PT ;  /* 0x00000017fb00720c */ /* 0x000fe40003f24070 */
[----:B------:R-:W-:Y:S02]  /*e730*/  @!P4 IADD3 R31, -R31, RZ, RZ ;  /* 0x000000ff1f1fc210 */ /* 0x000fe40007ffe1ff */
[----:B------:R-:W-:Y:S01]  /*e740*/  ISETP.GT.U32.AND P5, PT, R251, R19, PT ;  /* 0x00000013fb00720c */ /* 0x000fe20003fa4070 */
[----:B------:R-:W-:Y:S02]  /*e750*/  @!P2 IMAD.IADD R26, R26, 0x1, -R251 ;  /* 0x000000011a1aa824 */ /* 0x000fe400078e0afb */
[----:B------:R-:W-:Y:S02]  /*e760*/  @!P3 IMAD.MOV R5, RZ, RZ, -R5 ;  /* 0x000000ffff05b224 */ /* 0x000fe400078e0a05 */
[----:B------:R-:W-:-:S04]  /*e770*/  @!P0 IMAD.IADD R4, R4, 0x1, -R251 ;  /* 0x0000000104048824 */ /* 0x000fc800078e0afb */
[--C-:B------:R-:W-:Y:S02]  /*e780*/  @!P1 IMAD.IADD R23, R23, 0x1, -R251.reuse ;  /* 0x0000000117179824 */ /* 0x100fe400078e0afb */
[----:B------:R-:W-:Y:S02]  /*e790*/  @!P6 IMAD.IADD R22, R22, 0x1, -R251 ;  /* 0x000000011616e824 */ /* 0x000fe400078e0afb */
[----:B------:R-:W-:Y:S01]  /*e7a0*/  @!P5 IADD3 R19, R19, -R251, RZ ;  /* 0x800000fb1313d210 */ /* 0x000fe20007ffe0ff */
[----:B------:R1:W-:Y:S01]  /*e7b0*/  STL [R1+0x534], R5 ;  /* 0x0005340501007387 */ /* 0x0003e20000100800 */
[----:B------:R-:W-:Y:S02]  /*e7c0*/  ISETP.GT.U32.AND P3, PT, R251, R20, PT ;  /* 0x00000014fb00720c */ /* 0x000fe40003f64070 */
[----:B-1----:R-:W-:-:S05]  /*e7d0*/  IADD3 R5, R246, 0x1e6, RZ ;  /* 0x000001e6f6057810 */ /* 0x002fca0007ffe0ff */
[----:B------:R-:W-:Y:S04]  /*e7e0*/  STL [R1+0x34d4], R5 ;  /* 0x0034d40501007387 */ /* 0x000fe80000100800 */
[----:B------:R1:W-:Y:S02]  /*e7f0*/  STL [R1+0x530], R31 ;  /* 0x0005301f01007387 */ /* 0x0003e40000100800 */
[----:B-1----:R-:W-:Y:S02]  /*e800*/  IMAD.MOV.U32 R31, RZ, RZ, R26 ;  /* 0x000000ffff1f7224 */ /* 0x002fe400078e001a */
        /* <DEDUP_REMOVED lines=11> */
[--C-:B------:R-:W-:Y:S01]  /*e8c0*/  @!P2 IMAD.IADD R30, R30, 0x1, -R251.reuse ;  /* 0x000000011e1ea824 */ /* 0x100fe200078e0afb */
[----:B------:R-:W-:Y:S02]  /*e8d0*/  ISETP.GE.AND P1, PT, R27, RZ, PT ;  /* 0x000000ff1b00720c */ /* 0x000fe40003f26270 */
[----:B------:R-:W3:Y:S01]  /*e8e0*/  LDL.LU R28, [R1+0xec] ;  /* 0x0000ec00011c7983 */ /* 0x000ee20000300800 */
[----:B------:R-:W-:Y:S02]  /*e8f0*/  @!P0 IMAD.IADD R17, R17, 0x1, -R251 ;  /* 0x0000000111118824 */ /* 0x000fe400078e0afb */
[----:B------:R-:W-:Y:S02]  /*e900*/  @!P5 IMAD.MOV R23, RZ, RZ, -R23 ;  /* 0x000000ffff17d224 */ /* 0x000fe400078e0a17 */
[----:B------:R-:W-:-:S02]  /*e910*/  @!P6 IMAD.IADD R6, R6, 0x1, -R251 ;  /* 0x000000010606e824 */ /* 0x000fc400078e0afb */
[----:B------:R-:W-:Y:S01]  /*e920*/  @!P4 IMAD.MOV R31, RZ, RZ, -R31 ;  /* 0x000000ffff1fc224 */ /* 0x000fe200078e0a1f */
[----:B------:R-:W-:Y:S02]  /*e930*/  ISETP.GE.AND P2, PT, R25, RZ, PT ;  /* 0x000000ff1900720c */ /* 0x000fe40003f46270 */
[----:B------:R-:W4:Y:S04]  /*e940*/  LDL R25, [R1+0x33a0] ;  /* 0x0033a00001197983 */ /* 0x000f280000100800 */
[----:B------:R-:W2:Y:S01]  /*e950*/  LDL.LU R27, [R1+0xe8] ;  /* 0x0000e800011b7983 */ /* 0x000ea20000300800 */
[----:B------:R-:W-:Y:S02]  /*e960*/  ISETP.GE.AND P6, PT, R8, RZ, PT ;  /* 0x000000ff0800720c */ /* 0x000fe40003fc6270 */
[----:B------:R-:W-:-:S02]  /*e970*/  ISETP.GE.AND P0, PT, R24, RZ, PT ;  /* 0x000000ff1800720c */ /* 0x000fc40003f06270 */
[----:B------:R-:W2:Y:S04]  /*e980*/  LDL.LU R24, [R1+0xe4] ;  /* 0x0000e40001187983 */ /* 0x000ea80000300800 */
[----:B------:R-:W2:Y:S04]  /*e990*/  LDL.LU R8, [R1+0xe0] ;  /* 0x0000e00001087983 */ /* 0x000ea80000300800 */
[----:B------:R-:W2:Y:S04]  /*e9a0*/  LDL.LU R26, [R1+0xdc] ;  /* 0x0000dc00011a7983 */ /* 0x000ea80000300800 */
[----:B------:R1:W-:Y:S01]  /*e9b0*/  STL [R1+0x52c], R23 ;  /* 0x00052c1701007387 */ /* 0x0003e20000100800 */
[----:B------:R-:W-:-:S03]  /*e9c0*/  @!P1 IMAD.MOV R4, RZ, RZ, -R4 ;  /* 0x000000ffff049224 */ /* 0x000fc600078e0a04 */
[----:B-1----:R-:W2:Y:S04]  /*e9d0*/  LDL R23, [R1+0x33a4] ;  /* 0x0033a40001177983 */ /* 0x002ea80000100800 */
[----:B------:R1:W-:Y:S01]  /*e9e0*/  STL [R1+0x528], R31 ;  /* 0x0005281f01007387 */ /* 0x0003e20000100800 */
[----:B------:R-:W-:Y:S02]  /*e9f0*/  @!P0 IMAD.MOV R20, RZ, RZ, -R20 ;  /* 0x000000ffff148224 */ /* 0x000fe400078e0a14 */
[----:B-1----:R-:W-:Y:S02]  /*ea00*/  IMAD.MOV.U32 R31, RZ, RZ, R22 ;  /* 0x000000ffff1f7224 */ /* 0x002fe400078e0016 */
[----:B------:R-:W2:Y:S03]  /*ea10*/  LDL R22, [R1+0x33ac] ;  /* 0x0033ac0001167983 */ /* 0x000ea60000100800 */
[----:B------:R-:W-:Y:S01]  /*ea20*/  @!P2 IADD3 R31, -R31, RZ, RZ ;  /* 0x000000ff1f1fa210 */ /* 0x000fe20007ffe1ff */
        /* <DEDUP_REMOVED lines=10> */
[----:B------:R-:W-:-:S07]  /*ead0*/  ISETP.GT.U32.AND P0, PT, R251, R6, PT ;  /* 0x00000006fb00720c */ /* 0x000fce0003f04070 */
[----:B------:R-:W-:Y:S02]  /*eae0*/  @!P3 IADD3 R3, R3, -R251, RZ ;  /* 0x800000fb0303b210 */ /* 0x000fe40007ffe0ff */
[C---:B------:R-:W-:Y:S02]  /*eaf0*/  ISETP.GT.U32.AND P3, PT, R251.reuse, R21, PT ;  /* 0x00000015fb00720c */ /* 0x040fe40003f64070 */
[C---:B------:R-:W-:Y:S02]  /*eb00*/  ISETP.GT.U32.AND P5, PT, R251.reuse, R3, PT ;  /* 0x00000003fb00720c */ /* 0x040fe40003fa4070 */
[----:B------:R-:W-:Y:S01]  /*eb10*/  ISETP.GT.U32.AND P1, PT, R251, R30, PT ;  /* 0x0000001efb00720c */ /* 0x000fe20003f24070 */
[--C-:B------:R-:W-:Y:S02]  /*eb20*/  @!P4 IMAD.IADD R18, R18, 0x1, -R251.reuse ;  /* 0x000000011212c824 */ /* 0x100fe400078e0afb */
[--C-:B------:R-:W-:Y:S02]  /*eb30*/  @!P2 IMAD.IADD R17, R17, 0x1, -R251.reuse ;  /* 0x000000011111a824 */ /* 0x100fe400078e0afb */
[----:B------:R-:W-:-:S04]  /*eb40*/  @!P0 IMAD.IADD R6, R6, 0x1, -R251 ;  /* 0x0000000106068824 */ /* 0x000fc800078e0afb */
[--C-:B------:R-:W-:Y:S02]  /*eb50*/  @!P3 IMAD.IADD R21, R21, 0x1, -R251.reuse ;  /* 0x000000011515b824 */ /* 0x100fe400078e0afb */
[----:B------:R-:W-:Y:S02]  /*eb60*/  @!P5 IMAD.IADD R3, R3, 0x1, -R251 ;  /* 0x000000010303d824 */ /* 0x000fe400078e0afb */
[----:B------:R-:W-:Y:S01]  /*eb70*/  @!P6 IMAD.MOV R31, RZ, RZ, -R31 ;  /* 0x000000ffff1fe224 */ /* 0x000fe200078e0a1f */
[----:B------:R-:W-:-:S04]  /*eb80*/  @!P1 IADD3 R30, R30, -R251, RZ ;  /* 0x800000fb1e1e9210 */ /* 0x000fc80007ffe0ff */
[----:B------:R1:W-:Y:S02]  /*eb90*/  STL [R1+0x518], R31 ;  /* 0x0005181f01007387 */ /* 0x0003e40000100800 */
[----:B-1----:R-:W-:Y:S01]  /*eba0*/  IMAD.MOV.U32 R31, RZ, RZ, R21 ;  /* 0x000000ffff1f7224 */ /* 0x002fe200078e0015 */
[----:B---3--:R-:W-:Y:S02]  /*ebb0*/  ISETP.GT.U32.AND P4, PT, R251, R28, PT ;  /* 0x0000001cfb00720c */ /* 0x008fe40003f84070 */
[----:B----4-:R-:W-:Y:S02]  /*ebc0*/  ISETP.GE.AND P3, PT, R25, RZ, PT ;  /* 0x000000ff1900720c */ /* 0x010fe40003f66270 */
[C---:B--2---:R-:W-:Y:S02]  /*ebd0*/  ISETP.GT.U32.AND P1, PT, R251.reuse, R27, PT ;  /* 0x0000001bfb00720c */ /* 0x044fe40003f24070 */
[C---:B------:R-:W-:Y:S02]  /*ebe0*/  ISETP.GT.U32.AND P2, PT, R251.reuse, R24, PT ;  /* 0x00000018fb00720c */ /* 0x040fe40003f44070 */
[----:B------:R-:W-:-:S05]  /*ebf0*/  ISETP.GT.U32.AND P0, PT, R251, R8, PT ;  /* 0x00000008fb00720c */ /* 0x000fca0003f04070 */
[--C-:B------:R-:W-:Y:S02]  /*ec00*/  @!P4 IMAD.IADD R28, R28, 0x1, -R251.reuse ;  /* 0x000000011c1cc824 */ /* 0x100fe400078e0afb */
[----:B------:R-:W-:Y:S02]  /*ec10*/  @!P3 IADD3 R31, -R31, RZ, RZ ;  /* 0x000000ff1f1fb210 */ /* 0x000fe40007ffe1ff */
[----:B------:R-:W-:Y:S02]  /*ec20*/  ISETP.GE.AND P5, PT, R23, RZ, PT ;  /* 0x000000ff1700720c */ /* 0x000fe40003fa6270 */
[----:B------:R-:W2:Y:S01]  /*ec30*/  LDL.LU R23, [R1+0xd8] ;  /* 0x0000d80001177983 */ /* 0x000ea20000300800 */
[--C-:B------:R-:W-:Y:S02]  /*ec40*/  @!P2 IMAD.IADD R24, R24, 0x1, -R251.reuse ;  /* 0x000000011818a824 */ /* 0x100fe400078e0afb */
[----:B------:R-:W-:Y:S01]  /*ec50*/  @!P0 IMAD.IADD R8, R8, 0x1, -R251 ;  /* 0x0000000108088824 */ /* 0x000fe200078e0afb */
[----:B------:R-:W3:Y:S01]  /*ec60*/  LDL.LU R25, [R1+0xd4] ;  /* 0x0000d40001197983 */ /* 0x000ee20000300800 */
[----:B------:R-:W-:-:S06]  /*ec70*/  @!P1 IADD3 R27, R27, -R251, RZ ;  /* 0x800000fb1b1b9210 */ /* 0x000fcc0007ffe0ff */
[----:B------:R-:W-:Y:S01]  /*ec80*/  @!P5 IMAD.MOV R18, RZ, RZ, -R18 ;  /* 0x000000ffff12d224 */ /* 0x000fe200078e0a12 */
[----:B------:R-:W-:Y:S02]  /*ec90*/  ISETP.GE.AND P4, PT, R22, RZ, PT ;  /* 0x000000ff1600720c */ /* 0x000fe40003f86270 */
[----:B------:R-:W-:Y:S02]  /*eca0*/  ISETP.GE.AND P1, PT, R4, RZ, PT ;  /* 0x000000ff0400720c */ /* 0x000fe40003f26270 */
[----:B------:R-:W-:Y:S02]  /*ecb0*/  ISETP.GE.AND P2, PT, R19, RZ, PT ;  /* 0x000000ff1300720c */ /* 0x000fe40003f46270 */
[----:B------:R-:W4:Y:S04]  /*ecc0*/  LDL.LU R19, [R1+0xd0] ;  /* 0x0000d00001137983 */ /* 0x000f280000300800 */
[----:B------:R-:W4:Y:S01]  /*ecd0*/  LDL.LU R22, [R1+0xcc] ;  /* 0x0000cc0001167983 */ /* 0x000f220000300800 */
[----:B------:R-:W-:-:S03]  /*ece0*/  ISETP.GE.AND P0, PT, R20, RZ, PT ;  /* 0x000000ff1400720c */ /* 0x000fc60003f06270 */
[----:B------:R-:W4:Y:S04]  /*ecf0*/  LDL.LU R20, [R1+0xc8] ;  /* 0x0000c80001147983 */ /* 0x000f280000300800 */
[----:B------:R-:W4:Y:S04]  /*ed00*/  LDL.LU R21, [R1+0xc4] ;  /* 0x0000c40001157983 */ /* 0x000f280000300800 */
[----:B------:R1:W-:Y:S04]  /*ed10*/  STL [R1+0x514], R31 ;  /* 0x0005141f01007387 */ /* 0x0003e80000100800 */
[----:B------:R1:W-:Y:S04]  /*ed20*/  STL [R1+0x510], R18 ;  /* 0x0005101201007387 */ /* 0x0003e80000100800 */
[----:B------:R-:W4:Y:S01]  /*ed30*/  LDL R33, [R1+0x33c8] ;  /* 0x0033c80001217983 */ /* 0x000f220000100800 */
[----:B-1----:R-:W-:-:S02]  /*ed40*/  IMAD.MOV.U32 R31, RZ, RZ, R30 ;  /* 0x000000ffff1f7224 */ /* 0x002fc400078e001e */
[----:B------:R-:W-:Y:S01]  /*ed50*/  IMAD.MOV.U32 R30, RZ, RZ, R17 ;  /* 0x000000ffff1e7224 */ /* 0x000fe200078e0011 */
[----:B------:R-:W4:Y:S04]  /*ed60*/  LDL R18, [R1+0x33c0] ;  /* 0x0033c00001127983 */ /* 0x000f280000100800 */
[----:B------:R-:W4:Y:S01]  /*ed70*/  LDL R17, [R1+0x33c4] ;  /* 0x0033c40001117983 */ /* 0x000f220000100800 */
[----:B------:R-:W-:Y:S02]  /*ed80*/  @!P4 IMAD.MOV R31, RZ, RZ, -R31 ;  /* 0x000000ffff1fc224 */ /* 0x000fe400078e0a1f */
[----:B------:R-:W-:-:S03]  /*ed90*/  @!P1 IMAD.MOV R30, RZ, RZ, -R30 ;  /* 0x000000ffff1e9224 */ /* 0x000fc600078e0a1e */
[----:B------:R1:W-:Y:S04]  /*eda0*/  STL [R1+0x50c], R31 ;  /* 0x00050c1f01007387 */ /* 0x0003e80000100800 */
[----:B------:R-:W4:Y:S04]  /*edb0*/  LDL R32, [R1+0x33d0] ;  /* 0x0033d00001207983 */ /* 0x000f280000100800 */
[----:B-1----:R-:W4:Y:S04]  /*edc0*/  LDL R31, [R1+0x33d8] ;  /* 0x0033d800011f7983 */ /* 0x002f280000100800 */
[----:B------:R1:W-:Y:S04]  /*edd0*/  STL [R1+0x508], R30 ;  /* 0x0005081e01007387 */ /* 0x0003e80000100800 */
[----:B-1----:R-:W4:Y:S01]  /*ede0*/  LDL R30, [R1+0x33dc] ;  /* 0x0033dc00011e7983 */ /* 0x002f220000100800 */
[----:B------:R-:W-:-:S13]  /*edf0*/  ISETP.GT.U32.AND P6, PT, R251, R29, PT ;  /* 0x0000001dfb00720c */ /* 0x000fda0003fc4070 */
[----:B------:R-:W-:Y:S01]  /*ee00*/  @!P6 IMAD.IADD R29, R29, 0x1, -R251 ;  /* 0x000000011d1de824 */ /* 0x000fe200078e0afb */
[C---:B------:R-:W-:Y:S02]  /*ee10*/  ISETP.GT.U32.AND P6, PT, R251.reuse, R26, PT ;  /* 0x0000001afb00720c */ /* 0x040fe40003fc4070 */
[----:B------:R-:W-:Y:S02]  /*ee20*/  MOV R34, R3 ;  /* 0x0000000300227202 */ /* 0x000fe40000000f00 */
[C---:B------:R-:W-:Y:S02]  /*ee30*/  ISETP.GT.U32.AND P3, PT, R251.reuse, R29, PT ;  /* 0x0000001dfb00720c */ /* 0x040fe40003f64070 */
[----:B------:R-:W-:Y:S01]  /*ee40*/  ISETP.GT.U32.AND P5, PT, R251, R28, PT ;  /* 0x0000001cfb00720c */ /* 0x000fe20003fa4070 */
[----:B------:R-:W-:-:S06]  /*ee50*/  @!P0 IMAD.MOV R34, RZ, RZ, -R34 ;  /* 0x000000ffff228224 */ /* 0x000fcc00078e0a22 */
[----:B------:R-:W-:Y:S01]  /*ee60*/  @!P6 IMAD.IADD R26, R26, 0x1, -R251 ;  /* 0x000000011a1ae824 */ /* 0x000fe200078e0afb */
[----:B------:R-:W-:-:S04]  /*ee70*/  IABS R5, R5 ;  /* 0x0000000500057213 */ /* 0x000fc80000000000 */
[C---:B------:R-:W-:Y:S02]  /*ee80*/  ISETP.GT.U32.AND P6, PT, R251.reuse, R26, PT ;  /* 0x0000001afb00720c */ /* 0x040fe40003fc4070 */
[----:B------:R-:W-:Y:S01]  /*ee90*/  ISETP.GT.U32.AND P1, PT, R251, R24, PT ;  /* 0x00000018fb00720c */ /* 0x000fe20003f24070 */
[----:B------:R-:W-:-:S04]  /*eea0*/  IMAD.HI.U32 R4, R252, R5, RZ ;  /* 0x00000005fc047227 */ /* 0x000fc800078e00ff */
[--C-:B------:R-:W-:Y:S02]  /*eeb0*/  @!P3 IMAD.IADD R29, R29, 0x1, -R251.reuse ;  /* 0x000000011d1db824 */ /* 0x100fe400078e0afb */
[----:B------:R-:W-:Y:S02]  /*eec0*/  @!P2 IMAD.MOV R6, RZ, RZ, -R6 ;  /* 0x000000ffff06a224 */ /* 0x000fe400078e0a06 */
[--C-:B------:R-:W-:Y:S02]  /*eed0*/  @!P5 IMAD.IADD R28, R28, 0x1, -R251.reuse ;  /* 0x000000011c1cd824 */ /* 0x100fe400078e0afb */
[----:B------:R-:W-:Y:S02]  /*eee0*/  IMAD.MOV R4, RZ, RZ, -R4 ;  /* 0x000000ffff047224 */ /* 0x000fe400078e0a04 */
[----:B------:R-:W-:Y:S01]  /*eef0*/  @!P6 IMAD.IADD R26, R26, 0x1, -R251 ;  /* 0x000000011a1ae824 */ /* 0x000fe200078e0afb */
[----:B------:R1:W-:Y:S01]  /*ef00*/  STL [R1+0x504], R6 ;  /* 0x0005040601007387 */ /* 0x0003e20000100800 */
[----:B------:R-:W-:Y:S01]  /*ef10*/  IMAD R3, R251, R4, R5 ;  /* 0x00000004fb037224 */ /* 0x000fe200078e0205 */
[----:B------:R-:W-:-:S02]  /*ef20*/  @!P1 IADD3 R24, R24, -R251, RZ ;  /* 0x800000fb18189210 */ /* 0x000fc40007ffe0ff */
[----:B------:R-:W-:Y:S01]  /*ef30*/  ISETP.GT.U32.AND P4, PT, R251, R27, PT ;  /* 0x0000001bfb00720c */ /* 0x000fe20003f84070 */
[----:B-1----:R-:W4:Y:S04]  /*ef40*/  LDL.LU R6, [R1+0x3e44] ;  /* 0x003e440001067983 */ /* 0x002f280000300800 */
[----:B------:R-:W4:Y:S04]  /*ef50*/  LDL.LU R5, [R1+0x3e40] ;  /* 0x003e400001057983 */ /* 0x000f280000300800 */
[----:B------:R-:W4:Y:S04]  /*ef60*/  LDL.LU R4, [R1+0x3e3c] ;  /* 0x003e3c0001047983 */ /* 0x000f280000300800 */
[----:B------:R-:W-:Y:S01]  /*ef70*/  STL [R1+0x500], R34 ;  /* 0x0005002201007387 */ /* 0x000fe20000100800 */
[----:B------:R-:W-:Y:S01]  /*ef80*/  @!P4 IMAD.IADD R27, R27, 0x1, -R251 ;  /* 0x000000011b1bc824 */ /* 0x000fe200078e0afb */
[----:B--2---:R-:W-:-:S02]  /*ef90*/  ISETP.GT.U32.AND P0, PT, R251, R23, PT ;  /* 0x00000017fb00720c */ /* 0x004fc40003f04070 */
[----:B---3--:R-:W-:-:S11]  /*efa0*/  ISETP.GT.U32.AND P3, PT, R251, R25, PT ;  /* 0x00000019fb00720c */ /* 0x008fd60003f64070 */
[--C-:B------:R-:W-:Y:S02]  /*efb0*/  @!P0 IMAD.IADD R23, R23, 0x1, -R251.reuse ;  /* 0x0000000117178824 */ /* 0x100fe400078e0afb */
[----:B------:R-:W-:Y:S01]  /*efc0*/  @!P3 IMAD.IADD R25, R25, 0x1, -R251 ;  /* 0x000000011919b824 */ /* 0x000fe200078e0afb */
[C---:B----4-:R-:W-:Y:S02]  /*efd0*/  ISETP.GT.U32.AND P5, PT, R251.reuse, R19, PT ;  /* 0x00000013fb00720c */ /* 0x050fe40003fa4070 */
[----:B------:R-:W-:-:S11]  /*efe0*/  ISETP.GT.U32.AND P1, PT, R251, R20, PT ;  /* 0x00000014fb00720c */ /* 0x000fd60003f24070 */
[--C-:B------:R-:W-:Y:S01]  /*eff0*/  @!P5 IMAD.IADD R19, R19, 0x1, -R251.reuse ;  /* 0x000000011313d824 */ /* 0x100fe200078e0afb */
[----:B------:R-:W-:Y:S02]  /*f000*/  ISETP.GE.AND P6, PT, R18, RZ, PT ;  /* 0x000000ff1200720c */ /* 0x000fe40003fc6270 */
[----:B------:R-:W2:Y:S01]  /*f010*/  LDL.LU R18, [R1+0xc0] ;  /* 0x0000c00001127983 */ /* 0x000ea20000300800 */
[----:B------:R-:W-:Y:S02]  /*f020*/  ISETP.GE.AND P0, PT, R17, RZ, PT ;  /* 0x000000ff1100720c */ /* 0x000fe40003f06270 */
[----:B------:R-:W-:Y:S01]  /*f030*/  ISETP.GE.AND P3, PT, R33, RZ, PT ;  /* 0x000000ff2100720c */ /* 0x000fe20003f66270 */
[----:B------:R-:W3:Y:S01]  /*f040*/  LDL.LU R17, [R1+0xbc] ;  /* 0x0000bc0001117983 */ /* 0x000ee20000300800 */
[----:B------:R-:W-:-:S06]  /*f050*/  @!P1 IMAD.IADD R20, R20, 0x1, -R251 ;  /* 0x0000000114149824 */ /* 0x000fcc00078e0afb */
[----:B------:R-:W-:Y:S01]  /*f060*/  @!P6 IMAD.MOV R29, RZ, RZ, -R29 ;  /* 0x000000ffff1de224 */ /* 0x000fe200078e0a1d */
[----:B------:R-:W-:Y:S02]  /*f070*/  ISETP.GE.AND P5, PT, R32, RZ, PT ;  /* 0x000000ff2000720c */ /* 0x000fe40003fa6270 */
[----:B------:R-:W-:Y:S02]  /*f080*/  @!P0 IMAD.MOV R28, RZ, RZ, -R28 ;  /* 0x000000ffff1c8224 */ /* 0x000fe400078e0a1c */
[----:B------:R1:W-:Y:S01]  /*f090*/  STL [R1+0x4fc], R29 ;  /* 0x0004fc1d01007387 */ /* 0x0003e20000100800 */
[----:B------:R-:W-:-:S08]  /*f0a0*/  @!P3 IMAD.MOV R27, RZ, RZ, -R27 ;  /* 0x000000ffff1bb224 */ /* 0x000fd000078e0a1b */
[----:B------:R-:W-:Y:S02]  /*f0b0*/  @!P5 IADD3 R24, -R24, RZ, RZ ;  /* 0x000000ff1818d210 */ /* 0x000fe40007ffe1ff */
[----:B------:R-:W-:Y:S02]  /*f0c0*/  ISETP.GE.AND P1, PT, R30, RZ, PT ;  /* 0x000000ff1e00720c */ /* 0x000fe40003f26270 */
[----:B------:R-:W4:Y:S04]  /*f0d0*/  LDL R30, [R1+0x33e0] ;  /* 0x0033e000011e7983 */ /* 0x000f280000100800 */
[----:B------:R1:W-:Y:S04]  /*f0e0*/  STL [R1+0x4f8], R28 ;  /* 0x0004f81c01007387 */ /* 0x0003e80000100800 */
[----:B-1----:R-:W4:Y:S04]  /*f0f0*/  LDL R29, [R1+0x33e4] ;  /* 0x0033e400011d7983 */ /* 0x002f280000100800 */
[----:B------:R-:W4:Y:S04]  /*f100*/  LDL R28, [R1+0x33ec] ;  /* 0x0033ec00011c7983 */ /* 0x000f280000100800 */
[----:B------:R1:W-:Y:S04]  /*f110*/  STL [R1+0x4f4], R27 ;  /* 0x0004f41b01007387 */ /* 0x0003e80000100800 */
[----:B-1----:R-:W4:Y:S04]  /*f120*/  LDL R27, [R1+0x33f4] ;  /* 0x0033f400011b7983 */ /* 0x002f280000100800 */
[----:B------:R1:W-:Y:S04]  /*f130*/  STL [R1+0x4f0], R24 ;  /* 0x0004f01801007387 */ /* 0x0003e80000100800 */
[----:B-1----:R-:W4:Y:S01]  /*f140*/  LDL R24, [R1+0x33f8] ;  /* 0x0033f80001187983 */ /* 0x002f220000100800 */
[----:B------:R-:W-:-:S02]  /*f150*/  ISETP.GT.U32.AND P2, PT, R251, R8, PT ;  /* 0x00000008fb00720c */ /* 0x000fc40003f44070 */
[----:B------:R-:W-:-:S11]  /*f160*/  ISETP.GT.U32.AND P4, PT, R251, R22, PT ;  /* 0x00000016fb00720c */ /* 0x000fd60003f84070 */
[----:B------:R-:W-:Y:S01]  /*f170*/  @!P2 IMAD.IADD R8, R8, 0x1, -R251 ;  /* 0x000000010808a824 */ /* 0x000fe200078e0afb */
[----:B------:R-:W-:Y:S02]  /*f180*/  ISETP.GT.U32.AND P2, PT, R251, R21, PT ;  /* 0x00000015fb00720c */ /* 0x000fe40003f44070 */
[----:B------:R-:W-:Y:S02]  /*f190*/  @!P4 IADD3 R22, R22, -R251, RZ ;  /* 0x800000fb1616c210 */ /* 0x000fe40007ffe0ff */
[----:B------:R-:W-:Y:S01]  /*f1a0*/  ISETP.GE.AND P4, PT, R31, RZ, PT ;  /* 0x000000ff1f00720c */ /* 0x000fe20003f86270 */
[----:B------:R-:W-:Y:S01]  /*f1b0*/  IMAD.MOV.U32 R31, RZ, RZ, R26 ;  /* 0x000000ffff1f7224 */ /* 0x000fe200078e001a */
[C---:B------:R-:W-:Y:S01]  /*f1c0*/  ISETP.GT.U32.AND P3, PT, R251.reuse, R19, PT ;  /* 0x00000013fb00720c */ /* 0x040fe20003f64070 */
[----:B------:R-:W4:Y:S01]  /*f1d0*/  LDL R26, [R1+0x33fc] ;  /* 0x0033fc00011a7983 */ /* 0x000f220000100800 */
[----:B------:R-:W-:-:S05]  /*f1e0*/  ISETP.GT.U32.AND P0, PT, R251, R25, PT ;  /* 0x00000019fb00720c */ /* 0x000fca0003f04070 */
[----:B------:R-:W-:Y:S01]  /*f1f0*/  @!P2 IMAD.IADD R21, R21, 0x1, -R251 ;  /* 0x000000011515a824 */ /* 0x000fe200078e0afb */
[----:B------:R-:W-:Y:S01]  /*f200*/  ISETP.GT.U32.AND P2, PT, R251, R23, PT ;  /* 0x00000017fb00720c */ /* 0x000fe20003f44070 */
[----:B------:R-:W-:-:S03]  /*f210*/  @!P1 IMAD.MOV R31, RZ, RZ, -R31 ;  /* 0x000000ffff1f9224 */ /* 0x000fc600078e0a1f */
[----:B------:R-:W-:Y:S01]  /*f220*/  ISETP.GT.U32.AND P5, PT, R251, R21, PT ;  /* 0x00000015fb00720c */ /* 0x000fe20003fa4070 */
[----:B------:R-:W-:Y:S01]  /*f230*/  @!P4 IMAD.MOV R8, RZ, RZ, -R8 ;  /* 0x000000ffff08c224 */ /* 0x000fe200078e0a08 */
[----:B------:R-:W-:Y:S01]  /*f240*/  @!P3 IADD3 R19, R19, -R251, RZ ;  /* 0x800000fb1313b210 */ /* 0x000fe20007ffe0ff */
[----:B------:R-:W-:Y:S01]  /*f250*/  @!P0 IMAD.IADD R25, R25, 0x1, -R251 ;  /* 0x0000000119198824 */ /* 0x000fe200078e0afb */
[C---:B------:R-:W-:Y:S02]  /*f260*/  ISETP.GT.U32.AND P3, PT, R251.reuse, R5, PT ;  /* 0x00000005fb00720c */ /* 0x040fe40003f64070 */
[----:B------:R-:W-:-:S03]  /*f270*/  ISETP.GT.U32.AND P0, PT, R251, R4, PT ;  /* 0x00000004fb00720c */ /* 0x000fc60003f04070 */
[--C-:B------:R-:W-:Y:S01]  /*f280*/  @!P2 IMAD.IADD R23, R23, 0x1, -R251.reuse ;  /* 0x000000011717a824 */ /* 0x100fe200078e0afb */
[----:B------:R1:W-:Y:S03]  /*f290*/  STL [R1+0x4ec], R8 ;  /* 0x0004ec0801007387 */ /* 0x0003e60000100800 */
[----:B------:R-:W-:Y:S01]  /*f2a0*/  @!P5 IMAD.IADD R21, R21, 0x1, -R251 ;  /* 0x000000011515d824 */ /* 0x000fe200078e0afb */
[----:B------:R-:W-:Y:S02]  /*f2b0*/  ISETP.GT.U32.AND P6, PT, R251, R22, PT ;  /* 0x00000016fb00720c */ /* 0x000fe40003fc4070 */
[----:B-1----:R-:W-:-:S05]  /*f2c0*/  IADD3 R8, R246, 0x1e7, RZ ;  /* 0x000001e7f6087810 */ /* 0x002fca0007ffe0ff */
[----:B------:R-:W-:Y:S04]  /*f2d0*/  STL [R1+0x34c0], R8 ;  /* 0x0034c00801007387 */ /* 0x000fe80000100800 */
[----:B------:R1:W-:Y:S01]  /*f2e0*/  STL [R1+0x4e8], R31 ;  /* 0x0004e81f01007387 */ /* 0x0003e20000100800 */
[----:B------:R-:W-:-:S03]  /*f2f0*/  @!P3 IMAD.IADD R5, R5, 0x1, -R251 ;  /* 0x000000010505b824 */ /* 0x000fc600078e0afb */
[----:B------:R-:W4:Y:S01]  /*f300*/  LDL.LU R34, [R1+0x134] ;  /* 0x0001340001227983 */ /* 0x000f220000300800 */
[----:B------:R-:W-:-:S03]  /*f310*/  @!P0 IADD3 R4, R4, -R251, RZ ;  /* 0x800000fb04048210 */ /* 0x000fc60007ffe0ff */
[----:B------:R-:W4:Y:S01]  /*f320*/  LDL.LU R32, [R1+0x130] ;  /* 0x0001300001207983 */ /* 0x000f220000300800 */
[----:B------:R-:W-:Y:S01]  /*f330*/  ISETP.GT.U32.AND P4, PT, R251, R20, PT ;  /* 0x00000014fb00720c */ /* 0x000fe20003f84070 */
[----:B------:R-:W-:-:S12]  /*f340*/  @!P6 IMAD.IADD R22, R22, 0x1, -R251 ;  /* 0x000000011616e824 */ /* 0x000fd800078e0afb */
[----:B------:R-:W-:Y:S01]  /*f350*/  @!P4 IMAD.IADD R20, R20, 0x1, -R251 ;  /* 0x000000011414c824 */ /* 0x000fe200078e0afb */
[C---:B--2---:R-:W-:Y:S02]  /*f360*/  ISETP.GT.U32.AND P1, PT, R251.reuse, R18, PT ;  /* 0x00000012fb00720c */ /* 0x044fe40003f24070 */
[----:B---3--:R-:W-:-:S11]  /*f370*/  ISETP.GT.U32.AND P2, PT, R251, R17, PT ;  /* 0x00000011fb00720c */ /* 0x008fd60003f44070 */
[--C-:B------:R-:W-:Y:S02]  /*f380*/  @!P1 IMAD.IADD R18, R18, 0x1, -R251.reuse ;  /* 0x0000000112129824 */ /* 0x100fe400078e0afb */
[----:B------:R-:W-:Y:S01]  /*f390*/  @!P2 IMAD.IADD R17, R17, 0x1, -R251 ;  /* 0x000000011111a824 */ /* 0x000fe200078e0afb */
[----:B----4-:R-:W-:Y:S02]  /*f3a0*/  ISETP.GE.AND P5, PT, R30, RZ, PT ;  /* 0x000000ff1e00720c */ /* 0x010fe40003fa6270 */
[----:B------:R-:W-:Y:S02]  /*f3b0*/  ISETP.GE.AND P1, PT, R29, RZ, PT ;  /* 0x000000ff1d00720c */ /* 0x000fe40003f26270 */
[----:B------:R-:W-:-:S09]  /*f3c0*/  ISETP.GE.AND P2, PT, R28, RZ, PT ;  /* 0x000000ff1c00720c */ /* 0x000fd20003f46270 */
[----:B------:R-:W-:Y:S02]  /*f3d0*/  @!P5 IMAD.MOV R23, RZ, RZ, -R23 ;  /* 0x000000ffff17d224 */ /* 0x000fe400078e0a17 */
[----:B------:R-:W-:Y:S01]  /*f3e0*/  @!P1 IMAD.MOV R25, RZ, RZ, -R25 ;  /* 0x000000ffff199224 */ /* 0x000fe200078e0a19 */
[----:B------:R-:W-:Y:S01]  /*f3f0*/  ISETP.GE.AND P0, PT, R27, RZ, PT ;  /* 0x000000ff1b00720c */ /* 0x000fe20003f06270 */
[----:B------:R-:W-:Y:S01]  /*f400*/  @!P2 IMAD.MOV R19, RZ, RZ, -R19 ;  /* 0x000000ffff13a224 */ /* 0x000fe200078e0a13 */
[----:B------:R-:W-:Y:S02]  /*f410*/  ISETP.GE.AND P3, PT, R24, RZ, PT ;  /* 0x000000ff1800720c */ /* 0x000fe40003f66270 */
[----:B------:R-:W2:Y:S04]  /*f420*/  LDL R24, [R1+0x3400] ;  /* 0x0034000001187983 */ /* 0x000ea80000100800 */
[----:B-1----:R-:W3:Y:S04]  /*f430*/  LDL.LU R31, [R1+0x12c] ;  /* 0x00012c00011f7983 */ /* 0x002ee80000300800 */
[----:B------:R-:W4:Y:S04]  /*f440*/  LDL.LU R30, [R1+0x128] ;  /* 0x00012800011e7983 */ /* 0x000f280000300800 */
[----:B------:R-:W4:Y:S04]  /*f450*/  LDL.LU R28, [R1+0x124] ;  /* 0x00012400011c7983 */ /* 0x000f280000300800 */
[----:B------:R-:W4:Y:S04]  /*f460*/  LDL.LU R27, [R1+0x120] ;  /* 0x00012000011b7983 */ /* 0x000f280000300800 */
[----:B------:R1:W-:Y:S04]  /*f470*/  STL [R1+0x4e4], R23 ;  /* 0x0004e41701007387 */ /* 0x0003e80000100800 */
[----:B-1----:R-:W4:Y:S04]  /*f480*/  LDL R23, [R1+0x3408] ;  /* 0x0034080001177983 */ /* 0x002f280000100800 */
[----:B------:R1:W-:Y:S02]  /*f490*/  STL [R1+0x4e0], R25 ;  /* 0x0004e01901007387 */ /* 0x0003e40000100800 */
[----:B-1----:R-:W-:-:S02]  /*f4a0*/  MOV R25, R22 ;  /* 0x0000001600197202 */ /* 0x002fc40000000f00 */
[----:B------:R-:W4:Y:S03]  /*f4b0*/  LDL R22, [R1+0x340c] ;  /* 0x00340c0001167983 */ /* 0x000f260000100800 */
[----:B------:R-:W-:Y:S01]  /*f4c0*/  @!P0 IMAD.MOV R25, RZ, RZ, -R25 ;  /* 0x000000ffff198224 */ /* 0x000fe200078e0a19 */
[----:B------:R1:W-:Y:S01]  /*f4d0*/  STL [R1+0x4dc], R19 ;  /* 0x0004dc1301007387 */ /* 0x0003e20000100800 */
[----:B------:R-:W-:-:S03]  /*f4e0*/  @!P3 IMAD.MOV R20, RZ, RZ, -R20 ;  /* 0x000000ffff14b224 */ /* 0x000fc600078e0a14 */
[----:B-1----:R-:W4:Y:S04]  /*f4f0*/  LDL R19, [R1+0x3410] ;  /* 0x0034100001137983 */ /* 0x002f280000100800 */
[----:B------:R1:W-:Y:S02]  /*f500*/  STL [R1+0x4d8], R25 ;  /* 0x0004d81901007387 */ /* 0x0003e40000100800 */
[----:B-1----:R-:W-:Y:S02]  /*f510*/  IMAD.MOV.U32 R25, RZ, RZ, R21 ;  /* 0x000000ffff197224 */ /* 0x002fe400078e0015 */
[----:B------:R-:W4:Y:S04]  /*f520*/  LDL R21, [R1+0x3414] ;  /* 0x0034140001157983 */ /* 0x000f280000100800 */
[----:B------:R1:W-:Y:S04]  /*f530*/  STL [R1+0x4d4], R20 ;  /* 0x0004d41401007387 */ /* 0x0003e80000100800 */
[----:B-1----:R-:W4:Y:S01]  /*f540*/  LDL R20, [R1+0x341c] ;  /* 0x00341c0001147983 */ /* 0x002f220000100800 */
[----:B------:R-:W-:-:S02]  /*f550*/  ISETP.GT.U32.AND P4, PT, R251, R7, PT ;  /* 0x00000007fb00720c */ /* 0x000fc40003f84070 */
[C---:B------:R-:W-:Y:S02]  /*f560*/  ISETP.GT.U32.AND P6, PT, R251.reuse, R6, PT ;  /* 0x00000006fb00720c */ /* 0x040fe40003fc4070 */
[C---:B------:R-:W-:Y:S02]  /*f570*/  ISETP.GT.U32.AND P1, PT, R251.reuse, R17, PT ;  /* 0x00000011fb00720c */ /* 0x040fe40003f24070 */
[C---:B------:R-:W-:Y:S02]  /*f580*/  ISETP.GT.U32.AND P2, PT, R251.reuse, R4, PT ;  /* 0x00000004fb00720c */ /* 0x040fe40003f44070 */
[----:B------:R-:W-:-:S05]  /*f590*/  ISETP.GT.U32.AND P0, PT, R251, R5, PT ;  /* 0x00000005fb00720c */ /* 0x000fca0003f04070 */
[--C-:B------:R-:W-:Y:S01]  /*f5a0*/  @!P4 IMAD.IADD R7, R7, 0x1, -R251.reuse ;  /* 0x000000010707c824 */ /* 0x100fe200078e0afb */
[----:B------:R-:W-:Y:S01]  /*f5b0*/  ISETP.GT.U32.AND P4, PT, R251, R18, PT ;  /* 0x00000012fb00720c */ /* 0x000fe20003f84070 */
[--C-:B------:R-:W-:Y:S01]  /*f5c0*/  @!P6 IMAD.IADD R6, R6, 0x1, -R251.reuse ;  /* 0x000000010606e824 */ /* 0x100fe200078e0afb */
[----:B------:R-:W-:Y:S01]  /*f5d0*/  ISETP.GE.AND P6, PT, R26, RZ, PT ;  /* 0x000000ff1a00720c */ /* 0x000fe20003fc6270 */
[--C-:B------:R-:W-:Y:S01]  /*f5e0*/  @!P1 IMAD.IADD R17, R17, 0x1, -R251.reuse ;  /* 0x0000000111119824 */ /* 0x100fe200078e0afb */
[C---:B------:R-:W-:Y:S02]  /*f5f0*/  ISETP.GT.U32.AND P5, PT, R251.reuse, R7, PT ;  /* 0x00000007fb00720c */ /* 0x040fe40003fa4070 */
[C---:B------:R-:W-:Y:S02]  /*f600*/  ISETP.GT.U32.AND P3, PT, R251.reuse, R6, PT ;  /* 0x00000006fb00720c */ /* 0x040fe40003f64070 */
[----:B------:R-:W-:Y:S01]  /*f610*/  ISETP.GT.U32.AND P1, PT, R251, R32, PT ;  /* 0x00000020fb00720c */ /* 0x000fe20003f24070 */
[----:B------:R-:W-:-:S02]  /*f620*/  @!P2 IMAD.IADD R4, R4, 0x1, -R251 ;  /* 0x000000010404a824 */ /* 0x000fc400078e0afb */
[----:B------:R-:W-:Y:S02]  /*f630*/  @!P0 IMAD.IADD R5, R5, 0x1, -R251 ;  /* 0x0000000105058824 */ /* 0x000fe400078e0afb */
[----:B------:R-:W-:Y:S02]  /*f640*/  @!P4 IADD3 R18, R18, -R251, RZ ;  /* 0x800000fb1212c210 */ /* 0x000fe40007ffe0ff */
[----:B------:R-:W-:Y:S02]  /*f650*/  @!P6 IMAD.MOV R25, RZ, RZ, -R25 ;  /* 0x000000ffff19e224 */ /* 0x000fe400078e0a19 */
[--C-:B------:R-:W-:Y:S02]  /*f660*/  @!P5 IMAD.IADD R7, R7, 0x1, -R251.reuse ;  /* 0x000000010707d824 */ /* 0x100fe400078e0afb */
[--C-:B------:R-:W-:Y:S01]  /*f670*/  @!P3 IMAD.IADD R6, R6, 0x1, -R251.reuse ;  /* 0x000000010606b824 */ /* 0x100fe200078e0afb */
[----:B------:R1:W-:Y:S01]  /*f680*/  STL [R1+0x4d0], R25 ;  /* 0x0004d01901007387 */ /* 0x0003e20000100800 */
[----:B------:R-:W-:-:S03]  /*f690*/  @!P1 IMAD.IADD R32, R32, 0x1, -R251 ;  /* 0x0000000120209824 */ /* 0x000fc600078e0afb */
[----:B------:R-:W4:Y:S01]  /*f6a0*/  LDL.LU R29, [R1+0x11c] ;  /* 0x00011c00011d7983 */ /* 0x000f220000300800 */
[----:B------:R-:W-:-:S03]  /*f6b0*/  IABS R8, R8 ;  /* 0x0000000800087213 */ /* 0x000fc60000000000 */
[----:B------:R-:W4:Y:S04]  /*f6c0*/  LDL.LU R26, [R1+0x118] ;  /* 0x00011800011a7983 */ /* 0x000f280000300800 */
[----:B-1----:R-:W4:Y:S01]  /*f6d0*/  LDL.LU R25, [R1+0x114] ;  /* 0x0001140001197983 */ /* 0x002f220000300800 */
[----:B--2---:R-:W-:-:S03]  /*f6e0*/  ISETP.GE.AND P4, PT, R24, RZ, PT ;  /* 0x000000ff1800720c */ /* 0x004fc60003f86270 */
[----:B------:R-:W2:Y:S01]  /*f6f0*/  LDL.LU R24, [R1+0x110] ;  /* 0x0001100001187983 */ /* 0x000ea20000300800 */
[C---:B---3--:R-:W-:Y:S02]  /*f700*/  ISETP.GT.U32.AND P2, PT, R251.reuse, R31, PT ;  /* 0x0000001ffb00720c */ /* 0x048fe40003f44070 */
[C---:B----4-:R-:W-:Y:S02]  /*f710*/  ISETP.GT.U32.AND P0, PT, R251.reuse, R30, PT ;  /* 0x0000001efb00720c */ /* 0x050fe40003f04070 */
[----:B------:R-:W-:-:S05]  /*f720*/  ISETP.GT.U32.AND P3, PT, R251, R28, PT ;  /* 0x0000001cfb00720c */ /* 0x000fca0003f64070 */
[----:B------:R-:W-:-:S04]  /*f730*/  @!P4 IMAD.MOV R18, RZ, RZ, -R18 ;  /* 0x000000ffff12c224 */ /* 0x000fc800078e0a12 */
[--C-:B------:R-:W-:Y:S01]  /*f740*/  @!P2 IMAD.IADD R31, R31, 0x1, -R251.reuse ;  /* 0x000000011f1fa824 */ /* 0x100fe200078e0afb */
[----:B------:R-:W-:Y:S01]  /*f750*/  ISETP.GE.AND P5, PT, R23, RZ, PT ;  /* 0x000000ff1700720c */ /* 0x000fe20003fa6270 */
[--C-:B------:R-:W-:Y:S02]  /*f760*/  @!P0 IMAD.IADD R30, R30, 0x1, -R251.reuse ;  /* 0x000000011e1e8824 */ /* 0x100fe400078e0afb */
[----:B------:R-:W-:Y:S01]  /*f770*/  @!P3 IMAD.IADD R28, R28, 0x1, -R251 ;  /* 0x000000011c1cb824 */ /* 0x000fe200078e0afb */
[----:B------:R-:W-:-:S09]  /*f780*/  ISETP.GE.AND P1, PT, R22, RZ, PT ;  /* 0x000000ff1600720c */ /* 0x000fd20003f26270 */
[----:B------:R-:W-:Y:S01]  /*f790*/  @!P5 IMAD.MOV R17, RZ, RZ, -R17 ;  /* 0x000000ffff11d224 */ /* 0x000fe200078e0a11 */
[----:B------:R-:W3:Y:S01]  /*f7a0*/  LDL.LU R22, [R1+0x10c] ;  /* 0x00010c0001167983 */ /* 0x000ee20000300800 */
[----:B------:R-:W-:Y:S01]  /*f7b0*/  ISETP.GE.AND P2, PT, R19, RZ, PT ;  /* 0x000000ff1300720c */ /* 0x000fe20003f46270 */
[----:B------:R-:W-:-:S04]  /*f7c0*/  IMAD.HI.U32 R19, R252, R8, RZ ;  /* 0x00000008fc137227 */ /* 0x000fc800078e00ff */
[----:B------:R-:W-:Y:S02]  /*f7d0*/  @!P1 IMAD.MOV R4, RZ, RZ, -R4 ;  /* 0x000000ffff049224 */ /* 0x000fe400078e0a04 */
[----:B------:R-:W-:Y:S01]  /*f7e0*/  IMAD.MOV R33, RZ, RZ, -R19 ;  /* 0x000000ffff217224 */ /* 0x000fe200078e0a13 */
[----:B------:R-:W-:Y:S02]  /*f7f0*/  ISETP.GE.AND P0, PT, R21, RZ, PT ;  /* 0x000000ff1500720c */ /* 0x000fe40003f06270 */
[----:B------:R-:W4:Y:S04]  /*f800*/  LDL.LU R21, [R1+0x108] ;  /* 0x0001080001157983 */ /* 0x000f280000300800 */
[----:B------:R1:W-:Y:S04]  /*f810*/  STL [R1+0x4cc], R18 ;  /* 0x0004cc1201007387 */ /* 0x0003e80000100800 */
[----:B------:R-:W4:Y:S01]  /*f820*/  LDL R23, [R1+0x3424] ;  /* 0x0034240001177983 */ /* 0x000f220000100800 */
[----:B------:R-:W-:-:S03]  /*f830*/  ISETP.GE.AND P3, PT, R20, RZ, PT ;  /* 0x000000ff1400720c */ /* 0x000fc60003f66270 */
[----:B------:R-:W4:Y:S04]  /*f840*/  LDL R19, [R1+0x342c] ;  /* 0x00342c0001137983 */ /* 0x000f280000100800 */
[----:B------:R-:W4:Y:S04]  /*f850*/  LDL R20, [R1+0x3428] ;  /* 0x0034280001147983 */ /* 0x000f280000100800 */
[----:B------:R1:W-:Y:S04]  /*f860*/  STL [R1+0x4c8], R17 ;  /* 0x0004c81101007387 */ /* 0x0003e80000100800 */
[----:B-1----:R-:W4:Y:S04]  /*f870*/  LDL R18, [R1+0x3430] ;  /* 0x0034300001127983 */ /* 0x002f280000100800 */
[----:B------:R1:W-:Y:S01]  /*f880*/  STL [R1+0x4c4], R4 ;  /* 0x0004c40401007387 */ /* 0x0003e20000100800 */
[----:B------:R-:W-:-:S03]  /*f890*/  @!P2 IMAD.MOV R5, RZ, RZ, -R5 ;  /* 0x000000ffff05a224 */ /* 0x000fc600078e0a05 */
[----:B------:R-:W4:Y:S01]  /*f8a0*/  LDL R17, [R1+0x3434] ;  /* 0x0034340001117983 */ /* 0x000f220000100800 */
[----:B-1----:R-:W-:-:S04]  /*f8b0*/  IMAD.MOV.U32 R4, RZ, RZ, R6 ;  /* 0x000000ffff047224 */ /* 0x002fc800078e0006 */
[----:B------:R-:W-:Y:S01]  /*f8c0*/  @!P0 IMAD.MOV R4, RZ, RZ, -R4 ;  /* 0x000000ffff048224 */ /* 0x000fe200078e0a04 */
[----:B------:R-:W-:Y:S04]  /*f8d0*/  STL [R1+0x4c0], R5 ;  /* 0x0004c00501007387 */ /* 0x000fe80000100800 */
[----:B------:R1:W-:Y:S02]  /*f8e0*/  STL [R1+0x4bc], R4 ;  /* 0x0004bc0401007387 */ /* 0x0003e40000100800 */
[C---:B-1----:R-:W-:Y:S02]  /*f8f0*/  IMAD R4, R251.reuse, R33, R8 ;  /* 0x00000021fb047224 */ /* 0x042fe400078e0208 */
[----:B------:R-:W4:Y:S04]  /*f900*/  LDL.LU R8, [R1+0x3e38] ;  /* 0x003e380001087983 */ /* 0x000f280000300800 */
[----:B------:R-:W4:Y:S01]  /*f910*/  LDL R33, [R1+0x343c] ;  /* 0x00343c0001217983 */ /* 0x000f220000100800 */
[----:B------:R-:W-:-:S13]  /*f920*/  ISETP.GT.U32.AND P6, PT, R251, R34, PT ;  /* 0x00000022fb00720c */ /* 0x000fda0003fc4070 */
[----:B------:R-:W-:Y:S02]  /*f930*/  @!P6 IADD3 R34, R34, -R251, RZ ;  /* 0x800000fb2222e210 */ /* 0x000fe40007ffe0ff */
[C---:B------:R-:W-:Y:S02]  /*f940*/  ISETP.GT.U32.AND P6, PT, R251.reuse, R27, PT ;  /* 0x0000001bfb00720c */ /* 0x040fe40003fc4070 */
[----:B------:R-:W-:Y:S02]  /*f950*/  MOV R5, R7 ;  /* 0x0000000700057202 */ /* 0x000fe40000000f00 */
[C---:B------:R-:W-:Y:S02]  /*f960*/  ISETP.GT.U32.AND P4, PT, R251.reuse, R34, PT ;  /* 0x00000022fb00720c */ /* 0x040fe40003f84070 */
[----:B------:R-:W-:Y:S01]  /*f970*/  ISETP.GT.U32.AND P5, PT, R251, R32, PT ;  /* 0x00000020fb00720c */ /* 0x000fe20003fa4070 */
[----:B------:R-:W-:-:S06]  /*f980*/  @!P3 IMAD.MOV R5, RZ, RZ, -R5 ;  /* 0x000000ffff05b224 */ /* 0x000fcc00078e0a05 */
[----:B------:R-:W-:Y:S02]  /*f990*/  @!P6 IADD3 R27, R27, -R251, RZ ;  /* 0x800000fb1b1be210 */ /* 0x000fe40007ffe0ff */
[C---:B------:R-:W-:Y:S02]  /*f9a0*/  ISETP.GT.U32.AND P1, PT, R251.reuse, R31, PT ;  /* 0x0000001ffb00720c */ /* 0x040fe40003f24070 */
[C---:B------:R-:W-:Y:S02]  /*f9b0*/  ISETP.GT.U32.AND P6, PT, R251.reuse, R27, PT ;  /* 0x0000001bfb00720c */ /* 0x040fe40003fc4070 */
[C---:B------:R-:W-:Y:S02]  /*f9c0*/  ISETP.GT.U32.AND P3, PT, R251.reuse, R29, PT ;  /* 0x0000001dfb00720c */ /* 0x040fe40003f64070 */
[C---:B------:R-:W-:Y:S01]  /*f9d0*/  ISETP.GT.U32.AND P2, PT, R251.reuse, R30, PT ;  /* 0x0000001efb00720c */ /* 0x040fe20003f44070 */
[--C-:B------:R-:W-:Y:S01]  /*f9e0*/  @!P4 IMAD.IADD R34, R34, 0x1, -R251.reuse ;  /* 0x000000012222c824 */ /* 0x100fe200078e0afb */
[C---:B------:R-:W-:Y:S01]  /*f9f0*/  ISETP.GT.U32.AND P4, PT, R251.reuse, R26, PT ;  /* 0x0000001afb00720c */ /* 0x040fe20003f84070 */
[----:B------:R-:W-:Y:S01]  /*fa00*/  @!P5 IMAD.IADD R32, R32, 0x1, -R251 ;  /* 0x000000012020d824 */ /* 0x000fe200078e0afb */
[----:B------:R-:W-:-:S03]  /*fa10*/  ISETP.GT.U32.AND P5, PT, R251, R25, PT ;  /* 0x00000019fb00720c */ /* 0x000fc60003fa4070 */
[--C-:B------:R-:W-:Y:S02]  /*fa20*/  @!P1 IMAD.IADD R31, R31, 0x1, -R251.reuse ;  /* 0x000000011f1f9824 */ /* 0x100fe400078e0afb */
[--C-:B------:R-:W-:Y:S02]  /*fa30*/  @!P6 IMAD.IADD R27, R27, 0x1, -R251.reuse ;  /* 0x000000011b1be824 */ /* 0x100fe400078e0afb */
[--C-:B------:R-:W-:Y:S02]  /*fa40*/  @!P3 IMAD.IADD R29, R29, 0x1, -R251.reuse ;  /* 0x000000011d1db824 */ /* 0x100fe400078e0afb */
[----:B------:R-:W-:Y:S01]  /*fa50*/  @!P2 IADD3 R30, R30, -R251, RZ ;  /* 0x800000fb1e1ea210 */ /* 0x000fe20007ffe0ff */
[----:B------:R1:W-:Y:S01]  /*fa60*/  STL [R1+0x4b8], R5 ;  /* 0x0004b80501007387 */ /* 0x0003e20000100800 */
[----:B------:R-:W-:Y:S01]  /*fa70*/  @!P4 IMAD.IADD R26, R26, 0x1, -R251 ;  /* 0x000000011a1ac824 */ /* 0x000fe200078e0afb */
[----:B------:R-:W-:Y:S01]  /*fa80*/  ISETP.GT.U32.AND P0, PT, R251, R28, PT ;  /* 0x0000001cfb00720c */ /* 0x000fe20003f04070 */
[----:B------:R-:W-:-:S02]  /*fa90*/  IMAD.MOV.U32 R6, RZ, RZ, R32 ;  /* 0x000000ffff067224 */ /* 0x000fc400078e0020 */
[----:B------:R-:W-:Y:S02]  /*faa0*/  @!P5 IMAD.IADD R25, R25, 0x1, -R251 ;  /* 0x000000011919d824 */ /* 0x000fe400078e0afb */
[----:B-1----:R-:W-:-:S08]  /*fab0*/  IMAD.MOV.U32 R5, RZ, RZ, R34 ;  /* 0x000000ffff057224 */ /* 0x002fd000078e0022 */
[----:B------:R-:W-:Y:S01]  /*fac0*/  @!P0 IMAD.IADD R28, R28, 0x1, -R251 ;  /* 0x000000011c1c8824 */ /* 0x000fe200078e0afb */
[----:B--2---:R-:W-:-:S13]  /*fad0*/  ISETP.GT.U32.AND P1, PT, R251, R24, PT ;  /* 0x00000018fb00720c */ /* 0x004fda0003f24070 */
[----:B------:R-:W-:Y:S02]  /*fae0*/  @!P1 IADD3 R24, R24, -R251, RZ ;  /* 0x800000fb18189210 */ /* 0x000fe40007ffe0ff */
[----:B---3--:R-:W-:-:S13]  /*faf0*/  ISETP.GT.U32.AND P2, PT, R251, R22, PT ;  /* 0x00000016fb00720c */ /* 0x008fda0003f44070 */
[----:B------:R-:W-:Y:S01]  /*fb00*/  @!P2 IMAD.IADD R22, R22, 0x1, -R251 ;  /* 0x000000011616a824 */ /* 0x000fe200078e0afb */
[----:B----4-:R-:W-:Y:S02]  /*fb10*/  ISETP.GE.AND P6, PT, R23, RZ, PT ;  /* 0x000000ff1700720c */ /* 0x010fe40003fc6270 */
[----:B------:R-:W-:Y:S02]  /*fb20*/  ISETP.GE.AND P3, PT, R20, RZ, PT ;  /* 0x000000ff1400720c */ /* 0x000fe40003f66270 */
[----:B------:R-:W2:Y:S01]  /*fb30*/  LDL.LU R20, [R1+0x104] ;  /* 0x0001040001147983 */ /* 0x000ea20000300800 */
[----:B------:R-:W-:-:S08]  /*fb40*/  ISETP.GE.AND P4, PT, R19, RZ, PT ;  /* 0x000000ff1300720c */ /* 0x000fd00003f86270 */
[----:B------:R-:W-:Y:S01]  /*fb50*/  @!P6 IMAD.MOV R5, RZ, RZ, -R5 ;  /* 0x000000ffff05e224 */ /* 0x000fe200078e0a05 */
[----:B------:R-:W3:Y:S01]  /*fb60*/  LDL.LU R23, [R1+0x100] ;  /* 0x0001000001177983 */ /* 0x000ee20000300800 */
[----:B------:R-:W-:-:S03]  /*fb70*/  ISETP.GE.AND P5, PT, R18, RZ, PT ;  /* 0x000000ff1200720c */ /* 0x000fc60003fa6270 */
[----:B------:R-:W4:Y:S01]  /*fb80*/  LDL.LU R18, [R1+0xfc] ;  /* 0x0000fc0001127983 */ /* 0x000f220000300800 */
[----:B------:R-:W-:-:S03]  /*fb90*/  @!P3 IMAD.MOV R6, RZ, RZ, -R6 ;  /* 0x000000ffff06b224 */ /* 0x000fc600078e0a06 */
[----:B------:R-:W4:Y:S01]  /*fba0*/  LDL.LU R19, [R1+0xf8] ;  /* 0x0000f80001137983 */ /* 0x000f220000300800 */
[----:B------:R-:W-:-:S03]  /*fbb0*/  ISETP.GE.AND P1, PT, R17, RZ, PT ;  /* 0x000000ff1100720c */ /* 0x000fc60003f26270 */
[----:B------:R-:W4:Y:S04]  /*fbc0*/  LDL.LU R17, [R1+0xf4] ;  /* 0x0000f40001117983 */ /* 0x000f280000300800 */
[----:B------:R1:W-:Y:S02]  /*fbd0*/  STL [R1+0x4b4], R5 ;  /* 0x0004b40501007387 */ /* 0x0003e40000100800 */
[----:B-1----:R-:W-:-:S05]  /*fbe0*/  MOV R5, R31 ;  /* 0x0000001f00057202 */ /* 0x002fca0000000f00 */
[----:B------:R-:W-:Y:S01]  /*fbf0*/  @!P4 IMAD.MOV R5, RZ, RZ, -R5 ;  /* 0x000000ffff05c224 */ /* 0x000fe200078e0a05 */
[----:B------:R-:W-:Y:S02]  /*fc00*/  ISETP.GE.AND P2, PT, R33, RZ, PT ;  /* 0x000000ff2100720c */ /* 0x000fe40003f46270 */
[----:B------:R-:W4:Y:S04]  /*fc10*/  LDL R33, [R1+0x3440] ;  /* 0x0034400001217983 */ /* 0x000f280000100800 */
[----:B------:R1:W-:Y:S04]  /*fc20*/  STL [R1+0x4b0], R6 ;  /* 0x0004b00601007387 */ /* 0x0003e80000100800 */
[----:B------:R-:W4:Y:S04]  /*fc30*/  LDL R32, [R1+0x3448] ;  /* 0x0034480001207983 */ /* 0x000f280000100800 */
[----:B------:R-:W4:Y:S01]  /*fc40*/  LDL R31, [R1+0x344c] ;  /* 0x00344c00011f7983 */ /* 0x000f220000100800 */
[----:B-1----:R-:W-:-:S03]  /*fc50*/  IMAD.MOV.U32 R6, RZ, RZ, R30 ;  /* 0x000000ffff067224 */ /* 0x002fc600078e001e */
[----:B------:R1:W-:Y:S01]  /*fc60*/  STL [R1+0x4ac], R5 ;  /* 0x0004ac0501007387 */ /* 0x0003e20000100800 */
[----:B------:R-:W-:-:S03]  /*fc70*/  @!P5 IMAD.MOV R6, RZ, RZ, -R6 ;  /* 0x000000ffff06d224 */ /* 0x000fc600078e0a06 */
[----:B------:R-:W4:Y:S01]  /*fc80*/  LDL R30, [R1+0x3450] ;  /* 0x00345000011e7983 */ /* 0x000f220000100800 */
[----:B-1----:R-:W-:-:S03]  /*fc90*/  IMAD.MOV.U32 R5, RZ, RZ, R28 ;  /* 0x000000ffff057224 */ /* 0x002fc600078e001c */
[----:B------:R-:W4:Y:S04]  /*fca0*/  LDL R28, [R1+0x3458] ;  /* 0x00345800011c7983 */ /* 0x000f280000100800 */
[----:B------:R1:W-:Y:S02]  /*fcb0*/  STL [R1+0x4a8], R6 ;  /* 0x0004a80601007387 */ /* 0x0003e40000100800 */
[----:B-1----:R-:W-:Y:S02]  /*fcc0*/  MOV R6, R27 ;  /* 0x0000001b00067202 */ /* 0x002fe40000000f00 */
[----:B------:R-:W4:Y:S01]  /*fcd0*/  LDL R27, [R1+0x345c] ;  /* 0x00345c00011b7983 */ /* 0x000f220000100800 */
[C---:B------:R-:W-:Y:S02]  /*fce0*/  ISETP.GT.U32.AND P0, PT, R251.reuse, R21, PT ;  /* 0x00000015fb00720c */ /* 0x040fe40003f04070 */
[----:B------:R-:W-:-:S02]  /*fcf0*/  ISETP.GT.U32.AND P3, PT, R251, R26, PT ;  /* 0x0000001afb00720c */ /* 0x000fc40003f64070 */
[C---:B------:R-:W-:Y:S01]  /*fd00*/  ISETP.GT.U32.AND P4, PT, R251.reuse, R25, PT ;  /* 0x00000019fb00720c */ /* 0x040fe20003f84070 */
[----:B------:R-:W-:Y:S01]  /*fd10*/  @!P2 IMAD.MOV R6, RZ, RZ, -R6 ;  /* 0x000000ffff06a224 */ /* 0x000fe200078e0a06 */
[----:B------:R-:W-:-:S07]  /*fd20*/  ISETP.GT.U32.AND P6, PT, R251, R24, PT ;  /* 0x00000018fb00720c */ /* 0x000fce0003fc4070 */
[----:B------:R-:W-:Y:S01]  /*fd30*/  @!P0 IMAD.IADD R21, R21, 0x1, -R251 ;  /* 0x0000000115158824 */ /* 0x000fe200078e0afb */
[----:B------:R-:W-:-:S04]  /*fd40*/  ISETP.GT.U32.AND P0, PT, R251, R29, PT ;  /* 0x0000001dfb00720c */ /* 0x000fc80003f04070 */
[----:B------:R-:W-:Y:S01]  /*fd50*/  ISETP.GT.U32.AND P5, PT, R251, R21, PT ;  /* 0x00000015fb00720c */ /* 0x000fe20003fa4070 */
[--C-:B------:R-:W-:Y:S02]  /*fd60*/  @!P3 IMAD.IADD R26, R26, 0x1, -R251.reuse ;  /* 0x000000011a1ab824 */ /* 0x100fe400078e0afb */
[----:B------:R-:W-:Y:S02]  /*fd70*/  @!P4 IMAD.IADD R25, R25, 0x1, -R251 ;  /* 0x000000011919c824 */ /* 0x000fe400078e0afb */
[----:B------:R-:W-:-:S04]  /*fd80*/  @!P1 IMAD.MOV R5, RZ, RZ, -R5 ;  /* 0x000000ffff059224 */ /* 0x000fc800078e0a05 */
[----:B------:R-:W-:Y:S01]  /*fd90*/  @!P0 IMAD.IADD R29, R29, 0x1, -R251 ;  /* 0x000000011d1d8824 */ /* 0x000fe200078e0afb */
[----:B------:R-:W-:-:S03]  /*fda0*/  @!P6 IADD3 R24, R24, -R251, RZ ;  /* 0x800000fb1818e210 */ /* 0x000fc60007ffe0ff */
[----:B------:R-:W-:Y:S01]  /*fdb0*/  @!P5 IMAD.IADD R21, R21, 0x1, -R251 ;  /* 0x000000011515d824 */ /* 0x000fe200078e0afb */
[----:B------:R1:W-:Y:S01]  /*fdc0*/  STL [R1+0x4a4], R5 ;  /* 0x0004a40501007387 */ /* 0x0003e20000100800 */
[----:B------:R-:W-:Y:S01]  /*fdd0*/  IMAD.MOV.U32 R7, RZ, RZ, R29 ;  /* 0x000000ffff077224 */ /* 0x000fe200078e001d */
[----:B------:R-:W-:Y:S02]  /*fde0*/  ISETP.GT.U32.AND P1, PT, R251, R22, PT ;  /* 0x00000016fb00720c */ /* 0x000fe40003f24070 */
[----:B-1----:R-:W-:-:S05]  /*fdf0*/  IADD3 R5, R246, 0x1e8, RZ ;  /* 0x000001e8f6057810 */ /* 0x002fca0007ffe0ff */
[----:B------:R-:W-:Y:S04]  /*fe00*/  STL [R1+0x34b8], R5 ;  /* 0x0034b80501007387 */ /* 0x000fe80000100800 */
[----:B------:R1:W-:Y:S04]  /*fe10*/  STL [R1+0x4a0], R6 ;  /* 0x0004a00601007387 */ /* 0x0003e80000100800 */
[----:B------:R-:W4:Y:S01]  /*fe20*/  LDL.LU R34, [R1+0x178] ;  /* 0x0001780001227983 */ /* 0x000f220000300800 */
[----:B-1----:R-:W-:Y:S02]  /*fe30*/  IMAD.MOV.U32 R6, RZ, RZ, R26 ;  /* 0x000000ffff067224 */ /* 0x002fe400078e001a */
[----:B------:R-:W-:Y:S01]  /*fe40*/  @!P1 IMAD.IADD R22, R22, 0x1, -R251 ;  /* 0x0000000116169824 */ /* 0x000fe200078e0afb */
[----:B--2---:R-:W-:-:S02]  /*fe50*/  ISETP.GT.U32.AND P2, PT, R251, R20, PT ;  /* 0x00000014fb00720c */ /* 0x004fc40003f44070 */
[C---:B---3--:R-:W-:Y:S02]  /*fe60*/  ISETP.GT.U32.AND P0, PT, R251.reuse, R23, PT ;  /* 0x00000017fb00720c */ /* 0x048fe40003f04070 */
[C---:B----4-:R-:W-:Y:S02]  /*fe70*/  ISETP.GT.U32.AND P3, PT, R251.reuse, R18, PT ;  /* 0x00000012fb00720c */ /* 0x050fe40003f64070 */
[----:B------:R-:W-:-:S07]  /*fe80*/  ISETP.GT.U32.AND P4, PT, R251, R19, PT ;  /* 0x00000013fb00720c */ /* 0x000fce0003f84070 */
[--C-:B------:R-:W-:Y:S01]  /*fe90*/  @!P2 IMAD.IADD R20, R20, 0x1, -R251.reuse ;  /* 0x000000011414a824 */ /* 0x100fe200078e0afb */
[----:B------:R-:W-:Y:S01]  /*fea0*/  ISETP.GT.U32.AND P6, PT, R251, R17, PT ;  /* 0x00000011fb00720c */ /* 0x000fe20003fc4070 */
[--C-:B------:R-:W-:Y:S02]  /*feb0*/  @!P0 IMAD.IADD R23, R23, 0x1, -R251.reuse ;  /* 0x0000000117178824 */ /* 0x100fe400078e0afb */
[----:B------:R-:W-:Y:S02]  /*fec0*/  @!P3 IMAD.IADD R18, R18, 0x1, -R251 ;  /* 0x000000011212b824 */ /* 0x000fe400078e0afb */
[----:B------:R-:W-:-:S08]  /*fed0*/  @!P4 IADD3 R19, R19, -R251, RZ ;  /* 0x800000fb1313c210 */ /* 0x000fd00007ffe0ff */
[----:B------:R-:W-:Y:S01]  /*fee0*/  @!P6 IMAD.IADD R17, R17, 0x1, -R251 ;  /* 0x000000011111e824 */ /* 0x000fe200078e0afb */
[----:B------:R-:W-:Y:S02]  /*fef0*/  ISETP.GE.AND P5, PT, R33, RZ, PT ;  /* 0x000000ff2100720c */ /* 0x000fe40003fa6270 */
[----:B------:R-:W-:Y:S02]  /*ff00*/  ISETP.GE.AND P2, PT, R32, RZ, PT ;  /* 0x000000ff2000720c */ /* 0x000fe40003f46270 */
[----:B------:R-:W2:Y:S01]  /*ff10*/  LDL.LU R32, [R1+0x174] ;  /* 0x0001740001207983 */ /* 0x000ea20000300800 */
[----:B------:R-:W-:-:S08]  /*ff20*/  ISETP.GE.AND P0, PT, R31, RZ, PT ;  /* 0x000000ff1f00720c */ /* 0x000fd00003f06270 */
[----:B------:R-:W-:Y:S01]  /*ff30*/  @!P5 IMAD.MOV R7, RZ, RZ, -R7 ;  /* 0x000000ffff07d224 */ /* 0x000fe200078e0a07 */
[----:B------:R-:W-:Y:S01]  /*ff40*/  ISETP.GE.AND P3, PT, R30, RZ, PT ;  /* 0x000000ff1e00720c */ /* 0x000fe20003f66270 */
[----:B------:R-:W-:Y:S01]  /*ff50*/  @!P2 IMAD.MOV R6, RZ, RZ, -R6 ;  /* 0x000000ffff06a224 */ /* 0x000fe200078e0a06 */
[----:B------:R-:W-:Y:S02]  /*ff60*/  ISETP.GE.AND P4, PT, R28, RZ, PT ;  /* 0x000000ff1c00720c */ /* 0x000fe40003f86270 */
[----:B------:R-:W3:Y:S04]  /*ff70*/  LDL R28, [R1+0x3460] ;  /* 0x00346000011c7983 */ /* 0x000ee80000100800 */
[----:B------:R-:W4:Y:S04]  /*ff80*/  LDL.LU R31, [R1+0x170] ;  /* 0x00017000011f7983 */ /* 0x000f280000300800 */
[----:B------:R-:W4:Y:S04]  /*ff90*/  LDL.LU R30, [R1+0x16c] ;  /* 0x00016c00011e7983 */ /* 0x000f280000300800 */
[----:B------:R-:W4:Y:S01]  /*ffa0*/  LDL.LU R29, [R1+0x168] ;  /* 0x00016800011d7983 */ /* 0x000f220000300800 */
[----:B------:R-:W-:-:S03]  /*ffb0*/  ISETP.GE.AND P6, PT, R27, RZ, PT ;  /* 0x000000ff1b00720c */ /* 0x000fc60003fc6270 */
[----:B------:R-:W4:Y:S04]  /*ffc0*/  LDL.LU R27, [R1+0x164] ;  /* 0x00016400011b7983 */ /* 0x000f280000300800 */
[----:B------:R1:W-:Y:S04]  /*ffd0*/  STL [R1+0x49c], R7 ;  /* 0x00049c0701007387 */ /* 0x0003e80000100800 */
[----:B------:R-:W4:Y:S04]  /*ffe0*/  LDL R26, [R1+0x3464] ;  /* 0x00346400011a7983 */ /* 0x000f280000100800 */
[----:B------:R1:W-:Y:S02]  /*fff0*/  STL [R1+0x498], R6 ;  /* 0x0004980601007387 */ /* 0x0003e40000100800 */
[----:B-1----:R-:W-:-:S02]  /*10000*/  MOV R7, R25 ;  /* 0x0000001900077202 */ /* 0x002fc40000000f00 */
[----:B------:R-:W4:Y:S03]  /*10010*/  LDL R25, [R1+0x346c] ;  /* 0x00346c0001197983 */ /* 0x000f260000100800 */
[----:B------:R-:W-:Y:S02]  /*10020*/  @!P0 IMAD.MOV R7, RZ, RZ, -R7 ;  /* 0x000000ffff078224 */ /* 0x000fe400078e0a07 */
[----:B------:R-:W-:Y:S02]  /*10030*/  IMAD.MOV.U32 R6, RZ, RZ, R24 ;  /* 0x000000ffff067224 */ /* 0x000fe400078e0018 */
[----:B------:R-:W4:Y:S02]  /*10040*/  LDL R24, [R1+0x3474] ;  /* 0x0034740001187983 */ /* 0x000f240000100800 */
[----:B------:R-:W-:Y:S02]  /*10050*/  @!P3 IMAD.MOV R6, RZ, RZ, -R6 ;  /* 0x000000ffff06b224 */ /* 0x000fe400078e0a06 */
[----:B------:R1:W-:Y:S04]  /*10060*/  STL [R1+0x494], R7 ;  /* 0x0004940701007387 */ /* 0x0003e80000100800 */
[----:B------:R1:W-:Y:S02]  /*10070*/  STL [R1+0x490], R6 ;  /* 0x0004900601007387 */ /* 0x0003e40000100800 */
[----:B-1----:R-:W-:-:S02]  /*10080*/  IMAD.MOV.U32 R7, RZ, RZ, R22 ;  /* 0x000000ffff077224 */ /* 0x002fc400078e0016 */
[----:B------:R-:W4:Y:S01]  /*10090*/  LDL R22, [R1+0x3478] ;  /* 0x0034780001167983 */ /* 0x000f220000100800 */
[----:B------:R-:W-:-:S03]  /*100a0*/  MOV R6, R21 ;  /* 0x0000001500067202 */ /* 0x000fc60000000f00 */
[----:B------:R-:W4:Y:S01]  /*100b0*/  LDL R21, [R1+0x347c] ;  /* 0x00347c0001157983 */ /* 0x000f220000100800 */
[C---:B------:R-:W-:Y:S02]  /*100c0*/  ISETP.GT.U32.AND P1, PT, R251.reuse, R8, PT ;  /* 0x00000008fb00720c */ /* 0x040fe40003f24070 */
[C---:B------:R-:W-:Y:S01]  /*100d0*/  ISETP.GT.U32.AND P2, PT, R251.reuse, R23, PT ;  /* 0x00000017fb00720c */ /* 0x040fe20003f44070 */
[----:B------:R-:W-:Y:S01]  /*100e0*/  @!P4 IMAD.MOV R7, RZ, RZ, -R7 ;  /* 0x000000ffff07c224 */ /* 0x000fe200078e0a07 */
[C---:B------:R-:W-:Y:S02]  /*100f0*/  ISETP.GT.U32.AND P0, PT, R251.reuse, R18, PT ;  /* 0x00000012fb00720c */ /* 0x040fe40003f04070 */
[C---:B------:R-:W-:Y:S02]  /*10100*/  ISETP.GT.U32.AND P3, PT, R251.reuse, R19, PT ;  /* 0x00000013fb00720c */ /* 0x040fe40003f64070 */
[----:B------:R-:W-:-:S05]  /*10110*/  ISETP.GT.U32.AND P4, PT, R251, R17, PT ;  /* 0x00000011fb00720c */ /* 0x000fca0003f84070 */
[----:B------:R-:W-:Y:S01]  /*10120*/  @!P1 IMAD.IADD R8, R8, 0x1, -R251 ;  /* 0x0000000108089824 */ /* 0x000fe200078e0afb */
[----:B------:R-:W-:-:S04]  /*10130*/  ISETP.GT.U32.AND P1, PT, R251, R20, PT ;  /* 0x00000014fb00720c */ /* 0x000fc80003f24070 */
[----:B------:R-:W-:Y:S01]  /*10140*/  ISETP.GT.U32.AND P5, PT, R251, R8, PT ;  /* 0x00000008fb00720c */ /* 0x000fe20003fa4070 */
[--C-:B------:R-:W-:Y:S01]  /*10150*/  @!P2 IMAD.IADD R23, R23, 0x1, -R251.reuse ;  /* 0x000000011717a824 */ /* 0x100fe200078e0afb */
[----:B------:R-:W-:Y:S01]  /*10160*/  @!P3 IADD3 R19, R19, -R251, RZ ;  /* 0x800000fb1313b210 */ /* 0x000fe20007ffe0ff */
[--C-:B------:R-:W-:Y:S02]  /*10170*/  @!P0 IMAD.IADD R18, R18, 0x1, -R251.reuse ;  /* 0x0000000112128824 */ /* 0x100fe400078e0afb */
[----:B------:R-:W-:Y:S02]  /*10180*/  @!P6 IMAD.MOV R6, RZ, RZ, -R6 ;  /* 0x000000ffff06e224 */ /* 0x000fe400078e0a06 */
[--C-:B------:R-:W-:Y:S02]  /*10190*/  @!P4 IMAD.IADD R17, R17, 0x1, -R251.reuse ;  /* 0x000000011111c824 */ /* 0x100fe400078e0afb */
[--C-:B------:R-:W-:Y:S01]  /*101a0*/  @!P1 IMAD.IADD R20, R20, 0x1, -R251.reuse ;  /* 0x0000000114149824 */ /* 0x100fe200078e0afb */
[----:B------:R1:W-:Y:S03]  /*101b0*/  STL [R1+0x48c], R7 ;  /* 0x00048c0701007387 */ /* 0x0003e60000100800 */
[----:B------:R-:W-:Y:S01]  /*101c0*/  @!P5 IMAD.IADD R8, R8, 0x1, -R251 ;  /* 0x000000010808d824 */ /* 0x000fe200078e0afb */
[----:B------:R-:W-:Y:S01]  /*101d0*/  STL [R1+0x488], R6 ;  /* 0x0004880601007387 */ /* 0x000fe20000100800 */
[----:B-1----:R-:W-:-:S02]  /*101e0*/  IMAD.MOV.U32 R7, RZ, RZ, R23 ;  /* 0x000000ffff077224 */ /* 0x002fc400078e0017 */
[----:B------:R-:W-:Y:S01]  /*101f0*/  IMAD.MOV.U32 R33, RZ, RZ, R17 ;  /* 0x000000ffff217224 */ /* 0x000fe200078e0011 */
[C---:B--2---:R-:W-:Y:S02]  /*10200*/  ISETP.GT.U32.AND P2, PT, R251.reuse, R32, PT ;  /* 0x00000020fb00720c */ /* 0x044fe40003f44070 */
[----:B---3--:R-:W-:Y:S02]  /*10210*/  ISETP.GE.AND P1, PT, R28, RZ, PT ;  /* 0x000000ff1c00720c */ /* 0x008fe40003f26270 */
[----:B------:R-:W2:Y:S01]  /*10220*/  LDL.LU R28, [R1+0x160] ;  /* 0x00016000011c7983 */ /* 0x000ea20000300800 */
[C---:B----4-:R-:W-:Y:S02]  /*10230*/  ISETP.GT.U32.AND P0, PT, R251.reuse, R31, PT ;  /* 0x0000001ffb00720c */ /* 0x050fe40003f04070 */
[C---:B------:R-:W-:Y:S02]  /*10240*/  ISETP.GT.U32.AND P3, PT, R251.reuse, R30, PT ;  /* 0x0000001efb00720c */ /* 0x040fe40003f64070 */
[----:B------:R-:W-:-:S04]  /*10250*/  ISETP.GT.U32.AND P4, PT, R251, R29, PT ;  /* 0x0000001dfb00720c */ /* 0x000fc80003f84070 */
[----:B------:R-:W-:Y:S02]  /*10260*/  @!P2 IMAD.IADD R32, R32, 0x1, -R251 ;  /* 0x000000012020a824 */ /* 0x000fe400078e0afb */
[----:B------:R-:W-:-:S03]  /*10270*/  @!P1 IMAD.MOV R20, RZ, RZ, -R20 ;  /* 0x000000ffff149224 */ /* 0x000fc600078e0a14 */
[--C-:B------:R-:W-:Y:S01]  /*10280*/  @!P0 IMAD.IADD R31, R31, 0x1, -R251.reuse ;  /* 0x000000011f1f8824 */ /* 0x100fe200078e0afb */
[----:B------:R-:W-:Y:S02]  /*10290*/  ISETP.GE.AND P5, PT, R26, RZ, PT ;  /* 0x000000ff1a00720c */ /* 0x000fe40003fa6270 */
[----:B------:R-:W3:Y:S01]  /*102a0*/  LDL.LU R26, [R1+0x15c] ;  /* 0x00015c00011a7983 */ /* 0x000ee20000300800 */
[----:B------:R-:W-:Y:S01]  /*102b0*/  @!P3 IADD3 R30, R30, -R251, RZ ;  /* 0x800000fb1e1eb210 */ /* 0x000fe20007ffe0ff */
[----:B------:R-:W-:Y:S01]  /*102c0*/  @!P4 IMAD.IADD R29, R29, 0x1, -R251 ;  /* 0x000000011d1dc824 */ /* 0x000fe200078e0afb */
[----:B------:R-:W-:Y:S02]  /*102d0*/  ISETP.GE.AND P2, PT, R25, RZ, PT ;  /* 0x000000ff1900720c */ /* 0x000fe40003f46270 */
[----:B------:R-:W4:Y:S01]  /*102e0*/  LDL.LU R25, [R1+0x158] ;  /* 0x0001580001197983 */ /* 0x000f220000300800 */
[----:B------:R-:W-:-:S03]  /*102f0*/  ISETP.GE.AND P0, PT, R24, RZ, PT ;  /* 0x000000ff1800720c */ /* 0x000fc60003f06270 */
[----:B------:R-:W4:Y:S02]  /*10300*/  LDL.LU R24, [R1+0x154] ;  /* 0x0001540001187983 */ /* 0x000f240000300800 */
[----:B------:R-:W-:Y:S02]  /*10310*/  @!P5 IADD3 R7, -R7, RZ, RZ ;  /* 0x000000ff0707d210 */ /* 0x000fe40007ffe1ff */
[----:B------:R-:W-:Y:S02]  /*10320*/  ISETP.GE.AND P3, PT, R22, RZ, PT ;  /* 0x000000ff1600720c */ /* 0x000fe40003f66270 */
[----:B------:R-:W4:Y:S01]  /*10330*/  LDL.LU R22, [R1+0x150] ;  /* 0x0001500001167983 */ /* 0x000f220000300800 */
[----:B------:R-:W-:-:S03]  /*10340*/  ISETP.GE.AND P4, PT, R21, RZ, PT ;  /* 0x000000ff1500720c */ /* 0x000fc60003f86270 */
[----:B------:R-:W4:Y:S04]  /*10350*/  LDL.LU R21, [R1+0x14c] ;  /* 0x00014c0001157983 */ /* 0x000f280000300800 */
[----:B------:R1:W-:Y:S04]  /*10360*/  STL [R1+0x484], R20 ;  /* 0x0004841401007387 */ /* 0x0003e80000100800 */
[----:B------:R-:W4:Y:S04]  /*10370*/  LDL R23, [R1+0x3480] ;  /* 0x0034800001177983 */ /* 0x000f280000100800 */
[----:B-1----:R-:W4:Y:S01]  /*10380*/  LDL R20, [R1+0x3484] ;  /* 0x0034840001147983 */ /* 0x002f220000100800 */
[----:B------:R-:W-:-:S03]  /*10390*/  @!P2 IMAD.MOV R18, RZ, RZ, -R18 ;  /* 0x000000ffff12a224 */ /* 0x000fc600078e0a12 */
[----:B------:R1:W-:Y:S01]  /*103a0*/  STL [R1+0x480], R7 ;  /* 0x0004800701007387 */ /* 0x0003e20000100800 */
[----:B------:R-:W-:Y:S01]  /*103b0*/  @!P3 IADD3 R33, -R33, RZ, RZ ;  /* 0x000000ff2121b210 */ /* 0x000fe20007ffe1ff */
[----:B-1----:R-:W-:Y:S02]  /*103c0*/  IMAD.MOV.U32 R7, RZ, RZ, R19 ;  /* 0x000000ffff077224 */ /* 0x002fe400078e0013 */
[----:B------:R-:W4:Y:S02]  /*103d0*/  LDL R19, [R1+0x3490] ;  /* 0x0034900001137983 */ /* 0x000f240000100800 */
[----:B------:R-:W-:Y:S02]  /*103e0*/  @!P0 IMAD.MOV R7, RZ, RZ, -R7 ;  /* 0x000000ffff078224 */ /* 0x000fe400078e0a07 */
[----:B------:R1:W-:Y:S04]  /*103f0*/  STL [R1+0x47c], R18 ;  /* 0x00047c1201007387 */ /* 0x0003e80000100800 */
[----:B------:R-:W4:Y:S04]  /*10400*/  LDL R17, [R1+0x3498] ;  /* 0x0034980001117983 */ /* 0x000f280000100800 */
[----:B-1----:R-:W4:Y:S04]  /*10410*/  LDL R18, [R1+0x3494] ;  /* 0x0034940001127983 */ /* 0x002f280000100800 */
[----:B------:R-:W-:Y:S04]  /*10420*/  STL [R1+0x478], R7 ;  /* 0x0004780701007387 */ /* 0x000fe80000100800 */
[----:B------:R1:W-:Y:S04]  /*10430*/  STL [R1+0x474], R33 ;  /* 0x0004742101007387 */ /* 0x0003e80000100800 */
[----:B-1----:R-:W4:Y:S01]  /*10440*/  LDL R33, [R1+0x349c] ;  /* 0x00349c0001217983 */ /* 0x002f220000100800 */
[----:B------:R-:W-:-:S13]  /*10450*/  ISETP.GT.U32.AND P6, PT, R251, R34, PT ;  /* 0x00000022fb00720c */ /* 0x000fda0003fc4070 */
[----:B------:R-:W-:Y:S01]  /*10460*/  @!P6 IMAD.IADD R34, R34, 0x1, -R251 ;  /* 0x000000012222e824 */ /* 0x000fe200078e0afb */
[----:B------:R-:W-:Y:S01]  /*10470*/  ISETP.GT.U32.AND P6, PT, R251, R27, PT ;  /* 0x0000001bfb00720c */ /* 0x000fe20003fc4070 */
[----:B------:R-:W-:-:S03]  /*10480*/  IMAD.MOV.U32 R7, RZ, RZ, R8 ;  /* 0x000000ffff077224 */ /* 0x000fc600078e0008 */
[C---:B------:R-:W-:Y:S01]  /*10490*/  ISETP.GT.U32.AND P1, PT, R251.reuse, R34, PT ;  /* 0x00000022fb00720c */ /* 0x040fe20003f24070 */
[----:B------:R-:W-:Y:S01]  /*104a0*/  @!P4 IMAD.MOV R7, RZ, RZ, -R7 ;  /* 0x000000ffff07c224 */ /* 0x000fe200078e0a07 */
[----:B------:R-:W-:-:S07]  /*104b0*/  ISETP.GT.U32.AND P5, PT, R251, R32, PT ;  /* 0x00000020fb00720c */ /* 0x000fce0003fa4070 */
[----:B------:R-:W-:Y:S01]  /*104c0*/  @!P6 IMAD.IADD R27, R27, 0x1, -R251 ;  /* 0x000000011b1be824 */ /* 0x000fe200078e0afb */
[----:B------:R-:W-:-:S04]  /*104d0*/  ISETP.GT.U32.AND P2, PT, R251, R31, PT ;  /* 0x0000001ffb00720c */ /* 0x000fc80003f44070 */
[C---:B------:R-:W-:Y:S02]  /*104e0*/  ISETP.GT.U32.AND P6, PT, R251.reuse, R27, PT ;  /* 0x0000001bfb00720c */ /* 0x040fe40003fc4070 */
[----:B------:R-:W-:Y:S01]  /*104f0*/  ISETP.GT.U32.AND P0, PT, R251, R30, PT ;  /* 0x0000001efb00720c */ /* 0x000fe20003f04070 */
[--C-:B------:R-:W-:Y:S01]  /*10500*/  @!P1 IMAD.IADD R34, R34, 0x1, -R251.reuse ;  /* 0x0000000122229824 */ /* 0x100fe200078e0afb */
[----:B------:R-:W-:Y:S01]  /*10510*/  IABS R5, R5 ;  /* 0x0000000500057213 */ /* 0x000fe20000000000 */
[----:B------:R-:W-:-:S04]  /*10520*/  @!P5 IMAD.IADD R32, R32, 0x1, -R251 ;  /* 0x000000012020d824 */ /* 0x000fc800078e0afb */
[----:B------:R-:W-:-:S04]  /*10530*/  IMAD.HI.U32 R6, R252, R5, RZ ;  /* 0x00000005fc067227 */ /* 0x000fc800078e00ff */
[--C-:B------:R-:W-:Y:S02]  /*10540*/  @!P6 IMAD.IADD R27, R27, 0x1, -R251.reuse ;  /* 0x000000011b1be824 */ /* 0x100fe400078e0afb */
[--C-:B------:R-:W-:Y:S02]  /*10550*/  @!P2 IMAD.IADD R31, R31, 0x1, -R251.reuse ;  /* 0x000000011f1fa824 */ /* 0x100fe400078e0afb */
[----:B------:R-:W-:Y:S02]  /*10560*/  @!P0 IMAD.IADD R30, R30, 0x1, -R251 ;  /* 0x000000011e1e8824 */ /* 0x000fe400078e0afb */
[----:B------:R-:W-:Y:S01]  /*10570*/  IMAD.MOV R6, RZ, RZ, -R6 ;  /* 0x000000ffff067224 */ /* 0x000fe200078e0a06 */
[----:B------:R1:W-:Y:S03]  /*10580*/  STL [R1+0x470], R7 ;  /* 0x0004700701007387 */ /* 0x0003e60000100800 */
[----:B------:R-:W-:-:S02]  /*10590*/  IMAD R5, R251, R6, R5 ;  /* 0x00000006fb057224 */ /* 0x000fc400078e0205 */
[----:B------:R-:W-:Y:S01]  /*105a0*/  IMAD.MOV.U32 R6, RZ, RZ, R34 ;  /* 0x000000ffff067224 */ /* 0x000fe200078e0022 */
[----:B------:R-:W-:Y:S01]  /*105b0*/  ISETP.GT.U32.AND P3, PT, R251, R29, PT ;  /* 0x0000001dfb00720c */ /* 0x000fe20003f64070 */
[----:B-1----:R-:W-:-:S12]  /*105c0*/  IMAD.MOV.U32 R7, RZ, RZ, R32 ;  /* 0x000000ffff077224 */ /* 0x002fd800078e0020 */
[----:B------:R-:W-:Y:S02]  /*105d0*/  @!P3 IADD3 R29, R29, -R251, RZ ;  /* 0x800000fb1d1db210 */ /* 0x000fe40007ffe0ff */
[----:B--2---:R-:W-:-:S13]  /*105e0*/  ISETP.GT.U32.AND P4, PT, R251, R28, PT ;  /* 0x0000001cfb00720c */ /* 0x004fda0003f84070 */
[----:B------:R-:W-:Y:S01]  /*105f0*/  @!P4 IMAD.IADD R28, R28, 0x1, -R251 ;  /* 0x000000011c1cc824 */ /* 0x000fe200078e0afb */
[C---:B---3--:R-:W-:Y:S02]  /*10600*/  ISETP.GT.U32.AND P1, PT, R251.reuse, R26, PT ;  /* 0x0000001afb00720c */ /* 0x048fe40003f24070 */
[C---:B----4-:R-:W-:Y:S02]  /*10610*/  ISETP.GT.U32.AND P5, PT, R251.reuse, R25, PT ;  /* 0x00000019fb00720c */ /* 0x050fe40003fa4070 */
[----:B------:R-:W-:-:S09]  /*10620*/  ISETP.GT.U32.AND P2, PT, R251, R24, PT ;  /* 0x00000018fb00720c */ /* 0x000fd20003f44070 */
[--C-:B------:R-:W-:Y:S02]  /*10630*/  @!P1 IMAD.IADD R26, R26, 0x1, -R251.reuse ;  /* 0x000000011a1a9824 */ /* 0x100fe400078e0afb */
[--C-:B------:R-:W-:Y:S01]  /*10640*/  @!P5 IMAD.IADD R25, R25, 0x1, -R251.reuse ;  /* 0x000000011919d824 */ /* 0x100fe200078e0afb */
[----:B------:R-:W-:Y:S02]  /*10650*/  ISETP.GT.U32.AND P0, PT, R251, R22, PT ;  /* 0x00000016fb00720c */ /* 0x000fe40003f04070 */
[----:B------:R-:W-:Y:S02]  /*10660*/  ISETP.GE.AND P6, PT, R23, RZ, PT ;  /* 0x000000ff1700720c */ /* 0x000fe40003fc6270 */
[----:B------:R-:W-:Y:S02]  /*10670*/  ISETP.GE.AND P4, PT, R20, RZ, PT ;  /* 0x000000ff1400720c */ /* 0x000fe40003f86270 */
[----:B------:R-:W2:Y:S01]  /*10680*/  LDL.LU R20, [R1+0x148] ;  /* 0x0001480001147983 */ /* 0x000ea20000300800 */
[----:B------:R-:W-:-:S03]  /*10690*/  @!P2 IMAD.IADD R24, R24, 0x1, -R251 ;  /* 0x000000011818a824 */ /* 0x000fc600078e0afb */
[----:B------:R-:W3:Y:S05]  /*106a0*/  LDL.LU R23, [R1+0x144] ;  /* 0x0001440001177983 */ /* 0x000eea0000300800 */
[----:B------:R-:W-:Y:S01]  /*106b0*/  @!P6 IMAD.MOV R6, RZ, RZ, -R6 ;  /* 0x000000ffff06e224 */ /* 0x000fe200078e0a06 */
[----:B------:R-:W-:Y:S02]  /*106c0*/  @!P0 IADD3 R22, R22, -R251, RZ ;  /* 0x800000fb16168210 */ /* 0x000fe40007ffe0ff */
[----:B------:R-:W-:Y:S02]  /*106d0*/  ISETP.GE.AND P1, PT, R19, RZ, PT ;  /* 0x000000ff1300720c */ /* 0x000fe40003f26270 */
[----:B------:R-:W-:-:S02]  /*106e0*/  @!P4 IADD3 R7, -R7, RZ, RZ ;  /* 0x000000ff0707c210 */ /* 0x000fc40007ffe1ff */
[----:B------:R-:W-:Y:S02]  /*106f0*/  ISETP.GE.AND P2, PT, R17, RZ, PT ;  /* 0x000000ff1100720c */ /* 0x000fe40003f46270 */
[----:B------:R-:W-:Y:S02]  /*10700*/  ISETP.GE.AND P5, PT, R18, RZ, PT ;  /* 0x000000ff1200720c */ /* 0x000fe40003fa6270 */
[----:B------:R-:W4:Y:S04]  /*10710*/  LDL.LU R18, [R1+0x140] ;  /* 0x0001400001127983 */ /* 0x000f280000300800 */
[----:B------:R-:W4:Y:S04]  /*10720*/  LDL.LU R19, [R1+0x13c] ;  /* 0x00013c0001137983 */ /* 0x000f280000300800 */
[----:B------:R-:W4:Y:S04]  /*10730*/  LDL.LU R17, [R1+0x138] ;  /* 0x0001380001117983 */ /* 0x000f280000300800 */
[----:B------:R1:W-:Y:S01]  /*10740*/  STL [R1+0x46c], R6 ;  /* 0x00046c0601007387 */ /* 0x0003e20000100800 */
[----:B------:R-:W-:-:S03]  /*10750*/  ISETP.GE.AND P0, PT, R33, RZ, PT ;  /* 0x000000ff2100720c */ /* 0x000fc60003f06270 */
[----:B------:R-:W4:Y:S01]  /*10760*/  LDL R33, [R1+0x34a0] ;  /* 0x0034a00001217983 */ /* 0x000f220000100800 */
[----:B-1----:R-:W-:-:S03]  /*10770*/  IMAD.MOV.U32 R6, RZ, RZ, R31 ;  /* 0x000000ffff067224 */ /* 0x002fc600078e001f */
[----:B------:R1:W-:Y:S04]  /*10780*/  STL [R1+0x468], R7 ;  /* 0x0004680701007387 */ /* 0x0003e80000100800 */
[----:B------:R-:W4:Y:S01]  /*10790*/  LDL R32, [R1+0x34a8] ;  /* 0x0034a80001207983 */ /* 0x000f220000100800 */
[----:B------:R-:W-:-:S03]  /*107a0*/  @!P1 IMAD.MOV R6, RZ, RZ, -R6 ;  /* 0x000000ffff069224 */ /* 0x000fc600078e0a06 */
        /* <DEDUP_REMOVED lines=8> */
[----:B-1----:R-:W-:Y:S02]  /*10830*/  IMAD.MOV.U32 R7, RZ, RZ, R27 ;  /* 0x000000ffff077224 */ /* 0x002fe400078e001b */
        /* <DEDUP_REMOVED lines=9> */
[--C-:B------:R-:W-:Y:S01]  /*108d0*/  @!P4 IMAD.IADD R26, R26, 0x1, -R251.reuse ;  /* 0x000000011a1ac824 */ /* 0x100fe200078e0afb */
[----:B------:R-:W-:Y:S01]  /*108e0*/  @!P2 IADD3 R6, -R6, RZ, RZ ;  /* 0x000000ff0606a210 */ /* 0x000fe20007ffe1ff */
[----:B------:R-:W-:-:S06]  /*108f0*/  @!P1 IMAD.IADD R25, R25, 0x1, -R251 ;  /* 0x0000000119199824 */ /* 0x000fcc00078e0afb */
[--C-:B------:R-:W-:Y:S01]  /*10900*/  @!P3 IMAD.IADD R28, R28, 0x1, -R251.reuse ;  /* 0x000000011c1cb824 */ /* 0x100fe200078e0afb */
[----:B------:R1:W-:Y:S01]  /*10910*/  STL [R1+0x45c], R6 ;  /* 0x00045c0601007387 */ /* 0x0003e20000100800 */
[--C-:B------:R-:W-:Y:S02]  /*10920*/  @!P6 IMAD.IADD R24, R24, 0x1, -R251.reuse ;  /* 0x000000011818e824 */ /* 0x100fe400078e0afb */
[----:B------:R-:W-:Y:S01]  /*10930*/  @!P5 IMAD.IADD R21, R21, 0x1, -R251 ;  /* 0x000000011515d824 */ /* 0x000fe200078e0afb */
[----:B-1----:R-:W-:Y:S01]  /*10940*/  IADD3 R6, R246, 0x1e9, RZ ;  /* 0x000001e9f6067810 */ /* 0x002fe20007ffe0ff */
[----:B------:R-:W-:-:S04]  /*10950*/  IMAD.MOV.U32 R8, RZ, RZ, R28 ;  /* 0x000000ffff087224 */ /* 0x000fc800078e001c */
[----:B------:R-:W-:Y:S01]  /*10960*/  STL [R1+0x34a4], R6 ;  /* 0x0034a40601007387 */ /* 0x000fe20000100800 */
[----:B------:R-:W-:-:S03]  /*10970*/  ISETP.GT.U32.AND P2, PT, R251, R22, PT ;  /* 0x00000016fb00720c */ /* 0x000fc60003f44070 */
[----:B------:R1:W-:Y:S04]  /*10980*/  STL [R1+0x458], R7 ;  /* 0x0004580701007387 */ /* 0x0003e80000100800 */
[----:B------:R-:W4:Y:S01]  /*10990*/  LDL.LU R34, [R1+0x1bc] ;  /* 0x0001bc0001227983 */ /* 0x000f220000300800 */
[----:B-1----:R-:W-:-:S05]  /*109a0*/  IMAD.MOV.U32 R7, RZ, RZ, R26 ;  /* 0x000000ffff077224 */ /* 0x002fca00078e001a */
[----:B------:R-:W-:Y:S02]  /*109b0*/  @!P2 IADD3 R22, R22, -R251, RZ ;  /* 0x800000fb1616a210 */ /* 0x000fe40007ffe0ff */
[C---:B--2---:R-:W-:Y:S02]  /*109c0*/  ISETP.GT.U32.AND P0, PT, R251.reuse, R20, PT ;  /* 0x00000014fb00720c */ /* 0x044fe40003f04070 */
[----:B---3--:R-:W-:-:S11]  /*109d0*/  ISETP.GT.U32.AND P3, PT, R251, R23, PT ;  /* 0x00000017fb00720c */ /* 0x008fd60003f64070 */
[--C-:B------:R-:W-:Y:S02]  /*109e0*/  @!P0 IMAD.IADD R20, R20, 0x1, -R251.reuse ;  /* 0x0000000114148824 */ /* 0x100fe400078e0afb */
[----:B------:R-:W-:Y:S01]  /*109f0*/  @!P3 IMAD.IADD R23, R23, 0x1, -R251 ;  /* 0x000000011717b824 */ /* 0x000fe200078e0afb */
[C---:B----4-:R-:W-:Y:S02]  /*10a00*/  ISETP.GT.U32.AND P4, PT, R251.reuse, R18, PT ;  /* 0x00000012fb00720c */ /* 0x050fe40003f84070 */
[C---:B------:R-:W-:Y:S02]  /*10a10*/  ISETP.GT.U32.AND P1, PT, R251.reuse, R19, PT ;  /* 0x00000013fb00720c */ /* 0x040fe40003f24070 */
[----:B------:R-:W-:Y:S02]  /*10a20*/  ISETP.GT.U32.AND P6, PT, R251, R17, PT ;  /* 0x00000011fb00720c */ /* 0x000fe40003fc4070 */
[----:B------:R-:W-:Y:S02]  /*10a30*/  ISETP.GE.AND P5, PT, R33, RZ, PT ;  /* 0x000000ff2100720c */ /* 0x000fe40003fa6270 */
[----:B------:R-:W-:-:S05]  /*10a40*/  ISETP.GE.AND P0, PT, R32, RZ, PT ;  /* 0x000000ff2000720c */ /* 0x000fca0003f06270 */
[--C-:B------:R-:W-:Y:S01]  /*10a50*/  @!P4 IMAD.IADD R18, R18, 0x1, -R251.reuse ;  /* 0x000000011212c824 */ /* 0x100fe200078e0afb */
[----:B------:R-:W2:Y:S01]  /*10a60*/  LDL.LU R32, [R1+0x1b8] ;  /* 0x0001b80001207983 */ /* 0x000ea20000300800 */
[----:B------:R-:W-:Y:S01]  /*10a70*/  @!P1 IMAD.IADD R19, R19, 0x1, -R251 ;  /* 0x0000000113139824 */ /* 0x000fe200078e0afb */
[----:B------:R-:W-:-:S03]  /*10a80*/  ISETP.GE.AND P3, PT, R31, RZ, PT ;  /* 0x000000ff1f00720c */ /* 0x000fc60003f66270 */
[----:B------:R-:W-:Y:S01]  /*10a90*/  @!P5 IMAD.MOV R8, RZ, RZ, -R8 ;  /* 0x000000ffff08d224 */ /* 0x000fe200078e0a08 */
[----:B------:R-:W-:Y:S02]  /*10aa0*/  @!P6 IADD3 R17, R17, -R251, RZ ;  /* 0x800000fb1111e210 */ /* 0x000fe40007ffe0ff */
[----:B------:R-:W-:Y:S02]  /*10ab0*/  ISETP.GE.AND P4, PT, R30, RZ, PT ;  /* 0x000000ff1e00720c */ /* 0x000fe40003f86270 */
[----:B------:R-:W-:Y:S02]  /*10ac0*/  @!P0 IADD3 R7, -R7, RZ, RZ ;  /* 0x000000ff07078210 */ /* 0x000fe40007ffe1ff */
        /* <DEDUP_REMOVED lines=10> */
[----:B-1----:R-:W-:-:S02]  /*10b70*/  IMAD.MOV.U32 R8, RZ, RZ, R25 ;  /* 0x000000ffff087224 */ /* 0x002fc400078e0019 */
[----:B------:R-:W4:Y:S02]  /*10b80*/  LDL R25, [R1+0x34cc] ;  /* 0x0034cc0001197983 */ /* 0x000f240000100800 */
        /* <DEDUP_REMOVED lines=8> */
[----:B------:R-:W-:-:S03]  /*10c10*/  IMAD.MOV.U32 R7, RZ, RZ, R21 ;  /* 0x000000ffff077224 */ /* 0x000fc600078e0015 */
[----:B------:R-:W4:Y:S01]  /*10c20*/  LDL R21, [R1+0x34dc] ;  /* 0x0034dc0001157983 */ /* 0x000f220000100800 */
[C---:B------:R-:W-:Y:S02]  /*10c30*/  ISETP.GT.U32.AND P2, PT, R251.reuse, R9, PT ;  /* 0x00000009fb00720c */ /* 0x040fe40003f44070 */
[C---:B------:R-:W-:Y:S02]  /*10c40*/  ISETP.GT.U32.AND P0, PT, R251.reuse, R23, PT ;  /* 0x00000017fb00720c */ /* 0x040fe40003f04070 */
[C---:B------:R-:W-:Y:S02]  /*10c50*/  ISETP.GT.U32.AND P3, PT, R251.reuse, R18, PT ;  /* 0x00000012fb00720c */ /* 0x040fe40003f64070 */
[C---:B------:R-:W-:Y:S02]  /*10c60*/  ISETP.GT.U32.AND P4, PT, R251.reuse, R19, PT ;  /* 0x00000013fb00720c */ /* 0x040fe40003f84070 */
[----:B------:R-:W-:Y:S02]  /*10c70*/  @!P1 IADD3 R8, -R8, RZ, RZ ;  /* 0x000000ff08089210 */ /* 0x000fe40007ffe1ff */
[----:B------:R-:W-:-:S03]  /*10c80*/  ISETP.GT.U32.AND P1, PT, R251, R17, PT ;  /* 0x00000011fb00720c */ /* 0x000fc60003f24070 */
[----:B------:R-:W-:Y:S01]  /*10c90*/  @!P2 IMAD.IADD R9, R9, 0x1, -R251 ;  /* 0x000000010909a824 */ /* 0x000fe200078e0afb */
[----:B------:R-:W-:-:S04]  /*10ca0*/  ISETP.GT.U32.AND P2, PT, R251, R20, PT ;  /* 0x00000014fb00720c */ /* 0x000fc80003f44070 */
[----:B------:R-:W-:Y:S01]  /*10cb0*/  ISETP.GT.U32.AND P5, PT, R251, R9, PT ;  /* 0x00000009fb00720c */ /* 0x000fe20003fa4070 */
[--C-:B------:R-:W-:Y:S02]  /*10cc0*/  @!P0 IMAD.IADD R23, R23, 0x1, -R251.reuse ;  /* 0x0000000117178824 */ /* 0x100fe400078e0afb */
[--C-:B------:R-:W-:Y:S02]  /*10cd0*/  @!P3 IMAD.IADD R18, R18, 0x1, -R251.reuse ;  /* 0x000000011212b824 */ /* 0x100fe400078e0afb */
[----:B------:R-:W-:Y:S01]  /*10ce0*/  @!P4 IMAD.IADD R19, R19, 0x1, -R251 ;  /* 0x000000011313c824 */ /* 0x000fe200078e0afb */
[----:B------:R-:W-:Y:S01]  /*10cf0*/  @!P1 IADD3 R17, R17, -R251, RZ ;  /* 0x800000fb11119210 */ /* 0x000fe20007ffe0ff */
[----:B------:R-:W-:Y:S02]  /*10d00*/  @!P6 IMAD.MOV R7, RZ, RZ, -R7 ;  /* 0x000000ffff07e224 */ /* 0x000fe400078e0a07 */
[--C-:B------:R-:W-:Y:S01]  /*10d10*/  @!P2 IMAD.IADD R20, R20, 0x1, -R251.reuse ;  /* 0x000000011414a824 */ /* 0x100fe200078e0afb */
[----:B------:R1:W-:Y:S03]  /*10d20*/  STL [R1+0x444], R8 ;  /* 0x0004440801007387 */ /* 0x0003e60000100800 */
[----:B------:R-:W-:Y:S01]  /*10d30*/  @!P5 IMAD.IADD R9, R9, 0x1, -R251 ;  /* 0x000000010909d824 */ /* 0x000fe200078e0afb */
[----:B------:R-:W-:Y:S01]  /*10d40*/  STL [R1+0x440], R7 ;  /* 0x0004400701007387 */ /* 0x000fe20000100800 */
[----:B-1----:R-:W-:-:S02]  /*10d50*/  IMAD.MOV.U32 R8, RZ, RZ, R23 ;  /* 0x000000ffff087224 */ /* 0x002fc400078e0017 */
[----:B------:R-:W-:Y:S01]  /*10d60*/  IMAD.MOV.U32 R33, RZ, RZ, R17 ;  /* 0x000000ffff217224 */ /* 0x000fe200078e0011 */
[----:B--2---:R-:W-:Y:S02]  /*10d70*/  ISETP.GT.U32.AND P0, PT, R251, R32, PT ;  /* 0x00000020fb00720c */ /* 0x004fe40003f04070 */
        /* <DEDUP_REMOVED lines=8> */
[----:B------:R-:W-:Y:S01]  /*10e00*/  ISETP.GE.AND P5, PT, R26, RZ, PT ;  /* 0x000000ff1a00720c */ /* 0x000fe20003fa6270 */
[----:B------:R-:W-:Y:S01]  /*10e10*/  @!P4 IMAD.IADD R30, R30, 0x1, -R251 ;  /* 0x000000011e1ec824 */ /* 0x000fe200078e0afb */
[----:B------:R-:W3:Y:S01]  /*10e20*/  LDL.LU R26, [R1+0x1a0] ;  /* 0x0001a000011a7983 */ /* 0x000ee20000300800 */
[----:B------:R-:W-:Y:S02]  /*10e30*/  @!P1 IADD3 R28, R28, -R251, RZ ;  /* 0x800000fb1c1c9210 */ /* 0x000fe40007ffe0ff */
[----:B------:R-:W-:Y:S02]  /*10e40*/  ISETP.GE.AND P0, PT, R25, RZ, PT ;  /* 0x000000ff1900720c */ /* 0x000fe40003f06270 */
[----:B------:R-:W4:Y:S01]  /*10e50*/  LDL.LU R25, [R1+0x19c] ;  /* 0x00019c0001197983 */ /* 0x000f220000300800 */
[----:B------:R-:W-:-:S03]  /*10e60*/  ISETP.GE.AND P3, PT, R24, RZ, PT ;  /* 0x000000ff1800720c */ /* 0x000fc60003f66270 */
[----:B------:R-:W4:Y:S02]  /*10e70*/  LDL.LU R24, [R1+0x198] ;  /* 0x0001980001187983 */ /* 0x000f240000300800 */
[----:B------:R-:W-:Y:S01]  /*10e80*/  @!P5 IMAD.MOV R8, RZ, RZ, -R8 ;  /* 0x000000ffff08d224 */ /* 0x000fe200078e0a08 */
        /* <DEDUP_REMOVED lines=9> */
[----:B------:R-:W-:Y:S01]  /*10f20*/  @!P4 IMAD.MOV R33, RZ, RZ, -R33 ;  /* 0x000000ffff21c224 */ /* 0x000fe200078e0a21 */
[----:B-1----:R-:W-:Y:S02]  /*10f30*/  MOV R8, R19 ;  /* 0x0000001300087202 */ /* 0x002fe40000000f00 */
[----:B------:R-:W4:Y:S03]  /*10f40*/  LDL R19, [R1+0x34ec] ;  /* 0x0034ec0001137983 */ /* 0x000f260000100800 */
[----:B------:R-:W-:Y:S01]  /*10f50*/  @!P3 IMAD.MOV R8, RZ, RZ, -R8 ;  /* 0x000000ffff08b224 */ /* 0x000fe200078e0a08 */
        /* <DEDUP_REMOVED lines=10> */
[C---:B------:R-:W-:Y:S02]  /*11000*/  ISETP.GT.U32.AND P2, PT, R251.reuse, R34, PT ;  /* 0x00000022fb00720c */ /* 0x040fe40003f44070 */
[----:B------:R-:W-:-:S07]  /*11010*/  ISETP.GT.U32.AND P5, PT, R251, R32, PT ;  /* 0x00000020fb00720c */ /* 0x000fce0003fa4070 */
[--C-:B------:R-:W-:Y:S01]  /*11020*/  @!P6 IMAD.IADD R27, R27, 0x1, -R251.reuse ;  /* 0x000000011b1be824 */ /* 0x100fe200078e0afb */
[----:B------:R-:W-:Y:S02]  /*11030*/  @!P1 IADD3 R8, -R8, RZ, RZ ;  /* 0x000000ff08089210 */ /* 0x000fe40007ffe1ff */
[C---:B------:R-:W-:Y:S02]  /*11040*/  ISETP.GT.U32.AND P0, PT, R251.reuse, R31, PT ;  /* 0x0000001ffb00720c */ /* 0x040fe40003f04070 */
[C---:B------:R-:W-:Y:S02]  /*11050*/  ISETP.GT.U32.AND P6, PT, R251.reuse, R27, PT ;  /* 0x0000001bfb00720c */ /* 0x040fe40003fc4070 */
[----:B------:R-:W-:Y:S02]  /*11060*/  ISETP.GT.U32.AND P3, PT, R251, R30, PT ;  /* 0x0000001efb00720c */ /* 0x000fe40003f64070 */
[----:B------:R-:W-:Y:S01]  /*11070*/  IABS R6, R6 ;  /* 0x0000000600067213 */ /* 0x000fe20000000000 */
[----:B------:R-:W-:-:S02]  /*11080*/  @!P2 IMAD.IADD R34, R34, 0x1, -R251 ;  /* 0x000000012222a824 */ /* 0x000fc400078e0afb */
[----:B------:R-:W-:Y:S02]  /*11090*/  @!P5 IMAD.IADD R32, R32, 0x1, -R251 ;  /* 0x000000012020d824 */ /* 0x000fe400078e0afb */
[----:B------:R-:W-:-:S04]  /*110a0*/  IMAD.HI.U32 R7, R252, R6, RZ ;  /* 0x00000006fc077227 */ /* 0x000fc800078e00ff */
[----:B------:R-:W-:Y:S01]  /*110b0*/  @!P6 IADD3 R27, R27, -R251, RZ ;  /* 0x800000fb1b1be210 */ /* 0x000fe20007ffe0ff */
[----:B------:R-:W-:Y:S02]  /*110c0*/  @!P0 IMAD.IADD R31, R31, 0x1, -R251 ;  /* 0x000000011f1f8824 */ /* 0x000fe400078e0afb */
[----:B------:R-:W-:Y:S02]  /*110d0*/  IMAD.MOV R7, RZ, RZ, -R7 ;  /* 0x000000ffff077224 */ /* 0x000fe400078e0a07 */
[----:B------:R-:W-:Y:S01]  /*110e0*/  @!P3 IMAD.IADD R30, R30, 0x1, -R251 ;  /* 0x000000011e1eb824 */ /* 0x000fe200078e0afb */
[----:B------:R1:W-:Y:S01]  /*110f0*/  STL [R1+0x428], R8 ;  /* 0x0004280801007387 */ /* 0x0003e20000100800 */
[C---:B------:R-:W-:Y:S01]  /*11100*/  IMAD R6, R251.reuse, R7, R6 ;  /* 0x00000007fb067224 */ /* 0x040fe200078e0206 */
[----:B------:R-:W-:Y:S02]  /*11110*/  MOV R7, R34 ;  /* 0x0000002200077202 */ /* 0x000fe40000000f00 */
[----:B------:R-:W-:Y:S01]  /*11120*/  ISETP.GT.U32.AND P4, PT, R251, R28, PT ;  /* 0x0000001cfb00720c */ /* 0x000fe20003f84070 */
[----:B-1----:R-:W-:-:S12]  /*11130*/  IMAD.MOV.U32 R8, RZ, RZ, R32 ;  /* 0x000000ffff087224 */ /* 0x002fd800078e0020 */
[----:B------:R-:W-:Y:S01]  /*11140*/  @!P4 IMAD.IADD R28, R28, 0x1, -R251 ;  /* 0x000000011c1cc824 */ /* 0x000fe200078e0afb */
        /* <DEDUP_REMOVED lines=13> */
[----:B------:R-:W-:Y:S02]  /*11220*/  @!P6 IMAD.MOV R7, RZ, RZ, -R7 ;  /* 0x000000ffff07e224 */ /* 0x000fe400078e0a07 */
[----:B------:R-:W-:Y:S01]  /*11230*/  @!P3 IMAD.IADD R22, R22, 0x1, -R251 ;  /* 0x000000011616b824 */ /* 0x000fe200078e0afb */
[----:B------:R-:W-:Y:S01]  /*11240*/  ISETP.GE.AND P2, PT, R19, RZ, PT ;  /* 0x000000ff1300720c */ /* 0x000fe20003f46270 */
[----:B------:R-:W-:Y:S01]  /*11250*/  @!P1 IMAD.MOV R8, RZ, RZ, -R8 ;  /* 0x000000ffff089224 */ /* 0x000fe200078e0a08 */
[----:B------:R-:W-:-:S02]  /*11260*/  ISETP.GE.AND P0, PT, R17, RZ, PT ;  /* 0x000000ff1100720c */ /* 0x000fc40003f06270 */
        /* <DEDUP_REMOVED lines=12> */
[----:B-1----:R-:W-:-:S03]  /*11330*/  MOV R8, R30 ;  /* 0x0000001e00087202 */ /* 0x002fc60000000f00 */
[----:B------:R1:W-:Y:S02]  /*11340*/  STL [R1+0x41c], R7 ;  /* 0x00041c0701007387 */ /* 0x0003e40000100800 */
[----:B------:R-:W-:Y:S02]  /*11350*/  @!P5 IMAD.MOV R8, RZ, RZ, -R8 ;  /* 0x000000ffff08d224 */ /* 0x000fe400078e0a08 */
        /* <DEDUP_REMOVED lines=8> */
[----:B------:R-:W-:Y:S02]  /*113e0*/  ISETP.GT.U32.AND P1, PT, R251, R26, PT ;  /* 0x0000001afb00720c */ /* 0x000fe40003f24070 */
[----:B------:R-:W-:-:S07]  /*113f0*/  @!P3 IADD3 R8, -R8, RZ, RZ ;  /* 0x000000ff0808b210 */ /* 0x000fce0007ffe1ff */
[--C-:B------:R-:W-:Y:S01]  /*11400*/  @!P4 IMAD.IADD R21, R21, 0x1, -R251.reuse ;  /* 0x000000011515c824 */ /* 0x100fe200078e0afb */
[C---:B------:R-:W-:Y:S02]  /*11410*/  ISETP.GT.U32.AND P4, PT, R251.reuse, R29, PT ;  /* 0x0000001dfb00720c */ /* 0x040fe40003f84070 */
[C---:B------:R-:W-:Y:S02]  /*11420*/  ISETP.GT.U32.AND P6, PT, R251.reuse, R24, PT ;  /* 0x00000018fb00720c */ /* 0x040fe40003fc4070 */
        /* <DEDUP_REMOVED lines=8> */
[----:B------:R-:W-:Y:S02]  /*114b0*/  MOV R9, R29 ;  /* 0x0000001d00097202 */ /* 0x000fe40000000f00 */
[----:B-1----:R-:W-:-:S05]  /*114c0*/  IADD3 R7, R246, 0x1ea, RZ ;  /* 0x000001eaf6077810 */ /* 0x002fca0007ffe0ff */
[----:B------:R-:W-:Y:S01]  /*114d0*/  STL [R1+0x348c], R7 ;  /* 0x00348c0701007387 */ /* 0x000fe20000100800 */
[----:B------:R-:W-:-:S03]  /*114e0*/  ISETP.GT.U32.AND P0, PT, R251, R22, PT ;  /* 0x00000016fb00720c */ /* 0x000fc60003f04070 */
[----:B------:R1:W-:Y:S04]  /*114f0*/  STL [R1+0x410], R8 ;  /* 0x0004100801007387 */ /* 0x0003e80000100800 */
[----:B------:R-:W4:Y:S01]  /*11500*/  LDL.LU R34, [R1+0x200] ;  /* 0x0002000001227983 */ /* 0x000f220000300800 */
[----:B-1----:R-:W-:-:S05]  /*11510*/  IMAD.MOV.U32 R8, RZ, RZ, R26 ;  /* 0x000000ffff087224 */ /* 0x002fca00078e001a */
[----:B------:R-:W-:Y:S01]  /*11520*/  @!P0 IMAD.IADD R22, R22, 0x1, -R251 ;  /* 0x0000000116168824 */ /* 0x000fe200078e0afb */
        /* <DEDUP_REMOVED lines=8> */
[----:B------:R-:W-:-:S07]  /*115b0*/  ISETP.GE.AND P3, PT, R32, RZ, PT ;  /* 0x000000ff2000720c */ /* 0x000fce0003f66270 */
[--C-:B------:R-:W-:Y:S01]  /*115c0*/  @!P2 IMAD.IADD R19, R19, 0x1, -R251.reuse ;  /* 0x000000011313a824 */ /* 0x100fe200078e0afb */
[----:B------:R-:W2:Y:S01]  /*115d0*/  LDL.LU R32, [R1+0x1fc] ;  /* 0x0001fc0001207983 */ /* 0x000ea20000300800 */
[----:B------:R-:W-:Y:S01]  /*115e0*/  @!P1 IMAD.IADD R18, R18, 0x1, -R251 ;  /* 0x0000000112129824 */ /* 0x000fe200078e0afb */
[----:B------:R-:W-:Y:S01]  /*115f0*/  ISETP.GE.AND P4, PT, R31, RZ, PT ;  /* 0x000000ff1f00720c */ /* 0x000fe20003f86270 */
[----:B------:R-:W-:Y:S02]  /*11600*/  @!P5 IMAD.MOV R9, RZ, RZ, -R9 ;  /* 0x000000ffff09d224 */ /* 0x000fe400078e0a09 */
[----:B------:R-:W-:Y:S01]  /*11610*/  @!P6 IMAD.IADD R17, R17, 0x1, -R251 ;  /* 0x000000011111e824 */ /* 0x000fe200078e0afb */
        /* <DEDUP_REMOVED lines=14> */
[----:B------:R-:W-:Y:S01]  /*11700*/  @!P4 IMAD.MOV R9, RZ, RZ, -R9 ;  /* 0x000000ffff09c224 */ /* 0x000fe200078e0a09 */
[----:B------:R-:W-:Y:S02]  /*11710*/  MOV R8, R24 ;  /* 0x0000001800087202 */ /* 0x000fe40000000f00 */
[----:B------:R-:W4:Y:S03]  /*11720*/  LDL R24, [R1+0x3538] ;  /* 0x0035380001187983 */ /* 0x000f260000100800 */
[----:B------:R-:W-:Y:S01]  /*11730*/  @!P1 IMAD.MOV R8, RZ, RZ, -R8 ;  /* 0x000000ffff089224 */ /* 0x000fe200078e0a08 */
[----:B------:R1:W-:Y:S04]  /*11740*/  STL [R1+0x404], R9 ;  /* 0x0004040901007387 */ /* 0x0003e80000100800 */
[----:B------:R1:W-:Y:S02]  /*11750*/  STL [R1+0x400], R8 ;  /* 0x0004000801007387 */ /* 0x0003e40000100800 */
[----:B-1----:R-:W-:-:S02]  /*11760*/  IMAD.MOV.U32 R9, RZ, RZ, R22 ;  /* 0x000000ffff097224 */ /* 0x002fc400078e0016 */
[----:B------:R-:W4:Y:S01]  /*11770*/  LDL R22, [R1+0x353c] ;  /* 0x00353c0001167983 */ /* 0x000f220000100800 */
[----:B------:R-:W-:-:S03]  /*11780*/  IMAD.MOV.U32 R8, RZ, RZ, R21 ;  /* 0x000000ffff087224 */ /* 0x000fc600078e0015 */
        /* <DEDUP_REMOVED lines=10> */
[--C-:B------:R-:W-:Y:S02]  /*11830*/  @!P3 IMAD.IADD R23, R23, 0x1, -R251.reuse ;  /* 0x000000011717b824 */ /* 0x100fe400078e0afb */
[--C-:B------:R-:W-:Y:S01]  /*11840*/  @!P4 IMAD.IADD R18, R18, 0x1, -R251.reuse ;  /* 0x000000011212c824 */ /* 0x100fe200078e0afb */
[----:B------:R-:W-:Y:S01]  /*11850*/  @!P6 IADD3 R8, -R8, RZ, RZ ;  /* 0x000000ff0808e210 */ /* 0x000fe20007ffe1ff */
[--C-:B------:R-:W-:Y:S02]  /*11860*/  @!P1 IMAD.IADD R19, R19, 0x1, -R251.reuse ;  /* 0x0000000113139824 */ /* 0x100fe400078e0afb */
[--C-:B------:R-:W-:Y:S02]  /*11870*/  @!P2 IMAD.IADD R17, R17, 0x1, -R251.reuse ;  /* 0x000000011111a824 */ /* 0x100fe400078e0afb */
[----:B------:R-:W-:Y:S01]  /*11880*/  @!P0 IMAD.IADD R20, R20, 0x1, -R251 ;  /* 0x0000000114148824 */ /* 0x000fe200078e0afb */
[----:B------:R1:W-:Y:S03]  /*11890*/  STL [R1+0x3fc], R9 ;  /* 0x0003fc0901007387 */ /* 0x0003e60000100800 */
[----:B------:R-:W-:Y:S01]  /*118a0*/  @!P5 IADD3 R10, R10, -R251, RZ ;  /* 0x800000fb0a0ad210 */ /* 0x000fe20007ffe0ff */
        /* <DEDUP_REMOVED lines=13> */
[--C-:B------:R-:W-:Y:S01]  /*11980*/  @!P1 IMAD.IADD R30, R30, 0x1, -R251.reuse ;  /* 0x000000011e1e9824 */ /* 0x100fe200078e0afb */
[----:B------:R-:W3:Y:S01]  /*11990*/  LDL.LU R26, [R1+0x1e4] ;  /* 0x0001e400011a7983 */ /* 0x000ee20000300800 */
[----:B------:R-:W-:Y:S01]  /*119a0*/  @!P2 IMAD.IADD R29, R29, 0x1, -R251 ;  /* 0x000000011d1da824 */ /* 0x000fe200078e0afb */
[----:B------:R-:W-:Y:S02]  /*119b0*/  ISETP.GE.AND P3, PT, R25, RZ, PT ;  /* 0x000000ff1900720c */ /* 0x000fe40003f66270 */
[----:B------:R-:W4:Y:S01]  /*119c0*/  LDL.LU R25, [R1+0x1e0] ;  /* 0x0001e00001197983 */ /* 0x000f220000300800 */
[----:B------:R-:W-:-:S03]  /*119d0*/  ISETP.GE.AND P4, PT, R24, RZ, PT ;  /* 0x000000ff1800720c */ /* 0x000fc60003f86270 */
[----:B------:R-:W4:Y:S03]  /*119e0*/  LDL.LU R24, [R1+0x1dc] ;  /* 0x0001dc0001187983 */ /* 0x000f260000300800 */
        /* <DEDUP_REMOVED lines=8> */
[----:B------:R-:W-:-:S03]  /*11a70*/  @!P3 IADD3 R18, -R18, RZ, RZ ;  /* 0x000000ff1212b210 */ /* 0x000fc60007ffe1ff */
[----:B------:R1:W-:Y:S01]  /*11a80*/  STL [R1+0x3f0], R9 ;  /* 0x0003f00901007387 */ /* 0x0003e20000100800 */
[----:B------:R-:W-:Y:S02]  /*11a90*/  @!P1 IMAD.MOV R33, RZ, RZ, -R33 ;  /* 0x000000ffff219224 */ /* 0x000fe400078e0a21 */
        /* <DEDUP_REMOVED lines=19> */
[----:B------:R-:W-:Y:S02]  /*11bd0*/  ISETP.GT.U32.AND P4, PT, R251, R30, PT ;  /* 0x0000001efb00720c */ /* 0x000fe40003f84070 */
[----:B------:R-:W-:Y:S02]  /*11be0*/  IABS R7, R7 ;  /* 0x0000000700077213 */ /* 0x000fe40000000000 */
[----:B------:R-:W-:Y:S01]  /*11bf0*/  @!P0 IADD3 R34, R34, -R251, RZ ;  /* 0x800000fb22228210 */ /* 0x000fe20007ffe0ff */
[----:B------:R-:W-:Y:S02]  /*11c00*/  @!P5 IMAD.IADD R32, R32, 0x1, -R251 ;  /* 0x000000012020d824 */ /* 0x000fe400078e0afb */
[----:B------:R-:W-:-:S04]  /*11c10*/  IMAD.HI.U32 R8, R252, R7, RZ ;  /* 0x00000007fc087227 */ /* 0x000fc800078e00ff */
[--C-:B------:R-:W-:Y:S02]  /*11c20*/  @!P6 IMAD.IADD R27, R27, 0x1, -R251.reuse ;  /* 0x000000011b1be824 */ /* 0x100fe400078e0afb */
[--C-:B------:R-:W-:Y:S01]  /*11c30*/  @!P3 IMAD.IADD R31, R31, 0x1, -R251.reuse ;  /* 0x000000011f1fb824 */ /* 0x100fe200078e0afb */
[----:B------:R-:W-:Y:S01]  /*11c40*/  IADD3 R8, -R8, RZ, RZ ;  /* 0x000000ff08087210 */ /* 0x000fe20007ffe1ff */
[----:B------:R-:W-:Y:S01]  /*11c50*/  @!P4 IMAD.IADD R30, R30, 0x1, -R251 ;  /* 0x000000011e1ec824 */ /* 0x000fe200078e0afb */
[----:B------:R1:W-:Y:S03]  /*11c60*/  STL [R1+0x3e0], R9 ;  /* 0x0003e00901007387 */ /* 0x0003e60000100800 */
[C---:B------:R-:W-:Y:S02]  /*11c70*/  IMAD R7, R251.reuse, R8, R7 ;  /* 0x00000008fb077224 */ /* 0x040fe400078e0207 */
[----:B------:R-:W-:Y:S01]  /*11c80*/  IMAD.MOV.U32 R8, RZ, RZ, R34 ;  /* 0x000000ffff087224 */ /* 0x000fe200078e0022 */
[----:B------:R-:W-:Y:S01]  /*11c90*/  ISETP.GT.U32.AND P1, PT, R251, R29, PT ;  /* 0x0000001dfb00720c */ /* 0x000fe20003f24070 */
[----:B-1----:R-:W-:-:S12]  /*11ca0*/  IMAD.MOV.U32 R9, RZ, RZ, R32 ;  /* 0x000000ffff097224 */ /* 0x002fd800078e0020 */
[----:B------:R-:W-:Y:S01]  /*11cb0*/  @!P1 IMAD.IADD R29, R29, 0x1, -R251 ;  /* 0x000000011d1d9824 */ /* 0x000fe200078e0afb */
[----:B--2---:R-:W-:-:S13]  /*11cc0*/  ISETP.GT.U32.AND P2, PT, R251, R28, PT ;  /* 0x0000001cfb00720c */ /* 0x004fda0003f44070 */
[----:B------:R-:W-:Y:S02]  /*11cd0*/  @!P2 IADD3 R28, R28, -R251, RZ ;  /* 0x800000fb1c1ca210 */ /* 0x000fe40007ffe0ff */
        /* <DEDUP_REMOVED lines=26> */
[----:B------:R-:W-:-:S03]  /*11e80*/  @!P0 IADD3 R8, -R8, RZ, RZ ;  /* 0x000000ff08088210 */ /* 0x000fc60007ffe1ff */
        /* <DEDUP_REMOVED lines=15> */
[----:B------:R-:W-:Y:S02]  /*11f80*/  @!P1 IADD3 R21, R21, -R251, RZ ;  /* 0x800000fb15159210 */ /* 0x000fe40007ffe0ff */
[C---:B------:R-:W-:Y:S02]  /*11f90*/  ISETP.GT.U32.AND P1, PT, R251.reuse, R28, PT ;  /* 0x0000001cfb00720c */ /* 0x040fe40003f24070 */
[----:B------:R-:W-:Y:S01]  /*11fa0*/  ISETP.GT.U32.AND P5, PT, R251, R21, PT ;  /* 0x00000015fb00720c */ /* 0x000fe20003fa4070 */
[--C-:B------:R-:W-:Y:S02]  /*11fb0*/  @!P2 IMAD.IADD R26, R26, 0x1, -R251.reuse ;  /* 0x000000011a1aa824 */ /* 0x100fe400078e0afb */
[----:B------:R-:W-:Y:S02]  /*11fc0*/  @!P0 IMAD.IADD R25, R25, 0x1, -R251 ;  /* 0x0000000119198824 */ /* 0x000fe400078e0afb */
[----:B------:R-:W-:-:S06]  /*11fd0*/  @!P3 IMAD.MOV R8, RZ, RZ, -R8 ;  /* 0x000000ffff08b224 */ /* 0x000fcc00078e0a08 */
[----:B------:R-:W-:Y:S02]  /*11fe0*/  @!P1 IADD3 R28, R28, -R251, RZ ;  /* 0x800000fb1c1c9210 */ /* 0x000fe40007ffe0ff */
[--C-:B------:R-:W-:Y:S02]  /*11ff0*/  @!P5 IMAD.IADD R21, R21, 0x1, -R251.reuse ;  /* 0x000000011515d824 */ /* 0x100fe400078e0afb */
        /* <DEDUP_REMOVED lines=11> */
[----:B---3--:R-:W-:-:S11]  /*120b0*/  ISETP.GT.U32.AND P1, PT, R251, R23, PT ;  /* 0x00000017fb00720c */ /* 0x008fd60003f24070 */
[----:B------:R-:W-:Y:S02]  /*120c0*/  @!P4 IADD3 R20, R20, -R251, RZ ;  /* 0x800000fb1414c210 */ /* 0x000fe40007ffe0ff */
        /* <DEDUP_REMOVED lines=25> */
[----:B------:R-:W4:Y:S03]  /*12260*/  LDL R25, [R1+0x3560] ;  /* 0x0035600001197983 */ /* 0x000f260000100800 */
[----:B------:R-:W-:Y:S01]  /*12270*/  @!P1 IADD3 R10, -R10, RZ, RZ ;  /* 0x000000ff0a0a9210 */ /* 0x000fe20007ffe1ff */
        /* <DEDUP_REMOVED lines=15> */
[----:B------:R-:W-:Y:S02]  /*12370*/  @!P3 IADD3 R11, R11, -R251, RZ ;  /* 0x800000fb0b0bb210 */ /* 0x000fe40007ffe0ff */
[C---:B------:R-:W-:Y:S02]  /*12380*/  ISETP.GT.U32.AND P3, PT, R251.reuse, R20, PT ;  /* 0x00000014fb00720c */ /* 0x040fe40003f64070 */
[----:B------:R-:W-:Y:S01]  /*12390*/  ISETP.GT.U32.AND P5, PT, R251, R11, PT ;  /* 0x0000000bfb00720c */ /* 0x000fe20003fa4070 */
[--C-:B------:R-:W-:Y:S02]  /*123a0*/  @!P4 IMAD.IADD R23, R23, 0x1, -R251.reuse ;  /* 0x000000011717c824 */ /* 0x100fe400078e0afb */
[--C-:B------:R-:W-:Y:S02]  /*123b0*/  @!P1 IMAD.IADD R18, R18, 0x1, -R251.reuse ;  /* 0x0000000112129824 */ /* 0x100fe400078e0afb */
[----:B------:R-:W-:Y:S02]  /*123c0*/  @!P2 IMAD.IADD R19, R19, 0x1, -R251 ;  /* 0x000000011313a824 */ /* 0x000fe400078e0afb */
[----:B------:R-:W-:-:S02]  /*123d0*/  @!P6 IMAD.MOV R9, RZ, RZ, -R9 ;  /* 0x000000ffff09e224 */ /* 0x000fc400078e0a09 */
[--C-:B------:R-:W-:Y:S02]  /*123e0*/  @!P0 IMAD.IADD R17, R17, 0x1, -R251.reuse ;  /* 0x0000000111118824 */ /* 0x100fe400078e0afb */
[----:B------:R-:W-:Y:S01]  /*123f0*/  @!P3 IADD3 R20, R20, -R251, RZ ;  /* 0x800000fb1414b210 */ /* 0x000fe20007ffe0ff */
[----:B------:R1:W-:Y:S01]  /*12400*/  STL [R1+0x3b4], R10 ;  /* 0x0003b40a01007387 */ /* 0x0003e20000100800 */
[----:B------:R-:W-:-:S03]  /*12410*/  @!P5 IMAD.IADD R11, R11, 0x1, -R251 ;  /* 0x000000010b0bd824 */ /* 0x000fc600078e0afb */
[----:B------:R-:W-:Y:S01]  /*12420*/  STL [R1+0x3b0], R9 ;  /* 0x0003b00901007387 */ /* 0x000fe20000100800 */
[----:B-1----:R-:W-:Y:S01]  /*12430*/  IMAD.MOV.U32 R10, RZ, RZ, R23 ;  /* 0x000000ffff0a7224 */ /* 0x002fe200078e0017 */
[----:B------:R-:W-:Y:S02]  /*12440*/  MOV R33, R17 ;  /* 0x0000001100217202 */ /* 0x000fe40000000f00 */
[----:B--2---:R-:W-:Y:S02]  /*12450*/  ISETP.GT.U32.AND P4, PT, R251, R32, PT ;  /* 0x00000020fb00720c */ /* 0x004fe40003f84070 */
[----:B---3--:R-:W-:Y:S02]  /*12460*/  ISETP.GE.AND P3, PT, R29, RZ, PT ;  /* 0x000000ff1d00720c */ /* 0x008fe40003f66270 */
[----:B------:R-:W2:Y:S01]  /*12470*/  LDL.LU R29, [R1+0x22c] ;  /* 0x00022c00011d7983 */ /* 0x000ea20000300800 */
[C---:B----4-:R-:W-:Y:S02]  /*12480*/  ISETP.GT.U32.AND P1, PT, R251.reuse, R31, PT ;  /* 0x0000001ffb00720c */ /* 0x050fe40003f24070 */
[----:B------:R-:W-:-:S02]  /*12490*/  ISETP.GT.U32.AND P2, PT, R251, R30, PT ;  /* 0x0000001efb00720c */ /* 0x000fc40003f44070 */
        /* <DEDUP_REMOVED lines=22> */
[----:B------:R-:W-:-:S03]  /*12600*/  @!P2 IMAD.MOV R33, RZ, RZ, -R33 ;  /* 0x000000ffff21a224 */ /* 0x000fc600078e0a21 */
[----:B------:R-:W4:Y:S01]  /*12610*/  LDL R17, [R1+0x35d0] ;  /* 0x0035d00001117983 */ /* 0x000f220000100800 */
[----:B-1----:R-:W-:-:S03]  /*12620*/  IMAD.MOV.U32 R10, RZ, RZ, R19 ;  /* 0x000000ffff0a7224 */ /* 0x002fc600078e0013 */
[----:B------:R-:W4:Y:S01]  /*12630*/  LDL R19, [R1+0x35b4] ;  /* 0x0035b40001137983 */ /* 0x000f220000100800 */
[----:B------:R-:W-:-:S03]  /*12640*/  @!P1 IMAD.MOV R10, RZ, RZ, -R10 ;  /* 0x000000ffff0a9224 */ /* 0x000fc600078e0a0a */
[----:B------:R1:W-:Y:S04]  /*12650*/  STL [R1+0x1fc], R18 ;  /* 0x0001fc1201007387 */ /* 0x0003e80000100800 */
[----:B-1----:R-:W4:Y:S04]  /*12660*/  LDL R18, [R1+0x359c] ;  /* 0x00359c0001127983 */ /* 0x002f280000100800 */
[----:B------:R-:W-:Y:S04]  /*12670*/  STL [R1+0x1f8], R10 ;  /* 0x0001f80a01007387 */ /* 0x000fe80000100800 */
[----:B------:R1:W-:Y:S04]  /*12680*/  STL [R1+0x1f4], R33 ;  /* 0x0001f42101007387 */ /* 0x0003e80000100800 */
[----:B-1----:R-:W4:Y:S01]  /*12690*/  LDL R33, [R1+0x35a8] ;  /* 0x0035a80001217983 */ /* 0x002f220000100800 */
[----:B------:R-:W-:-:S13]  /*126a0*/  ISETP.GT.U32.AND P6, PT, R251, R34, PT ;  /* 0x00000022fb00720c */ /* 0x000fda0003fc4070 */
[----:B------:R-:W-:Y:S02]  /*126b0*/  @!P6 IADD3 R34, R34, -R251, RZ ;  /* 0x800000fb2222e210 */ /* 0x000fe40007ffe0ff */
[C---:B------:R-:W-:Y:S01]  /*126c0*/  ISETP.GT.U32.AND P6, PT, R251.reuse, R27, PT ;  /* 0x0000001bfb00720c */ /* 0x040fe20003fc4070 */
[----:B------:R-:W-:Y:S01]  /*126d0*/  IMAD.MOV.U32 R10, RZ, RZ, R11 ;  /* 0x000000ffff0a7224 */ /* 0x000fe200078e000b */
[C---:B------:R-:W-:Y:S02]  /*126e0*/  ISETP.GT.U32.AND P3, PT, R251.reuse, R34, PT ;  /* 0x00000022fb00720c */ /* 0x040fe40003f64070 */
[C---:B------:R-:W-:Y:S01]  /*126f0*/  ISETP.GT.U32.AND P5, PT, R251.reuse, R32, PT ;  /* 0x00000020fb00720c */ /* 0x040fe20003fa4070 */
[----:B------:R-:W-:Y:S01]  /*12700*/  @!P0 IMAD.MOV R10, RZ, RZ, -R10 ;  /* 0x000000ffff0a8224 */ /* 0x000fe200078e0a0a */
[----:B------:R-:W-:-:S07]  /*12710*/  ISETP.GT.U32.AND P4, PT, R251, R31, PT ;  /* 0x0000001ffb00720c */ /* 0x000fce0003f84070 */
[----:B------:R-:W-:-:S04]  /*12720*/  @!P6 IADD3 R27, R27, -R251, RZ ;  /* 0x800000fb1b1be210 */ /* 0x000fc80007ffe0ff */
[C---:B------:R-:W-:Y:S02]  /*12730*/  ISETP.GT.U32.AND P6, PT, R251.reuse, R27, PT ;  /* 0x0000001bfb00720c */ /* 0x040fe40003fc4070 */
[----:B------:R-:W-:Y:S01]  /*12740*/  ISETP.GT.U32.AND P1, PT, R251, R30, PT ;  /* 0x0000001efb00720c */ /* 0x000fe20003f24070 */
[--C-:B------:R-:W-:Y:S01]  /*12750*/  @!P3 IMAD.IADD R34, R34, 0x1, -R251.reuse ;  /* 0x000000012222b824 */ /* 0x100fe200078e0afb */
[----:B------:R-:W-:Y:S01]  /*12760*/  IABS R8, R8 ;  /* 0x0000000800087213 */ /* 0x000fe20000000000 */
[----:B------:R-:W-:Y:S01]  /*12770*/  @!P4 IMAD.IADD R31, R31, 0x1, -R251 ;  /* 0x000000011f1fc824 */ /* 0x000fe200078e0afb */
[----:B------:R-:W-:-:S03]  /*12780*/  @!P5 IADD3 R32, R32, -R251, RZ ;  /* 0x800000fb2020d210 */ /* 0x000fc60007ffe0ff */
[----:B------:R-:W-:-:S04]  /*12790*/  IMAD.HI.U32 R9, R252, R8, RZ ;  /* 0x00000008fc097227 */ /* 0x000fc800078e00ff */
[--C-:B------:R-:W-:Y:S02]  /*127a0*/  @!P6 IMAD.IADD R27, R27, 0x1, -R251.reuse ;  /* 0x000000011b1be824 */ /* 0x100fe400078e0afb */
[----:B------:R-:W-:Y:S02]  /*127b0*/  @!P1 IMAD.IADD R30, R30, 0x1, -R251 ;  /* 0x000000011e1e9824 */ /* 0x000fe400078e0afb */
[----:B------:R-:W-:Y:S01]  /*127c0*/  IMAD.MOV R9, RZ, RZ, -R9 ;  /* 0x000000ffff097224 */ /* 0x000fe200078e0a09 */
[----:B------:R1:W-:Y:S03]  /*127d0*/  STL [R1+0x1f0], R10 ;  /* 0x0001f00a01007387 */ /* 0x0003e60000100800 */
[C---:B------:R-:W-:Y:S02]  /*127e0*/  IMAD R8, R251.reuse, R9, R8 ;  /* 0x00000009fb087224 */ /* 0x040fe400078e0208 */
[----:B------:R-:W-:Y:S01]  /*127f0*/  IMAD.MOV.U32 R9, RZ, RZ, R34 ;  /* 0x000000ffff097224 */ /* 0x000fe200078e0022 */
[----:B------:R-:W-:-:S02]  /*12800*/  ISETP.GT.U32.AND P2, PT, R251, R28, PT ;  /* 0x0000001cfb00720c */ /* 0x000fc40003f44070 */
[----:B-1----:R-:W-:-:S11]  /*12810*/  MOV R10, R32 ;  /* 0x00000020000a7202 */ /* 0x002fd60000000f00 */
[----:B------:R-:W-:Y:S01]  /*12820*/  @!P2 IMAD.IADD R28, R28, 0x1, -R251 ;  /* 0x000000011c1ca824 */ /* 0x000fe200078e0afb */
[----:B--2---:R-:W-:-:S13]  /*12830*/  ISETP.GT.U32.AND P0, PT, R251, R29, PT ;  /* 0x0000001dfb00720c */ /* 0x004fda0003f04070 */
[----:B------:R-:W-:Y:S01]  /*12840*/  @!P0 IMAD.IADD R29, R29, 0x1, -R251 ;  /* 0x000000011d1d8824 */ /* 0x000fe200078e0afb */
[C---:B---3--:R-:W-:Y:S02]  /*12850*/  ISETP.GT.U32.AND P3, PT, R251.reuse, R26, PT ;  /* 0x0000001afb00720c */ /* 0x048fe40003f64070 */
[C---:B----4-:R-:W-:Y:S02]  /*12860*/  ISETP.GT.U32.AND P5, PT, R251.reuse, R25, PT ;  /* 0x00000019fb00720c */ /* 0x050fe40003fa4070 */
[----:B------:R-:W-:-:S09]  /*12870*/  ISETP.GT.U32.AND P4, PT, R251, R24, PT ;  /* 0x00000018fb00720c */ /* 0x000fd20003f84070 */
[----:B------:R-:W-:Y:S02]  /*12880*/  @!P3 IADD3 R26, R26, -R251, RZ ;  /* 0x800000fb1a1ab210 */ /* 0x000fe40007ffe0ff */
        /* <DEDUP_REMOVED lines=8> */
[----:B------:R-:W-:Y:S01]  /*12910*/  ISETP.GE.AND P5, PT, R17, RZ, PT ;  /* 0x000000ff1100720c */ /* 0x000fe20003fa6270 */
[----:B------:R-:W-:Y:S01]  /*12920*/  @!P1 IMAD.IADD R22, R22, 0x1, -R251 ;  /* 0x0000000116169824 */ /* 0x000fe200078e0afb */
[----:B------:R-:W-:Y:S01]  /*12930*/  ISETP.GE.AND P3, PT, R19, RZ, PT ;  /* 0x000000ff1300720c */ /* 0x000fe20003f66270 */
[----:B------:R-:W-:Y:S01]  /*12940*/  @!P0 IMAD.MOV R10, RZ, RZ, -R10 ;  /* 0x000000ffff0a8224 */ /* 0x000fe200078e0a0a */
[----:B------:R-:W4:Y:S04]  /*12950*/  LDL.LU R19, [R1+0x20c] ;  /* 0x00020c0001137983 */ /* 0x000f280000300800 */
[----:B------:R-:W4:Y:S01]  /*12960*/  LDL.LU R17, [R1+0x208] ;  /* 0x0002080001117983 */ /* 0x000f220000300800 */
[----:B------:R-:W-:-:S03]  /*12970*/  ISETP.GE.AND P4, PT, R18, RZ, PT ;  /* 0x000000ff1200720c */ /* 0x000fc60003f86270 */
[----:B------:R-:W4:Y:S04]  /*12980*/  LDL.LU R18, [R1+0x204] ;  /* 0x0002040001127983 */ /* 0x000f280000300800 */
[----:B------:R1:W-:Y:S02]  /*12990*/  STL [R1+0x1ec], R9 ;  /* 0x0001ec0901007387 */ /* 0x0003e40000100800 */
[----:B-1----:R-:W-:Y:S01]  /*129a0*/  IMAD.MOV.U32 R9, RZ, RZ, R31 ;  /* 0x000000ffff097224 */ /* 0x002fe200078e001f */
[----:B------:R-:W-:Y:S02]  /*129b0*/  ISETP.GE.AND P1, PT, R33, RZ, PT ;  /* 0x000000ff2100720c */ /* 0x000fe40003f26270 */
[----:B------:R-:W4:Y:S04]  /*129c0*/  LDL R33, [R1+0x3584] ;  /* 0x0035840001217983 */ /* 0x000f280000100800 */
[----:B------:R1:W-:Y:S01]  /*129d0*/  STL [R1+0x1e8], R10 ;  /* 0x0001e80a01007387 */ /* 0x0003e20000100800 */
[----:B------:R-:W-:-:S03]  /*129e0*/  @!P3 IMAD.MOV R9, RZ, RZ, -R9 ;  /* 0x000000ffff09b224 */ /* 0x000fc600078e0a09 */
[----:B------:R-:W4:Y:S04]  /*129f0*/  LDL R32, [R1+0x35cc] ;  /* 0x0035cc0001207983 */ /* 0x000f280000100800 */
[----:B------:R-:W4:Y:S01]  /*12a00*/  LDL R31, [R1+0x35e8] ;  /* 0x0035e800011f7983 */ /* 0x000f220000100800 */
[----:B-1----:R-:W-:-:S03]  /*12a10*/  IMAD.MOV.U32 R10, RZ, RZ, R30 ;  /* 0x000000ffff0a7224 */ /* 0x002fc600078e001e */
[----:B------:R1:W-:Y:S01]  /*12a20*/  STL [R1+0x1e4], R9 ;  /* 0x0001e40901007387 */ /* 0x0003e20000100800 */
[----:B------:R-:W-:-:S03]  /*12a30*/  @!P5 IMAD.MOV R10, RZ, RZ, -R10 ;  /* 0x000000ffff0ad224 */ /* 0x000fc600078e0a0a */
[----:B------:R-:W4:Y:S01]  /*12a40*/  LDL R30, [R1+0x35b0] ;  /* 0x0035b000011e7983 */ /* 0x000f220000100800 */
[----:B-1----:R-:W-:-:S03]  /*12a50*/  MOV R9, R28 ;  /* 0x0000001c00097202 */ /* 0x002fc60000000f00 */
        /* <DEDUP_REMOVED lines=12> */
[----:B------:R-:W-:Y:S01]  /*12b20*/  @!P4 IMAD.MOV R9, RZ, RZ, -R9 ;  /* 0x000000ffff09c224 */ /* 0x000fe200078e0a09 */
[----:B------:R-:W-:Y:S01]  /*12b30*/  @!P0 IADD3 R26, R26, -R251, RZ ;  /* 0x800000fb1a1a8210 */ /* 0x000fe20007ffe0ff */
        /* <DEDUP_REMOVED lines=11> */
[----:B-1----:R-:W-:-:S05]  /*12bf0*/  MOV R10, R26 ;  /* 0x0000001a000a7202 */ /* 0x002fca0000000f00 */
[----:B------:R-:W-:Y:S01]  /*12c00*/  @!P4 IMAD.IADD R22, R22, 0x1, -R251 ;  /* 0x000000011616c824 */ /* 0x000fe200078e0afb */
[C---:B--2---:R-:W-:Y:S02]  /*12c10*/  ISETP.GT.U32.AND P1, PT, R251.reuse, R20, PT ;  /* 0x00000014fb00720c */ /* 0x044fe40003f24070 */
[----:B---3--:R-:W-:-:S11]  /*12c20*/  ISETP.GT.U32.AND P2, PT, R251, R23, PT ;  /* 0x00000017fb00720c */ /* 0x008fd60003f44070 */
[----:B------:R-:W-:Y:S01]  /*12c30*/  @!P1 IMAD.IADD R20, R20, 0x1, -R251 ;  /* 0x0000000114149824 */ /* 0x000fe200078e0afb */
[C---:B----4-:R-:W-:Y:S02]  /*12c40*/  ISETP.GT.U32.AND P0, PT, R251.reuse, R19, PT ;  /* 0x00000013fb00720c */ /* 0x050fe40003f04070 */
[----:B------:R-:W-:Y:S02]  /*12c50*/  ISETP.GT.U32.AND P3, PT, R251, R17, PT ;  /* 0x00000011fb00720c */ /* 0x000fe40003f64070 */
[----:B------:R-:W-:Y:S02]  /*12c60*/  @!P2 IADD3 R23, R23, -R251, RZ ;  /* 0x800000fb1717a210 */ /* 0x000fe40007ffe0ff */
[----:B------:R-:W-:-:S07]  /*12c70*/  ISETP.GT.U32.AND P6, PT, R251, R18, PT ;  /* 0x00000012fb00720c */ /* 0x000fce0003fc4070 */
[--C-:B------:R-:W-:Y:S02]  /*12c80*/  @!P0 IMAD.IADD R19, R19, 0x1, -R251.reuse ;  /* 0x0000000113138824 */ /* 0x100fe400078e0afb */
[----:B------:R-:W-:Y:S01]  /*12c90*/  @!P3 IMAD.IADD R17, R17, 0x1, -R251 ;  /* 0x000000011111b824 */ /* 0x000fe200078e0afb */
[----:B------:R-:W-:Y:S02]  /*12ca0*/  ISETP.GE.AND P5, PT, R33, RZ, PT ;  /* 0x000000ff2100720c */ /* 0x000fe40003fa6270 */
[----:B------:R-:W-:Y:S02]  /*12cb0*/  ISETP.GE.AND P1, PT, R32, RZ, PT ;  /* 0x000000ff2000720c */ /* 0x000fe40003f26270 */
[----:B------:R-:W2:Y:S01]  /*12cc0*/  LDL.LU R32, [R1+0x284] ;  /* 0x0002840001207983 */ /* 0x000ea20000300800 */
[----:B------:R-:W-:-:S08]  /*12cd0*/  ISETP.GE.AND P2, PT, R31, RZ, PT ;  /* 0x000000ff1f00720c */ /* 0x000fd00003f46270 */
        /* <DEDUP_REMOVED lines=22> */
[----:B-1----:R-:W-:-:S02]  /*12e40*/  MOV R11, R22 ;  /* 0x00000016000b7202 */ /* 0x002fc40000000f00 */
        /* <DEDUP_REMOVED lines=21> */
[----:B-1----:R-:W-:Y:S01]  /*12fa0*/  MOV R11, R23 ;  /* 0x00000017000b7202 */ /* 0x002fe20000000f00 */
[----:B------:R-:W-:Y:S01]  /*12fb0*/  IMAD.MOV.U32 R33, RZ, RZ, R18 ;  /* 0x000000ffff217224 */ /* 0x000fe200078e0012 */
[----:B--2---:R-:W-:-:S02]  /*12fc0*/  ISETP.GT.U32.AND P1, PT, R251, R32, PT ;  /* 0x00000020fb00720c */ /* 0x004fc40003f24070 */
[----:B---3--:R-:W-:Y:S02]  /*12fd0*/  ISETP.GE.AND P4, PT, R28, RZ, PT ;  /* 0x000000ff1c00720c */ /* 0x008fe40003f86270 */
[----:B------:R-:W2:Y:S01]  /*12fe0*/  LDL.LU R28, [R1+0x270] ;  /* 0x00027000011c7983 */ /* 0x000ea20000300800 */
[C---:B----4-:R-:W-:Y:S02]  /*12ff0*/  ISETP.GT.U32.AND P2, PT, R251.reuse, R31, PT ;  /* 0x0000001ffb00720c */ /* 0x050fe40003f44070 */
[C---:B------:R-:W-:Y:S02]  /*13000*/  ISETP.GT.U32.AND P0, PT, R251.reuse, R30, PT ;  /* 0x0000001efb00720c */ /* 0x040fe40003f04070 */
[----:B------:R-:W-:-:S06]  /*13010*/  ISETP.GT.U32.AND P3, PT, R251, R29, PT ;  /* 0x0000001dfb00720c */ /* 0x000fcc0003f64070 */
[----:B------:R-:W-:Y:S01]  /*13020*/  @!P4 IMAD.MOV R20, RZ, RZ, -R20 ;  /* 0x000000ffff14c224 */ /* 0x000fe200078e0a14 */
[----:B------:R-:W-:Y:S02]  /*13030*/  @!P1 IADD3 R32, R32, -R251, RZ ;  /* 0x800000fb20209210 */ /* 0x000fe40007ffe0ff */
[----:B------:R-:W-:Y:S02]  /*13040*/  ISETP.GE.AND P5, PT, R26, RZ, PT ;  /* 0x000000ff1a00720c */ /* 0x000fe40003fa6270 */
[----:B------:R-:W3:Y:S01]  /*13050*/  LDL.LU R26, [R1+0x26c] ;  /* 0x00026c00011a7983 */ /* 0x000ee20000300800 */
[--C-:B------:R-:W-:Y:S02]  /*13060*/  @!P2 IMAD.IADD R31, R31, 0x1, -R251.reuse ;  /* 0x000000011f1fa824 */ /* 0x100fe400078e0afb */
[--C-:B------:R-:W-:Y:S01]  /*13070*/  @!P0 IMAD.IADD R30, R30, 0x1, -R251.reuse ;  /* 0x000000011e1e8824 */ /* 0x100fe200078e0afb */
[----:B------:R-:W-:Y:S01]  /*13080*/  ISETP.GE.AND P1, PT, R25, RZ, PT ;  /* 0x000000ff1900720c */ /* 0x000fe20003f26270 */
[----:B------:R-:W-:Y:S01]  /*13090*/  @!P3 IMAD.IADD R29, R29, 0x1, -R251 ;  /* 0x000000011d1db824 */ /* 0x000fe200078e0afb */
[----:B------:R-:W4:Y:S01]  /*130a0*/  LDL.LU R25, [R1+0x268] ;  /* 0x0002680001197983 */ /* 0x000f220000300800 */
[----:B------:R-:W-:-:S03]  /*130b0*/  ISETP.GE.AND P2, PT, R24, RZ, PT ;  /* 0x000000ff1800720c */ /* 0x000fc60003f46270 */
[----:B------:R-:W4:Y:S01]  /*130c0*/  LDL.LU R24, [R1+0x264] ;  /* 0x0002640001187983 */ /* 0x000f220000300800 */
[----:B------:R-:W-:Y:S01]  /*130d0*/  @!P5 IMAD.MOV R11, RZ, RZ, -R11 ;  /* 0x000000ffff0bd224 */ /* 0x000fe200078e0a0b */
[----:B------:R-:W-:Y:S02]  /*130e0*/  ISETP.GE.AND P0, PT, R22, RZ, PT ;  /* 0x000000ff1600720c */ /* 0x000fe40003f06270 */
[----:B------:R-:W4:Y:S01]  /*130f0*/  LDL.LU R22, [R1+0x260] ;  /* 0x0002600001167983 */ /* 0x000f220000300800 */
[----:B------:R-:W-:-:S03]  /*13100*/  ISETP.GE.AND P3, PT, R21, RZ, PT ;  /* 0x000000ff1500720c */ /* 0x000fc60003f66270 */
[----:B------:R-:W4:Y:S04]  /*13110*/  LDL.LU R21, [R1+0x25c] ;  /* 0x00025c0001157983 */ /* 0x000f280000300800 */
[----:B------:R1:W-:Y:S04]  /*13120*/  STL [R1+0x1bc], R20 ;  /* 0x0001bc1401007387 */ /* 0x0003e80000100800 */
[----:B------:R-:W4:Y:S04]  /*13130*/  LDL R23, [R1+0x3614] ;  /* 0x0036140001177983 */ /* 0x000f280000100800 */
[----:B-1----:R-:W4:Y:S04]  /*13140*/  LDL R20, [R1+0x35e0] ;  /* 0x0035e00001147983 */ /* 0x002f280000100800 */
[----:B------:R1:W-:Y:S01]  /*13150*/  STL [R1+0x1b8], R11 ;  /* 0x0001b80b01007387 */ /* 0x0003e20000100800 */
[----:B------:R-:W-:-:S02]  /*13160*/  @!P1 IMAD.MOV R19, RZ, RZ, -R19 ;  /* 0x000000ffff139224 */ /* 0x000fc400078e0a13 */
[----:B------:R-:W-:Y:S02]  /*13170*/  @!P0 IMAD.MOV R33, RZ, RZ, -R33 ;  /* 0x000000ffff218224 */ /* 0x000fe400078e0a21 */
[----:B-1----:R-:W-:Y:S02]  /*13180*/  IMAD.MOV.U32 R11, RZ, RZ, R17 ;  /* 0x000000ffff0b7224 */ /* 0x002fe400078e0011 */
[----:B------:R-:W4:Y:S03]  /*13190*/  LDL R17, [R1+0x35ec] ;  /* 0x0035ec0001117983 */ /* 0x000f260000100800 */
[----:B------:R-:W-:Y:S01]  /*131a0*/  @!P2 IADD3 R11, -R11, RZ, RZ ;  /* 0x000000ff0b0ba210 */ /* 0x000fe20007ffe1ff */
        /* <DEDUP_REMOVED lines=8> */
[----:B------:R-:W-:-:S04]  /*13230*/  ISETP.GT.U32.AND P6, PT, R251, R27, PT ;  /* 0x0000001bfb00720c */ /* 0x000fc80003fc4070 */
[C---:B------:R-:W-:Y:S01]  /*13240*/  ISETP.GT.U32.AND P4, PT, R251.reuse, R34, PT ;  /* 0x00000022fb00720c */ /* 0x040fe20003f84070 */
[----:B------:R-:W-:Y:S01]  /*13250*/  IMAD.MOV.U32 R11, RZ, RZ, R12 ;  /* 0x000000ffff0b7224 */ /* 0x000fe200078e000c */
[----:B------:R-:W-:-:S07]  /*13260*/  ISETP.GT.U32.AND P5, PT, R251, R32, PT ;  /* 0x00000020fb00720c */ /* 0x000fce0003fa4070 */
[----:B------:R-:W-:Y:S01]  /*13270*/  @!P6 IMAD.IADD R27, R27, 0x1, -R251 ;  /* 0x000000011b1be824 */ /* 0x000fe200078e0afb */
[----:B------:R-:W-:Y:S01]  /*13280*/  ISETP.GT.U32.AND P1, PT, R251, R31, PT ;  /* 0x0000001ffb00720c */ /* 0x000fe20003f24070 */
[----:B------:R-:W-:-:S03]  /*13290*/  @!P3 IMAD.MOV R11, RZ, RZ, -R11 ;  /* 0x000000ffff0bb224 */ /* 0x000fc600078e0a0b */
[C---:B------:R-:W-:Y:S01]  /*132a0*/  ISETP.GT.U32.AND P6, PT, R251.reuse, R27, PT ;  /* 0x0000001bfb00720c */ /* 0x040fe20003fc4070 */
[--C-:B------:R-:W-:Y:S01]  /*132b0*/  @!P4 IMAD.IADD R34, R34, 0x1, -R251.reuse ;  /* 0x000000012222c824 */ /* 0x100fe200078e0afb */
[----:B------:R-:W-:Y:S02]  /*132c0*/  ISETP.GT.U32.AND P2, PT, R251, R30, PT ;  /* 0x0000001efb00720c */ /* 0x000fe40003f44070 */
[----:B------:R-:W-:Y:S01]  /*132d0*/  IABS R9, R9 ;  /* 0x0000000900097213 */ /* 0x000fe20000000000 */
[----:B------:R-:W-:-:S04]  /*132e0*/  @!P5 IMAD.IADD R32, R32, 0x1, -R251 ;  /* 0x000000012020d824 */ /* 0x000fc800078e0afb */
[----:B------:R-:W-:Y:S01]  /*132f0*/  IMAD.HI.U32 R10, R252, R9, RZ ;  /* 0x00000009fc0a7227 */ /* 0x000fe200078e00ff */
[----:B------:R-:W-:-:S03]  /*13300*/  @!P1 IADD3 R31, R31, -R251, RZ ;  /* 0x800000fb1f1f9210 */ /* 0x000fc60007ffe0ff */
[--C-:B------:R-:W-:Y:S02]  /*13310*/  @!P6 IMAD.IADD R27, R27, 0x1, -R251.reuse ;  /* 0x000000011b1be824 */ /* 0x100fe400078e0afb */
[----:B------:R-:W-:Y:S02]  /*13320*/  IMAD.MOV R10, RZ, RZ, -R10 ;  /* 0x000000ffff0a7224 */ /* 0x000fe400078e0a0a */
[----:B------:R-:W-:Y:S01]  /*13330*/  @!P2 IMAD.IADD R30, R30, 0x1, -R251 ;  /* 0x000000011e1ea824 */ /* 0x000fe200078e0afb */
[----:B------:R1:W-:Y:S01]  /*13340*/  STL [R1+0x1a8], R11 ;  /* 0x0001a80b01007387 */ /* 0x0003e20000100800 */
[C---:B------:R-:W-:Y:S02]  /*13350*/  IMAD R9, R251.reuse, R10, R9 ;  /* 0x0000000afb097224 */ /* 0x040fe400078e0209 */
[----:B------:R-:W-:Y:S01]  /*13360*/  IMAD.MOV.U32 R10, RZ, RZ, R34 ;  /* 0x000000ffff0a7224 */ /* 0x000fe200078e0022 */
[----:B------:R-:W-:Y:S01]  /*13370*/  ISETP.GT.U32.AND P0, PT, R251, R29, PT ;  /* 0x0000001dfb00720c */ /* 0x000fe20003f04070 */
[----:B-1----:R-:W-:-:S12]  /*13380*/  IMAD.MOV.U32 R11, RZ, RZ, R32 ;  /* 0x000000ffff0b7224 */ /* 0x002fd800078e0020 */
[----:B------:R-:W-:Y:S01]  /*13390*/  @!P0 IMAD.IADD R29, R29, 0x1, -R251 ;  /* 0x000000011d1d8824 */ /* 0x000fe200078e0afb */
[----:B--2---:R-:W-:-:S13]  /*133a0*/  ISETP.GT.U32.AND P3, PT, R251, R28, PT ;  /* 0x0000001cfb00720c */ /* 0x004fda0003f64070 */
[----:B------:R-:W-:Y:S01]  /*133b0*/  @!P3 IMAD.IADD R28, R28, 0x1, -R251 ;  /* 0x000000011c1cb824 */ /* 0x000fe200078e0afb */
[C---:B---3--:R-:W-:Y:S02]  /*133c0*/  ISETP.GT.U32.AND P4, PT, R251.reuse, R26, PT ;  /* 0x0000001afb00720c */ /* 0x048fe40003f84070 */
[----:B----4-:R-:W-:-:S11]  /*133d0*/  ISETP.GT.U32.AND P5, PT, R251, R25, PT ;  /* 0x00000019fb00720c */ /* 0x010fd60003fa4070 */
[----:B------:R-:W-:Y:S01]  /*133e0*/  @!P4 IMAD.IADD R26, R26, 0x1, -R251 ;  /* 0x000000011a1ac824 */ /* 0x000fe200078e0afb */
[----:B------:R-:W-:Y:S02]  /*133f0*/  ISETP.GT.U32.AND P1, PT, R251, R24, PT ;  /* 0x00000018fb00720c */ /* 0x000fe40003f24070 */
[----:B------:R-:W-:Y:S02]  /*13400*/  @!P5 IADD3 R25, R25, -R251, RZ ;  /* 0x800000fb1919d210 */ /* 0x000fe40007ffe0ff */
[----:B------:R-:W-:Y:S02]  /*13410*/  ISETP.GT.U32.AND P2, PT, R251, R22, PT ;  /* 0x00000016fb00720c */ /* 0x000fe40003f44070 */
[----:B------:R-:W-:Y:S02]  /*13420*/  ISETP.GE.AND P6, PT, R23, RZ, PT ;  /* 0x000000ff1700720c */ /* 0x000fe40003fc6270 */
[----:B------:R-:W-:-:S05]  /*13430*/  ISETP.GE.AND P3, PT, R20, RZ, PT ;  /* 0x000000ff1400720c */ /* 0x000fca0003f66270 */
[----:B------:R-:W-:-:S04]  /*13440*/  @!P1 IMAD.IADD R24, R24, 0x1, -R251 ;  /* 0x0000000118189824 */ /* 0x000fc800078e0afb */
[----:B------:R-:W-:Y:S02]  /*13450*/  @!P2 IMAD.IADD R22, R22, 0x1, -R251 ;  /* 0x000000011616a824 */ /* 0x000fe400078e0afb */
[----:B------:R-:W-:Y:S02]  /*13460*/  @!P6 IADD3 R10, -R10, RZ, RZ ;  /* 0x000000ff0a0ae210 */ /* 0x000fe40007ffe1ff */
[----:B------:R-:W-:Y:S02]  /*13470*/  ISETP.GE.AND P4, PT, R17, RZ, PT ;  /* 0x000000ff1100720c */ /* 0x000fe40003f86270 */
[----:B------:R-:W2:Y:S01]  /*13480*/  LDL.LU R17, [R1+0x258] ;  /* 0x0002580001117983 */ /* 0x000ea20000300800 */
[----:B------:R-:W-:-:S03]  /*13490*/  @!P3 IMAD.MOV R11, RZ, RZ, -R11 ;  /* 0x000000ffff0bb224 */ /* 0x000fc600078e0a0b */
[----:B------:R-:W3:Y:S01]  /*134a0*/  LDL.LU R23, [R1+0x254] ;  /* 0x0002540001177983 */ /* 0x000ee20000300800 */
        /* <DEDUP_REMOVED lines=14> */
[----:B------:R1:W-:Y:S02]  /*13590*/  STL [R1+0x19c], R10 ;  /* 0x00019c0a01007387 */ /* 0x0003e40000100800 */
[----:B------:R-:W-:Y:S02]  /*135a0*/  @!P5 IADD3 R11, -R11, RZ, RZ ;  /* 0x000000ff0b0bd210 */ /* 0x000fe40007ffe1ff */
        /* <DEDUP_REMOVED lines=16> */
[--C-:B------:R-:W-:Y:S02]  /*136b0*/  @!P3 IMAD.IADD R26, R26, 0x1, -R251.reuse ;  /* 0x000000011a1ab824 */ /* 0x100fe400078e0afb */
[----:B------:R-:W-:-:S04]  /*136c0*/  @!P6 IMAD.IADD R24, R24, 0x1, -R251 ;  /* 0x000000011818e824 */ /* 0x000fc800078e0afb */
[----:B------:R-:W-:-:S04]  /*136d0*/  @!P0 IMAD.IADD R28, R28, 0x1, -R251 ;  /* 0x000000011c1c8824 */ /* 0x000fc800078e0afb */
[----:B------:R-:W-:Y:S01]  /*136e0*/  @!P5 IMAD.IADD R21, R21, 0x1, -R251 ;  /* 0x000000011515d824 */ /* 0x000fe200078e0afb */
[----:B------:R1:W-:Y:S01]  /*136f0*/  STL [R1+0x194], R10 ;  /* 0x0001940a01007387 */ /* 0x0003e20000100800 */
[----:B------:R-:W-:Y:S01]  /*13700*/  IMAD.MOV.U32 R12, RZ, RZ, R28 ;  /* 0x000000ffff0c7224 */ /* 0x000fe200078e001c */
[----:B-1----:R-:W-:-:S05]  /*13710*/  IADD3 R10, R246, 0x1ed, RZ ;  /* 0x000001edf60a7810 */ /* 0x002fca0007ffe0ff */
[----:B------:R-:W-:Y:S04]  /*13720*/  STL [R1+0x3468], R10 ;  /* 0x0034680a01007387 */ /* 0x000fe80000100800 */
[----:B------:R1:W-:Y:S04]  /*13730*/  STL [R1+0x190], R11 ;  /* 0x0001900b01007387 */ /* 0x0003e80000100800 */
[----:B------:R-:W4:Y:S01]  /*13740*/  LDL.LU R34, [R1+0x2cc] ;  /* 0x0002cc0001227983 */ /* 0x000f220000300800 */
[----:B-1----:R-:W-:Y:S01]  /*13750*/  IMAD.MOV.U32 R11, RZ, RZ, R26 ;  /* 0x000000ffff0b7224 */ /* 0x002fe200078e001a */
[----:B------:R-:W-:-:S13]  /*13760*/  ISETP.GT.U32.AND P1, PT, R251, R22, PT ;  /* 0x00000016fb00720c */ /* 0x000fda0003f24070 */
[----:B------:R-:W-:Y:S01]  /*13770*/  @!P1 IMAD.IADD R22, R22, 0x1, -R251 ;  /* 0x0000000116169824 */ /* 0x000fe200078e0afb */
[C---:B--2---:R-:W-:Y:S02]  /*13780*/  ISETP.GT.U32.AND P2, PT, R251.reuse, R17, PT ;  /* 0x00000011fb00720c */ /* 0x044fe40003f44070 */
[C---:B---3--:R-:W-:Y:S02]  /*13790*/  ISETP.GT.U32.AND P0, PT, R251.reuse, R23, PT ;  /* 0x00000017fb00720c */ /* 0x048fe40003f04070 */
[----:B----4-:R-:W-:-:S09]  /*137a0*/  ISETP.GT.U32.AND P3, PT, R251, R19, PT ;  /* 0x00000013fb00720c */ /* 0x010fd20003f64070 */
[--C-:B------:R-:W-:Y:S01]  /*137b0*/  @!P2 IMAD.IADD R17, R17, 0x1, -R251.reuse ;  /* 0x000000011111a824 */ /* 0x100fe200078e0afb */
[C---:B------:R-:W-:Y:S02]  /*137c0*/  ISETP.GT.U32.AND P4, PT, R251.reuse, R20, PT ;  /* 0x00000014fb00720c */ /* 0x040fe40003f84070 */
[----:B------:R-:W-:Y:S02]  /*137d0*/  ISETP.GT.U32.AND P6, PT, R251, R18, PT ;  /* 0x00000012fb00720c */ /* 0x000fe40003fc4070 */
[----:B------:R-:W-:Y:S02]  /*137e0*/  ISETP.GE.AND P5, PT, R33, RZ, PT ;  /* 0x000000ff2100720c */ /* 0x000fe40003fa6270 */
[----:B------:R-:W-:Y:S01]  /*137f0*/  ISETP.GE.AND P2, PT, R32, RZ, PT ;  /* 0x000000ff2000720c */ /* 0x000fe20003f46270 */
[----:B------:R-:W-:Y:S01]  /*13800*/  @!P0 IMAD.IADD R23, R23, 0x1, -R251 ;  /* 0x0000000117178824 */ /* 0x000fe200078e0afb */
[----:B------:R-:W-:-:S05]  /*13810*/  @!P3 IADD3 R19, R19, -R251, RZ ;  /* 0x800000fb1313b210 */ /* 0x000fca0007ffe0ff */
[--C-:B------:R-:W-:Y:S01]  /*13820*/  @!P4 IMAD.IADD R20, R20, 0x1, -R251.reuse ;  /* 0x000000011414c824 */ /* 0x100fe200078e0afb */
[----:B------:R-:W-:Y:S01]  /*13830*/  ISETP.GE.AND P0, PT, R31, RZ, PT ;  /* 0x000000ff1f00720c */ /* 0x000fe20003f06270 */
[----:B------:R-:W2:Y:S02]  /*13840*/  LDL.LU R32, [R1+0x2c8] ;  /* 0x0002c80001207983 */ /* 0x000ea40000300800 */
[----:B------:R-:W-:Y:S01]  /*13850*/  @!P5 IADD3 R12, -R12, RZ, RZ ;  /* 0x000000ff0c0cd210 */ /* 0x000fe20007ffe1ff */
        /* <DEDUP_REMOVED lines=17> */
[----:B------:R-:W4:Y:S03]  /*13970*/  LDL R24, [R1+0x365c] ;  /* 0x00365c0001187983 */ /* 0x000f260000100800 */
[----:B------:R-:W-:Y:S01]  /*13980*/  @!P3 IADD3 R11, -R11, RZ, RZ ;  /* 0x000000ff0b0bb210 */ /* 0x000fe20007ffe1ff */
[----:B------:R-:W-:Y:S04]  /*13990*/  STL [R1+0x184], R12 ;  /* 0x0001840c01007387 */ /* 0x000fe80000100800 */
[----:B------:R1:W-:Y:S02]  /*139a0*/  STL [R1+0x180], R11 ;  /* 0x0001800b01007387 */ /* 0x0003e40000100800 */
[----:B-1----:R-:W-:-:S02]  /*139b0*/  IMAD.MOV.U32 R11, RZ, RZ, R21 ;  /* 0x000000ffff0b7224 */ /* 0x002fc400078e0015 */
[----:B------:R-:W4:Y:S01]  /*139c0*/  LDL R21, [R1+0x362c] ;  /* 0x00362c0001157983 */ /* 0x000f220000100800 */
[----:B------:R-:W-:-:S03]  /*139d0*/  IMAD.MOV.U32 R12, RZ, RZ, R22 ;  /* 0x000000ffff0c7224 */ /* 0x000fc600078e0016 */
[----:B------:R-:W4:Y:S01]  /*139e0*/  LDL R22, [R1+0x3620] ;  /* 0x0036200001167983 */ /* 0x000f220000100800 */
[C---:B------:R-:W-:Y:S01]  /*139f0*/  ISETP.GT.U32.AND P1, PT, R251.reuse, R13, PT ;  /* 0x0000000dfb00720c */ /* 0x040fe20003f24070 */
[----:B------:R-:W-:Y:S01]  /*13a00*/  @!P4 IMAD.MOV R12, RZ, RZ, -R12 ;  /* 0x000000ffff0cc224 */ /* 0x000fe200078e0a0c */
[C---:B------:R-:W-:Y:S02]  /*13a10*/  ISETP.GT.U32.AND P4, PT, R251.reuse, R18, PT ;  /* 0x00000012fb00720c */ /* 0x040fe40003f84070 */
[C---:B------:R-:W-:Y:S02]  /*13a20*/  ISETP.GT.U32.AND P2, PT, R251.reuse, R23, PT ;  /* 0x00000017fb00720c */ /* 0x040fe40003f44070 */
[C---:B------:R-:W-:Y:S02]  /*13a30*/  ISETP.GT.U32.AND P0, PT, R251.reuse, R19, PT ;  /* 0x00000013fb00720c */ /* 0x040fe40003f04070 */
[----:B------:R-:W-:-:S05]  /*13a40*/  ISETP.GT.U32.AND P3, PT, R251, R20, PT ;  /* 0x00000014fb00720c */ /* 0x000fca0003f64070 */
[--C-:B------:R-:W-:Y:S01]  /*13a50*/  @!P1 IMAD.IADD R13, R13, 0x1, -R251.reuse ;  /* 0x000000010d0d9824 */ /* 0x100fe200078e0afb */
[----:B------:R-:W-:Y:S01]  /*13a60*/  ISETP.GT.U32.AND P1, PT, R251, R17, PT ;  /* 0x00000011fb00720c */ /* 0x000fe20003f24070 */
[----:B------:R-:W-:-:S03]  /*13a70*/  @!P4 IMAD.IADD R18, R18, 0x1, -R251 ;  /* 0x000000011212c824 */ /* 0x000fc600078e0afb */
[----:B------:R-:W-:Y:S01]  /*13a80*/  ISETP.GT.U32.AND P5, PT, R251, R13, PT ;  /* 0x0000000dfb00720c */ /* 0x000fe20003fa4070 */
[--C-:B------:R-:W-:Y:S01]  /*13a90*/  @!P2 IMAD.IADD R23, R23, 0x1, -R251.reuse ;  /* 0x000000011717a824 */ /* 0x100fe200078e0afb */
[----:B------:R-:W-:Y:S01]  /*13aa0*/  @!P0 IADD3 R19, R19, -R251, RZ ;  /* 0x800000fb13138210 */ /* 0x000fe20007ffe0ff */
[----:B------:R-:W-:Y:S02]  /*13ab0*/  @!P3 IMAD.IADD R20, R20, 0x1, -R251 ;  /* 0x000000011414b824 */ /* 0x000fe400078e0afb */
[----:B------:R-:W-:-:S04]  /*13ac0*/  @!P6 IMAD.MOV R11, RZ, RZ, -R11 ;  /* 0x000000ffff0be224 */ /* 0x000fc800078e0a0b */
[--C-:B------:R-:W-:Y:S01]  /*13ad0*/  @!P1 IMAD.IADD R17, R17, 0x1, -R251.reuse ;  /* 0x0000000111119824 */ /* 0x100fe200078e0afb */
[----:B------:R1:W-:Y:S03]  /*13ae0*/  STL [R1+0x17c], R12 ;  /* 0x00017c0c01007387 */ /* 0x0003e60000100800 */
[----:B------:R-:W-:Y:S01]  /*13af0*/  @!P5 IMAD.IADD R13, R13, 0x1, -R251 ;  /* 0x000000010d0dd824 */ /* 0x000fe200078e0afb */
[----:B------:R-:W-:Y:S01]  /*13b00*/  STL [R1+0x178], R11 ;  /* 0x0001780b01007387 */ /* 0x000fe20000100800 */
[----:B-1----:R-:W-:Y:S01]  /*13b10*/  MOV R12, R23 ;  /* 0x00000017000c7202 */ /* 0x002fe20000000f00 */
[----:B------:R-:W-:Y:S01]  /*13b20*/  IMAD.MOV.U32 R33, RZ, RZ, R18 ;  /* 0x000000ffff217224 */ /* 0x000fe200078e0012 */
[----:B--2---:R-:W-:Y:S02]  /*13b30*/  ISETP.GT.U32.AND P2, PT, R251, R32, PT ;  /* 0x00000020fb00720c */ /* 0x004fe40003f44070 */
[----:B---3--:R-:W-:-:S02]  /*13b40*/  ISETP.GE.AND P1, PT, R29, RZ, PT ;  /* 0x000000ff1d00720c */ /* 0x008fc40003f26270 */
[----:B------:R-:W2:Y:S01]  /*13b50*/  LDL.LU R29, [R1+0x2b4] ;  /* 0x0002b400011d7983 */ /* 0x000ea20000300800 */
[C---:B----4-:R-:W-:Y:S02]  /*13b60*/  ISETP.GT.U32.AND P0, PT, R251.reuse, R31, PT ;  /* 0x0000001ffb00720c */ /* 0x050fe40003f04070 */
[C---:B------:R-:W-:Y:S02]  /*13b70*/  ISETP.GT.U32.AND P4, PT, R251.reuse, R28, PT ;  /* 0x0000001cfb00720c */ /* 0x040fe40003f84070 */
[----:B------:R-:W-:-:S04]  /*13b80*/  ISETP.GT.U32.AND P3, PT, R251, R30, PT ;  /* 0x0000001efb00720c */ /* 0x000fc80003f64070 */
[----:B------:R-:W-:-:S05]  /*13b90*/  @!P2 IMAD.IADD R32, R32, 0x1, -R251 ;  /* 0x000000012020a824 */ /* 0x000fca00078e0afb */
[----:B------:R-:W-:Y:S02]  /*13ba0*/  @!P0 IADD3 R31, R31, -R251, RZ ;  /* 0x800000fb1f1f8210 */ /* 0x000fe40007ffe0ff */
        /* <DEDUP_REMOVED lines=9> */
[----:B------:R-:W-:Y:S01]  /*13c40*/  ISETP.GE.AND P4, PT, R21, RZ, PT ;  /* 0x000000ff1500720c */ /* 0x000fe20003f86270 */
[----:B------:R-:W-:-:S04]  /*13c50*/  IMAD.MOV.U32 R21, RZ, RZ, R17 ;  /* 0x000000ffff157224 */ /* 0x000fc800078e0011 */
[----:B------:R-:W-:Y:S01]  /*13c60*/  @!P1 IMAD.MOV R21, RZ, RZ, -R21 ;  /* 0x000000ffff159224 */ /* 0x000fe200078e0a15 */
[----:B------:R-:W-:Y:S02]  /*13c70*/  ISETP.GE.AND P3, PT, R22, RZ, PT ;  /* 0x000000ff1600720c */ /* 0x000fe40003f66270 */
[----:B------:R-:W4:Y:S04]  /*13c80*/  LDL.LU R22, [R1+0x2a4] ;  /* 0x0002a40001167983 */ /* 0x000f280000300800 */
        /* <DEDUP_REMOVED lines=27> */
[----:B------:R-:W-:Y:S01]  /*13e40*/  IABS R10, R10 ;  /* 0x0000000a000a7213 */ /* 0x000fe20000000000 */
[--C-:B------:R-:W-:Y:S02]  /*13e50*/  @!P1 IMAD.IADD R34, R34, 0x1, -R251.reuse ;  /* 0x0000000122229824 */ /* 0x100fe400078e0afb */
[----:B------:R-:W-:Y:S02]  /*13e60*/  @!P5 IMAD.IADD R32, R32, 0x1, -R251 ;  /* 0x000000012020d824 */ /* 0x000fe400078e0afb */
[----:B------:R-:W-:Y:S01]  /*13e70*/  IMAD.HI.U32 R11, R252, R10, RZ ;  /* 0x0000000afc0b7227 */ /* 0x000fe200078e00ff */
[----:B------:R-:W-:-:S03]  /*13e80*/  @!P2 IADD3 R31, R31, -R251, RZ ;  /* 0x800000fb1f1fa210 */ /* 0x000fc60007ffe0ff */
[----:B------:R-:W-:Y:S02]  /*13e90*/  @!P6 IMAD.IADD R27, R27, 0x1, -R251 ;  /* 0x000000011b1be824 */ /* 0x000fe400078e0afb */
        /* <DEDUP_REMOVED lines=14> */
[----:B------:R-:W-:Y:S02]  /*13f80*/  @!P5 IADD3 R25, R25, -R251, RZ ;  /* 0x800000fb1919d210 */ /* 0x000fe40007ffe0ff */
[--C-:B------:R-:W-:Y:S01]  /*13f90*/  @!P2 IMAD.IADD R24, R24, 0x1, -R251.reuse ;  /* 0x000000011818a824 */ /* 0x100fe200078e0afb */
[----:B------:R-:W-:Y:S02]  /*13fa0*/  ISETP.GT.U32.AND P0, PT, R251, R22, PT ;  /* 0x00000016fb00720c */ /* 0x000fe40003f04070 */
[----:B------:R-:W-:Y:S02]  /*13fb0*/  ISETP.GE.AND P6, PT, R23, RZ, PT ;  /* 0x000000ff1700720c */ /* 0x000fe40003fc6270 */
[----:B------:R-:W-:Y:S02]  /*13fc0*/  ISETP.GE.AND P4, PT, R21, RZ, PT ;  /* 0x000000ff1500720c */ /* 0x000fe40003f86270 */
[----:B------:R-:W2:Y:S07]  /*13fd0*/  LDL.LU R21, [R1+0x29c] ;  /* 0x00029c0001157983 */ /* 0x000eae0000300800 */
[----:B------:R-:W-:Y:S01]  /*13fe0*/  @!P0 IMAD.IADD R22, R22, 0x1, -R251 ;  /* 0x0000000116168824 */ /* 0x000fe200078e0afb */
[----:B------:R-:W3:Y:S01]  /*13ff0*/  LDL.LU R23, [R1+0x298] ;  /* 0x0002980001177983 */ /* 0x000ee20000300800 */
[----:B------:R-:W-:-:S02]  /*14000*/  @!P6 IADD3 R11, -R11, RZ, RZ ;  /* 0x000000ff0b0be210 */ /* 0x000fc40007ffe1ff */
[----:B------:R-:W-:Y:S01]  /*14010*/  ISETP.GE.AND P1, PT, R20, RZ, PT ;  /* 0x000000ff1400720c */ /* 0x000fe20003f26270 */
[----:B------:R-:W-:Y:S01]  /*14020*/  @!P4 IMAD.MOV R12, RZ, RZ, -R12 ;  /* 0x000000ffff0cc224 */ /* 0x000fe200078e0a0c */
[----:B------:R-:W4:Y:S01]  /*14030*/  LDL.LU R20, [R1+0x294] ;  /* 0x0002940001147983 */ /* 0x000f220000300800 */
[----:B------:R-:W-:Y:S02]  /*14040*/  ISETP.GE.AND P2, PT, R18, RZ, PT ;  /* 0x000000ff1200720c */ /* 0x000fe40003f46270 */
[----:B------:R-:W-:Y:S02]  /*14050*/  ISETP.GE.AND P5, PT, R19, RZ, PT ;  /* 0x000000ff1300720c */ /* 0x000fe40003fa6270 */
[----:B------:R-:W4:Y:S04]  /*14060*/  LDL.LU R19, [R1+0x290] ;  /* 0x0002900001137983 */ /* 0x000f280000300800 */
[----:B------:R-:W4:Y:S04]  /*14070*/  LDL.LU R18, [R1+0x28c] ;  /* 0x00028c0001127983 */ /* 0x000f280000300800 */
[----:B------:R1:W-:Y:S01]  /*14080*/  STL [R1+0x15c], R11 ;  /* 0x00015c0b01007387 */ /* 0x0003e20000100800 */
[----:B------:R-:W-:-:S03]  /*14090*/  ISETP.GE.AND P0, PT, R33, RZ, PT ;  /* 0x000000ff2100720c */ /* 0x000fc60003f06270 */
[----:B------:R-:W4:Y:S01]  /*140a0*/  LDL R33, [R1+0x366c] ;  /* 0x00366c0001217983 */ /* 0x000f220000100800 */
[----:B-1----:R-:W-:-:S03]  /*140b0*/  IMAD.MOV.U32 R11, RZ, RZ, R31 ;  /* 0x000000ffff0b7224 */ /* 0x002fc600078e001f */
[----:B------:R1:W-:Y:S01]  /*140c0*/  STL [R1+0x158], R12 ;  /* 0x0001580c01007387 */ /* 0x0003e20000100800 */
[----:B------:R-:W-:-:S03]  /*140d0*/  @!P1 IMAD.MOV R11, RZ, RZ, -R11 ;  /* 0x000000ffff0b9224 */ /* 0x000fc600078e0a0b */
[----:B------:R-:W4:Y:S04]  /*140e0*/  LDL R32, [R1+0x3688] ;  /* 0x0036880001207983 */ /* 0x000f280000100800 */
        /* <DEDUP_REMOVED lines=30> */
[----:B------:R-:W-:Y:S01]  /*142d0*/  ISETP.GT.U32.AND P2, PT, R251, R22, PT ;  /* 0x00000016fb00720c */ /* 0x000fe20003f44070 */
[----:B-1----:R-:W-:-:S12]  /*142e0*/  IMAD.MOV.U32 R12, RZ, RZ, R26 ;  /* 0x000000ffff0c7224 */ /* 0x002fd800078e001a */
[----:B------:R-:W-:Y:S01]  /*142f0*/  @!P2 IMAD.IADD R22, R22, 0x1, -R251 ;  /* 0x000000011616a824 */ /* 0x000fe200078e0afb */
[C---:B--2---:R-:W-:Y:S02]  /*14300*/  ISETP.GT.U32.AND P0, PT, R251.reuse, R21, PT ;  /* 0x00000015fb00720c */ /* 0x044fe40003f04070 */
[----:B---3--:R-:W-:-:S11]  /*14310*/  ISETP.GT.U32.AND P3, PT, R251, R23, PT ;  /* 0x00000017fb00720c */ /* 0x008fd60003f64070 */
[--C-:B------:R-:W-:Y:S01]  /*14320*/  @!P0 IMAD.IADD R21, R21, 0x1, -R251.reuse ;  /* 0x0000000115158824 */ /* 0x100fe200078e0afb */
[----:B----4-:R-:W-:Y:S01]  /*14330*/  ISETP.GT.U32.AND P4, PT, R251, R20, PT ;  /* 0x00000014fb00720c */ /* 0x010fe20003f84070 */
[----:B------:R-:W-:Y:S01]  /*14340*/  @!P3 IMAD.IADD R23, R23, 0x1, -R251 ;  /* 0x000000011717b824 */ /* 0x000fe200078e0afb */
[C---:B------:R-:W-:Y:S02]  /*14350*/  ISETP.GT.U32.AND P1, PT, R251.reuse, R19, PT ;  /* 0x00000013fb00720c */ /* 0x040fe40003f24070 */
[----:B------:R-:W-:-:S09]  /*14360*/  ISETP.GT.U32.AND P6, PT, R251, R18, PT ;  /* 0x00000012fb00720c */ /* 0x000fd20003fc4070 */
[----:B------:R-:W-:Y:S02]  /*14370*/  @!P4 IADD3 R20, R20, -R251, RZ ;  /* 0x800000fb1414c210 */ /* 0x000fe40007ffe0ff */
[----:B------:R-:W-:Y:S02]  /*14380*/  ISETP.GE.AND P5, PT, R33, RZ, PT ;  /* 0x000000ff2100720c */ /* 0x000fe40003fa6270 */
[----:B------:R-:W-:Y:S01]  /*14390*/  ISETP.GE.AND P0, PT, R32, RZ, PT ;  /* 0x000000ff2000720c */ /* 0x000fe20003f06270 */
[----:B------:R-:W-:Y:S01]  /*143a0*/  @!P1 IMAD.IADD R19, R19, 0x1, -R251 ;  /* 0x0000000113139824 */ /* 0x000fe200078e0afb */
[----:B------:R-:W2:Y:S01]  /*143b0*/  LDL.LU R32, [R1+0x30c] ;  /* 0x00030c0001207983 */ /* 0x000ea20000300800 */
[----:B------:R-:W-:-:S08]  /*143c0*/  ISETP.GE.AND P3, PT, R31, RZ, PT ;  /* 0x000000ff1f00720c */ /* 0x000fd00003f66270 */
        /* <DEDUP_REMOVED lines=52> */
[--C-:B------:R-:W-:Y:S02]  /*14710*/  @!P0 IMAD.IADD R32, R32, 0x1, -R251.reuse ;  /* 0x0000000120208824 */ /* 0x100fe400078e0afb */
[----:B------:R-:W-:Y:S02]  /*14720*/  @!P2 IADD3 R21, -R21, RZ, RZ ;  /* 0x000000ff1515a210 */ /* 0x000fe40007ffe1ff */
[----:B------:R-:W-:Y:S02]  /*14730*/  ISETP.GE.AND P5, PT, R26, RZ, PT ;  /* 0x000000ff1a00720c */ /* 0x000fe40003fa6270 */
[----:B------:R-:W3:Y:S01]  /*14740*/  LDL.LU R26, [R1+0x2f4] ;  /* 0x0002f400011a7983 */ /* 0x000ee20000300800 */
[--C-:B------:R-:W-:Y:S01]  /*14750*/  @!P4 IMAD.IADD R30, R30, 0x1, -R251.reuse ;  /* 0x000000011e1ec824 */ /* 0x100fe200078e0afb */
[----:B------:R-:W-:Y:S01]  /*14760*/  @!P3 IADD3 R31, R31, -R251, RZ ;  /* 0x800000fb1f1fb210 */ /* 0x000fe20007ffe0ff */
[----:B------:R-:W-:Y:S01]  /*14770*/  @!P1 IMAD.IADD R29, R29, 0x1, -R251 ;  /* 0x000000011d1d9824 */ /* 0x000fe200078e0afb */
[----:B------:R-:W-:-:S02]  /*14780*/  ISETP.GE.AND P0, PT, R25, RZ, PT ;  /* 0x000000ff1900720c */ /* 0x000fc40003f06270 */
[----:B------:R-:W4:Y:S05]  /*14790*/  LDL.LU R25, [R1+0x2f0] ;  /* 0x0002f00001197983 */ /* 0x000f2a0000300800 */
[----:B------:R-:W-:Y:S01]  /*147a0*/  @!P5 IMAD.MOV R13, RZ, RZ, -R13 ;  /* 0x000000ffff0dd224 */ /* 0x000fe200078e0a0d */
[----:B------:R-:W-:Y:S02]  /*147b0*/  ISETP.GE.AND P3, PT, R24, RZ, PT ;  /* 0x000000ff1800720c */ /* 0x000fe40003f66270 */
[----:B------:R-:W-:Y:S02]  /*147c0*/  ISETP.GE.AND P1, PT, R22, RZ, PT ;  /* 0x000000ff1600720c */ /* 0x000fe40003f26270 */
[----:B------:R-:W-:-:S02]  /*147d0*/  ISETP.GE.AND P4, PT, R17, RZ, PT ;  /* 0x000000ff1100720c */ /* 0x000fc40003f86270 */
[----:B------:R-:W4:Y:S04]  /*147e0*/  LDL.LU R17, [R1+0x2ec] ;  /* 0x0002ec0001117983 */ /* 0x000f280000300800 */
[----:B------:R-:W4:Y:S04]  /*147f0*/  LDL.LU R24, [R1+0x2e8] ;  /* 0x0002e80001187983 */ /* 0x000f280000300800 */
[----:B------:R-:W4:Y:S04]  /*14800*/  LDL.LU R22, [R1+0x2e4] ;  /* 0x0002e40001167983 */ /* 0x000f280000300800 */
[----:B------:R1:W-:Y:S04]  /*14810*/  STL [R1+0x12c], R21 ;  /* 0x00012c1501007387 */ /* 0x0003e80000100800 */
[----:B------:R-:W4:Y:S04]  /*14820*/  LDL R23, [R1+0x3680] ;  /* 0x0036800001177983 */ /* 0x000f280000100800 */
[----:B-1----:R-:W4:Y:S04]  /*14830*/  LDL R21, [R1+0x368c] ;  /* 0x00368c0001157983 */ /* 0x002f280000100800 */
[----:B------:R1:W-:Y:S01]  /*14840*/  STL [R1+0x128], R13 ;  /* 0x0001280d01007387 */ /* 0x0003e20000100800 */
[----:B------:R-:W-:-:S02]  /*14850*/  @!P0 IMAD.MOV R20, RZ, RZ, -R20 ;  /* 0x000000ffff148224 */ /* 0x000fc400078e0a14 */
[----:B------:R-:W-:Y:S01]  /*14860*/  @!P4 IMAD.MOV R33, RZ, RZ, -R33 ;  /* 0x000000ffff21c224 */ /* 0x000fe200078e0a21 */
        /* <DEDUP_REMOVED lines=10> */
[----:B------:R-:W-:Y:S01]  /*14910*/  @!P6 IMAD.IADD R34, R34, 0x1, -R251 ;  /* 0x000000012222e824 */ /* 0x000fe200078e0afb */
[----:B------:R-:W-:-:S04]  /*14920*/  ISETP.GT.U32.AND P6, PT, R251, R27, PT ;  /* 0x0000001bfb00720c */ /* 0x000fc80003fc4070 */
[----:B------:R-:W-:Y:S02]  /*14930*/  ISETP.GT.U32.AND P2, PT, R251, R34, PT ;  /* 0x00000022fb00720c */ /* 0x000fe40003f44070 */
[----:B------:R-:W-:-:S07]  /*14940*/  MOV R13, R14 ;  /* 0x0000000e000d7202 */ /* 0x000fce0000000f00 */
[----:B------:R-:W-:Y:S01]  /*14950*/  @!P6 IMAD.IADD R27, R27, 0x1, -R251 ;  /* 0x000000011b1be824 */ /* 0x000fe200078e0afb */
[C---:B------:R-:W-:Y:S01]  /*14960*/  ISETP.GT.U32.AND P5, PT, R251.reuse, R32, PT ;  /* 0x00000020fb00720c */ /* 0x040fe20003fa4070 */
[----:B------:R-:W-:Y:S01]  /*14970*/  @!P1 IMAD.MOV R13, RZ, RZ, -R13 ;  /* 0x000000ffff0d9224 */ /* 0x000fe200078e0a0d */
[C---:B------:R-:W-:Y:S02]  /*14980*/  ISETP.GT.U32.AND P0, PT, R251.reuse, R31, PT ;  /* 0x0000001ffb00720c */ /* 0x040fe40003f04070 */
[C---:B------:R-:W-:Y:S01]  /*14990*/  ISETP.GT.U32.AND P6, PT, R251.reuse, R27, PT ;  /* 0x0000001bfb00720c */ /* 0x040fe20003fc4070 */
[----:B------:R-:W-:Y:S01]  /*149a0*/  @!P2 IMAD.IADD R34, R34, 0x1, -R251 ;  /* 0x000000012222a824 */ /* 0x000fe200078e0afb */
[----:B------:R-:W-:Y:S02]  /*149b0*/  ISETP.GT.U32.AND P3, PT, R251, R30, PT ;  /* 0x0000001efb00720c */ /* 0x000fe40003f64070 */
[----:B------:R-:W-:-:S05]  /*149c0*/  IABS R11, R11 ;  /* 0x0000000b000b7213 */ /* 0x000fca0000000000 */
[----:B------:R-:W-:-:S04]  /*149d0*/  IMAD.HI.U32 R12, R252, R11, RZ ;  /* 0x0000000bfc0c7227 */ /* 0x000fc800078e00ff */
[--C-:B------:R-:W-:Y:S02]  /*149e0*/  @!P6 IMAD.IADD R27, R27, 0x1, -R251.reuse ;  /* 0x000000011b1be824 */ /* 0x100fe400078e0afb */
[--C-:B------:R-:W-:Y:S02]  /*149f0*/  @!P5 IMAD.IADD R32, R32, 0x1, -R251.reuse ;  /* 0x000000012020d824 */ /* 0x100fe400078e0afb */
[----:B------:R-:W-:Y:S01]  /*14a00*/  @!P0 IMAD.IADD R31, R31, 0x1, -R251 ;  /* 0x000000011f1f8824 */ /* 0x000fe200078e0afb */
[----:B------:R-:W-:Y:S01]  /*14a10*/  @!P3 IADD3 R30, R30, -R251, RZ ;  /* 0x800000fb1e1eb210 */ /* 0x000fe20007ffe0ff */
[----:B------:R-:W-:Y:S01]  /*14a20*/  IMAD.MOV R12, RZ, RZ, -R12 ;  /* 0x000000ffff0c7224 */ /* 0x000fe200078e0a0c */
[----:B------:R1:W-:Y:S03]  /*14a30*/  STL [R1+0x118], R13 ;  /* 0x0001180d01007387 */ /* 0x0003e60000100800 */
[----:B------:R-:W-:-:S02]  /*14a40*/  IMAD R11, R251, R12, R11 ;  /* 0x0000000cfb0b7224 */ /* 0x000fc400078e020b */
        /* <DEDUP_REMOVED lines=8> */
[--C-:B------:R-:W-:Y:S02]  /*14ad0*/  @!P2 IMAD.IADD R26, R26, 0x1, -R251.reuse ;  /* 0x000000011a1aa824 */ /* 0x100fe400078e0afb */
[----:B------:R-:W-:Y:S01]  /*14ae0*/  @!P5 IMAD.IADD R25, R25, 0x1, -R251 ;  /* 0x000000011919d824 */ /* 0x000fe200078e0afb */
[C---:B------:R-:W-:Y:S02]  /*14af0*/  ISETP.GT.U32.AND P0, PT, R251.reuse, R17, PT ;  /* 0x00000011fb00720c */ /* 0x040fe40003f04070 */
[----:B------:R-:W-:Y:S02]  /*14b00*/  ISETP.GT.U32.AND P3, PT, R251, R24, PT ;  /* 0x00000018fb00720c */ /* 0x000fe40003f64070 */
[----:B------:R-:W-:Y:S02]  /*14b10*/  ISETP.GE.AND P6, PT, R23, RZ, PT ;  /* 0x000000ff1700720c */ /* 0x000fe40003fc6270 */
[----:B------:R-:W-:-:S07]  /*14b20*/  ISETP.GE.AND P1, PT, R21, RZ, PT ;  /* 0x000000ff1500720c */ /* 0x000fce0003f26270 */
[----:B------:R-:W-:Y:S02]  /*14b30*/  @!P0 IADD3 R17, R17, -R251, RZ ;  /* 0x800000fb11118210 */ /* 0x000fe40007ffe0ff */
[----:B------:R-:W-:Y:S02]  /*14b40*/  @!P3 IMAD.IADD R24, R24, 0x1, -R251 ;  /* 0x000000011818b824 */ /* 0x000fe400078e0afb */
[----:B------:R-:W-:Y:S01]  /*14b50*/  @!P6 IMAD.MOV R12, RZ, RZ, -R12 ;  /* 0x000000ffff0ce224 */ /* 0x000fe200078e0a0c */
[----:B------:R-:W-:Y:S02]  /*14b60*/  ISETP.GE.AND P2, PT, R19, RZ, PT ;  /* 0x000000ff1300720c */ /* 0x000fe40003f46270 */
[----:B------:R-:W2:Y:S01]  /*14b70*/  LDL.LU R19, [R1+0x2e0] ;  /* 0x0002e00001137983 */ /* 0x000ea20000300800 */
[----:B------:R-:W-:Y:S01]  /*14b80*/  ISETP.GE.AND P5, PT, R18, RZ, PT ;  /* 0x000000ff1200720c */ /* 0x000fe20003fa6270 */
[----:B------:R-:W-:Y:S02]  /*14b90*/  @!P1 IMAD.MOV R13, RZ, RZ, -R13 ;  /* 0x000000ffff0d9224 */ /* 0x000fe400078e0a0d */
[----:B------:R-:W3:Y:S04]  /*14ba0*/  LDL.LU R23, [R1+0x2dc] ;  /* 0x0002dc0001177983 */ /* 0x000ee80000300800 */
[----:B------:R-:W4:Y:S04]  /*14bb0*/  LDL.LU R21, [R1+0x2d8] ;  /* 0x0002d80001157983 */ /* 0x000f280000300800 */
[----:B------:R-:W4:Y:S01]  /*14bc0*/  LDL.LU R18, [R1+0x2d4] ;  /* 0x0002d40001127983 */ /* 0x000f220000300800 */
[----:B------:R-:W-:-:S03]  /*14bd0*/  ISETP.GE.AND P0, PT, R20, RZ, PT ;  /* 0x000000ff1400720c */ /* 0x000fc60003f06270 */
[----:B------:R-:W4:Y:S04]  /*14be0*/  LDL.LU R20, [R1+0x2d0] ;  /* 0x0002d00001147983 */ /* 0x000f280000300800 */
[----:B------:R1:W-:Y:S01]  /*14bf0*/  STL [R1+0x114], R12 ;  /* 0x0001140c01007387 */ /* 0x0003e20000100800 */
[----:B------:R-:W-:Y:S02]  /*14c00*/  ISETP.GE.AND P3, PT, R33, RZ, PT ;  /* 0x000000ff2100720c */ /* 0x000fe40003f66270 */
[----:B-1----:R-:W-:Y:S01]  /*14c10*/  MOV R12, R31 ;  /* 0x0000001f000c7202 */ /* 0x002fe20000000f00 */
        /* <DEDUP_REMOVED lines=16> */
[----:B------:R-:W-:Y:S01]  /*14d20*/  ISETP.GT.U32.AND P2, PT, R251, R25, PT ;  /* 0x00000019fb00720c */ /* 0x000fe20003f44070 */
[----:B------:R-:W-:-:S08]  /*14d30*/  @!P3 IMAD.MOV R13, RZ, RZ, -R13 ;  /* 0x000000ffff0db224 */ /* 0x000fd000078e0a0d */
[----:B------:R-:W-:Y:S01]  /*14d40*/  @!P4 IMAD.IADD R22, R22, 0x1, -R251 ;  /* 0x000000011616c824 */ /* 0x000fe200078e0afb */
[----:B------:R-:W-:-:S04]  /*14d50*/  ISETP.GT.U32.AND P4, PT, R251, R28, PT ;  /* 0x0000001cfb00720c */ /* 0x000fc80003f84070 */
[C---:B------:R-:W-:Y:S02]  /*14d60*/  ISETP.GT.U32.AND P5, PT, R251.reuse, R22, PT ;  /* 0x00000016fb00720c */ /* 0x040fe40003fa4070 */
[----:B------:R-:W-:Y:S01]  /*14d70*/  ISETP.GT.U32.AND P6, PT, R251, R17, PT ;  /* 0x00000011fb00720c */ /* 0x000fe20003fc4070 */
[--C-:B------:R-:W-:Y:S02]  /*14d80*/  @!P1 IMAD.IADD R26, R26, 0x1, -R251.reuse ;  /* 0x000000011a1a9824 */ /* 0x100fe400078e0afb */
[--C-:B------:R-:W-:Y:S02]  /*14d90*/  @!P2 IMAD.IADD R25, R25, 0x1, -R251.reuse ;  /* 0x000000011919a824 */ /* 0x100fe400078e0afb */
[----:B------:R-:W-:Y:S02]  /*14da0*/  @!P0 IMAD.MOV R12, RZ, RZ, -R12 ;  /* 0x000000ffff0c8224 */ /* 0x000fe400078e0a0c */
[----:B------:R-:W-:-:S04]  /*14db0*/  @!P4 IMAD.IADD R28, R28, 0x1, -R251 ;  /* 0x000000011c1cc824 */ /* 0x000fc800078e0afb */
[----:B------:R-:W-:Y:S01]  /*14dc0*/  @!P5 IMAD.IADD R22, R22, 0x1, -R251 ;  /* 0x000000011616d824 */ /* 0x000fe200078e0afb */
[----:B------:R1:W-:Y:S01]  /*14dd0*/  STL [R1+0x104], R12 ;  /* 0x0001040c01007387 */ /* 0x0003e20000100800 */
[----:B------:R-:W-:Y:S01]  /*14de0*/  @!P6 IADD3 R17, R17, -R251, RZ ;  /* 0x800000fb1111e210 */ /* 0x000fe20007ffe0ff */
        /* <DEDUP_REMOVED lines=10> */
[C---:B----4-:R-:W-:Y:S02]  /*14e90*/  ISETP.GT.U32.AND P1, PT, R251.reuse, R21, PT ;  /* 0x00000015fb00720c */ /* 0x050fe40003f24070 */
[----:B------:R-:W-:-:S07]  /*14ea0*/  ISETP.GT.U32.AND P2, PT, R251, R18, PT ;  /* 0x00000012fb00720c */ /* 0x000fce0003f44070 */
[--C-:B------:R-:W-:Y:S01]  /*14eb0*/  @!P3 IMAD.IADD R19, R19, 0x1, -R251.reuse ;  /* 0x000000011313b824 */ /* 0x100fe200078e0afb */
[----:B------:R-:W-:Y:S01]  /*14ec0*/  ISETP.GT.U32.AND P6, PT, R251, R20, PT ;  /* 0x00000014fb00720c */ /* 0x000fe20003fc4070 */
[--C-:B------:R-:W-:Y:S02]  /*14ed0*/  @!P4 IMAD.IADD R23, R23, 0x1, -R251.reuse ;  /* 0x000000011717c824 */ /* 0x100fe400078e0afb */
[----:B------:R-:W-:Y:S01]  /*14ee0*/  @!P1 IMAD.IADD R21, R21, 0x1, -R251 ;  /* 0x0000000115159824 */ /* 0x000fe200078e0afb */
[----:B------:R-:W-:Y:S02]  /*14ef0*/  ISETP.GE.AND P5, PT, R33, RZ, PT ;  /* 0x000000ff2100720c */ /* 0x000fe40003fa6270 */
[----:B------:R-:W-:Y:S02]  /*14f00*/  ISETP.GE.AND P3, PT, R32, RZ, PT ;  /* 0x000000ff2000720c */ /* 0x000fe40003f66270 */
[----:B------:R-:W-:Y:S01]  /*14f10*/  @!P2 IADD3 R18, R18, -R251, RZ ;  /* 0x800000fb1212a210 */ /* 0x000fe20007ffe0ff */
[----:B------:R-:W2:Y:S01]  /*14f20*/  LDL.LU R32, [R1+0x350] ;  /* 0x0003500001207983 */ /* 0x000ea20000300800 */
[----:B------:R-:W-:-:S07]  /*14f30*/  ISETP.GE.AND P4, PT, R31, RZ, PT ;  /* 0x000000ff1f00720c */ /* 0x000fce0003f86270 */
        /* <DEDUP_REMOVED lines=20> */
[----:B------:R-:W-:Y:S04]  /*15080*/  STL [R1+0xf4], R14 ;  /* 0x0000f40e01007387 */ /* 0x000fe80000100800 */
[----:B------:R1:W-:Y:S02]  /*15090*/  STL [R1+0xf0], R13 ;  /* 0x0000f00d01007387 */ /* 0x0003e40000100800 */
[----:B-1----:R-:W-:-:S02]  /*150a0*/  MOV R13, R22 ;  /* 0x00000016000d7202 */ /* 0x002fc40000000f00 */
        /* <DEDUP_REMOVED lines=13> */
[--C-:B------:R-:W-:Y:S02]  /*15180*/  @!P4 IMAD.IADD R21, R21, 0x1, -R251.reuse ;  /* 0x000000011515c824 */ /* 0x100fe400078e0afb */
[----:B------:R-:W-:Y:S01]  /*15190*/  @!P3 IMAD.IADD R23, R23, 0x1, -R251 ;  /* 0x000000011717b824 */ /* 0x000fe200078e0afb */
[----:B------:R-:W-:Y:S01]  /*151a0*/  @!P1 IADD3 R18, R18, -R251, RZ ;  /* 0x800000fb12129210 */ /* 0x000fe20007ffe0ff */
[----:B------:R-:W-:-:S04]  /*151b0*/  @!P6 IMAD.MOV R13, RZ, RZ, -R13 ;  /* 0x000000ffff0de224 */ /* 0x000fc800078e0a0d */
[--C-:B------:R-:W-:Y:S01]  /*151c0*/  @!P0 IMAD.IADD R19, R19, 0x1, -R251.reuse ;  /* 0x0000000113138824 */ /* 0x100fe200078e0afb */
[----:B------:R1:W-:Y:S03]  /*151d0*/  STL [R1+0xec], R14 ;  /* 0x0000ec0e01007387 */ /* 0x0003e60000100800 */
[----:B------:R-:W-:Y:S01]  /*151e0*/  @!P5 IMAD.IADD R15, R15, 0x1, -R251 ;  /* 0x000000010f0fd824 */ /* 0x000fe200078e0afb */
[----:B------:R-:W-:Y:S01]  /*151f0*/  STL [R1+0xe8], R13 ;  /* 0x0000e80d01007387 */ /* 0x000fe20000100800 */
[----:B-1----:R-:W-:Y:S02]  /*15200*/  IMAD.MOV.U32 R14, RZ, RZ, R23 ;  /* 0x000000ffff0e7224 */ /* 0x002fe400078e0017 */
[----:B------:R-:W-:Y:S01]  /*15210*/  IMAD.MOV.U32 R33, RZ, RZ, R20 ;  /* 0x000000ffff217224 */ /* 0x000fe200078e0014 */
[----:B--2---:R-:W-:Y:S02]  /*15220*/  ISETP.GT.U32.AND P3, PT, R251, R32, PT ;  /* 0x00000020fb00720c */ /* 0x004fe40003f64070 */
[----:B---3--:R-:W-:-:S02]  /*15230*/  ISETP.GE.AND P0, PT, R29, RZ, PT ;  /* 0x000000ff1d00720c */ /* 0x008fc40003f06270 */
[C---:B----4-:R-:W-:Y:S02]  /*15240*/  ISETP.GT.U32.AND P4, PT, R251.reuse, R31, PT ;  /* 0x0000001ffb00720c */ /* 0x050fe40003f84070 */
[C---:B------:R-:W-:Y:S02]  /*15250*/  ISETP.GT.U32.AND P2, PT, R251.reuse, R28, PT ;  /* 0x0000001cfb00720c */ /* 0x040fe40003f44070 */
[----:B------:R-:W-:-:S09]  /*15260*/  ISETP.GT.U32.AND P1, PT, R251, R30, PT ;  /* 0x0000001efb00720c */ /* 0x000fd20003f24070 */
[--C-:B------:R-:W-:Y:S01]  /*15270*/  @!P4 IMAD.IADD R31, R31, 0x1, -R251.reuse ;  /* 0x000000011f1fc824 */ /* 0x100fe200078e0afb */
[----:B------:R-:W-:Y:S01]  /*15280*/  ISETP.GE.AND P5, PT, R27, RZ, PT ;  /* 0x000000ff1b00720c */ /* 0x000fe20003fa6270 */
[--C-:B------:R-:W-:Y:S01]  /*15290*/  @!P2 IMAD.IADD R28, R28, 0x1, -R251.reuse ;  /* 0x000000011c1ca824 */ /* 0x100fe200078e0afb */
[----:B------:R-:W2:Y:S01]  /*152a0*/  LDL.LU R27, [R1+0x33c] ;  /* 0x00033c00011b7983 */ /* 0x000ea20000300800 */
[----:B------:R-:W-:Y:S01]  /*152b0*/  @!P3 IMAD.IADD R32, R32, 0x1, -R251 ;  /* 0x000000012020b824 */ /* 0x000fe200078e0afb */
[----:B------:R-:W-:Y:S02]  /*152c0*/  @!P1 IADD3 R30, R30, -R251, RZ ;  /* 0x800000fb1e1e9210 */ /* 0x000fe40007ffe0ff */
[----:B------:R-:W-:Y:S02]  /*152d0*/  ISETP.GE.AND P3, PT, R25, RZ, PT ;  /* 0x000000ff1900720c */ /* 0x000fe40003f66270 */
[----:B------:R-:W-:Y:S02]  /*152e0*/  ISETP.GE.AND P4, PT, R17, RZ, PT ;  /* 0x000000ff1100720c */ /* 0x000fe40003f86270 */
[----:B------:R-:W3:Y:S04]  /*152f0*/  LDL.LU R17, [R1+0x338] ;  /* 0x0003380001117983 */ /* 0x000ee80000300800 */
[----:B------:R-:W4:Y:S01]  /*15300*/  LDL.LU R29, [R1+0x334] ;  /* 0x00033400011d7983 */ /* 0x000f220000300800 */
[----:B------:R-:W-:-:S03]  /*15310*/  @!P5 IMAD.MOV R14, RZ, RZ, -R14 ;  /* 0x000000ffff0ed224 */ /* 0x000fc600078e0a0e */
[----:B------:R-:W4:Y:S01]  /*15320*/  LDL.LU R25, [R1+0x330] ;  /* 0x0003300001197983 */ /* 0x000f220000300800 */
[----:B------:R-:W-:Y:S01]  /*15330*/  ISETP.GE.AND P2, PT, R22, RZ, PT ;  /* 0x000000ff1600720c */ /* 0x000fe20003f46270 */
[----:B------:R-:W-:Y:S01]  /*15340*/  IMAD.MOV.U32 R22, RZ, RZ, R19 ;  /* 0x000000ffff167224 */ /* 0x000fe200078e0013 */
[----:B------:R-:W-:-:S04]  /*15350*/  ISETP.GE.AND P1, PT, R24, RZ, PT ;  /* 0x000000ff1800720c */ /* 0x000fc80003f26270 */
[----:B------:R-:W-:Y:S01]  /*15360*/  @!P0 IADD3 R22, -R22, RZ, RZ ;  /* 0x000000ff16168210 */ /* 0x000fe20007ffe1ff */
        /* <DEDUP_REMOVED lines=20> */
[C---:B------:R-:W-:Y:S02]  /*154b0*/  ISETP.GT.U32.AND P0, PT, R251.reuse, R34, PT ;  /* 0x00000022fb00720c */ /* 0x040fe40003f04070 */
[----:B------:R-:W-:Y:S02]  /*154c0*/  MOV R14, R15 ;  /* 0x0000000f000e7202 */ /* 0x000fe40000000f00 */
[----:B------:R-:W-:-:S05]  /*154d0*/  ISETP.GT.U32.AND P5, PT, R251, R32, PT ;  /* 0x00000020fb00720c */ /* 0x000fca0003fa4070 */
        /* <DEDUP_REMOVED lines=8> */
[----:B------:R-:W-:-:S04]  /*15560*/  IMAD.HI.U32 R13, R252, R12, RZ ;  /* 0x0000000cfc0d7227 */ /* 0x000fc800078e00ff */
[--C-:B------:R-:W-:Y:S02]  /*15570*/  @!P6 IMAD.IADD R26, R26, 0x1, -R251.reuse ;  /* 0x000000011a1ae824 */ /* 0x100fe400078e0afb */
[----:B------:R-:W-:Y:S01]  /*15580*/  @!P3 IMAD.IADD R31, R31, 0x1, -R251 ;  /* 0x000000011f1fb824 */ /* 0x000fe200078e0afb */
[----:B------:R-:W-:Y:S01]  /*15590*/  @!P4 IADD3 R30, R30, -R251, RZ ;  /* 0x800000fb1e1ec210 */ /* 0x000fe20007ffe0ff */
[----:B------:R-:W-:Y:S01]  /*155a0*/  IMAD.MOV R13, RZ, RZ, -R13 ;  /* 0x000000ffff0d7224 */ /* 0x000fe200078e0a0d */
[----:B------:R1:W-:Y:S03]  /*155b0*/  STL [R1+0xd0], R14 ;  /* 0x0000d00e01007387 */ /* 0x0003e60000100800 */
[C---:B------:R-:W-:Y:S02]  /*155c0*/  IMAD R12, R251.reuse, R13, R12 ;  /* 0x0000000dfb0c7224 */ /* 0x040fe400078e020c */
[----:B------:R-:W-:Y:S01]  /*155d0*/  IMAD.MOV.U32 R13, RZ, RZ, R34 ;  /* 0x000000ffff0d7224 */ /* 0x000fe200078e0022 */
[----:B------:R-:W-:Y:S01]  /*155e0*/  ISETP.GT.U32.AND P1, PT, R251, R28, PT ;  /* 0x0000001cfb00720c */ /* 0x000fe20003f24070 */
[----:B-1----:R-:W-:-:S12]  /*155f0*/  IMAD.MOV.U32 R14, RZ, RZ, R32 ;  /* 0x000000ffff0e7224 */ /* 0x002fd800078e0020 */
[----:B------:R-:W-:Y:S01]  /*15600*/  @!P1 IMAD.IADD R28, R28, 0x1, -R251 ;  /* 0x000000011c1c9824 */ /* 0x000fe200078e0afb */
[C---:B--2---:R-:W-:Y:S02]  /*15610*/  ISETP.GT.U32.AND P2, PT, R251.reuse, R27, PT ;  /* 0x0000001bfb00720c */ /* 0x044fe40003f44070 */
[----:B---3--:R-:W-:-:S11]  /*15620*/  ISETP.GT.U32.AND P0, PT, R251, R17, PT ;  /* 0x00000011fb00720c */ /* 0x008fd60003f04070 */
[--C-:B------:R-:W-:Y:S01]  /*15630*/  @!P2 IMAD.IADD R27, R27, 0x1, -R251.reuse ;  /* 0x000000011b1ba824 */ /* 0x100fe200078e0afb */
[C---:B----4-:R-:W-:Y:S02]  /*15640*/  ISETP.GT.U32.AND P5, PT, R251.reuse, R29, PT ;  /* 0x0000001dfb00720c */ /* 0x050fe40003fa4070 */
[----:B------:R-:W-:Y:S01]  /*15650*/  ISETP.GT.U32.AND P3, PT, R251, R25, PT ;  /* 0x00000019fb00720c */ /* 0x000fe20003f64070 */
[----:B------:R-:W-:Y:S01]  /*15660*/  @!P0 IMAD.IADD R17, R17, 0x1, -R251 ;  /* 0x0000000111118824 */ /* 0x000fe200078e0afb */
[----:B------:R-:W-:Y:S02]  /*15670*/  ISETP.GT.U32.AND P4, PT, R251, R24, PT ;  /* 0x00000018fb00720c */ /* 0x000fe40003f84070 */
[----:B------:R-:W-:Y:S02]  /*15680*/  ISETP.GE.AND P6, PT, R23, RZ, PT ;  /* 0x000000ff1700720c */ /* 0x000fe40003fc6270 */
[----:B------:R-:W-:-:S05]  /*15690*/  ISETP.GE.AND P2, PT, R22, RZ, PT ;  /* 0x000000ff1600720c */ /* 0x000fca0003f46270 */
[--C-:B------:R-:W-:Y:S02]  /*156a0*/  @!P5 IMAD.IADD R29, R29, 0x1, -R251.reuse ;  /* 0x000000011d1dd824 */ /* 0x100fe400078e0afb */
[----:B------:R-:W-:Y:S02]  /*156b0*/  @!P3 IADD3 R25, R25, -R251, RZ ;  /* 0x800000fb1919b210 */ /* 0x000fe40007ffe0ff */
[----:B------:R-:W-:Y:S02]  /*156c0*/  @!P4 IMAD.IADD R24, R24, 0x1, -R251 ;  /* 0x000000011818c824 */ /* 0x000fe400078e0afb */
[----:B------:R-:W-:Y:S01]  /*156d0*/  @!P6 IMAD.MOV R13, RZ, RZ, -R13 ;  /* 0x000000ffff0de224 */ /* 0x000fe200078e0a0d */
[----:B------:R-:W-:Y:S02]  /*156e0*/  ISETP.GE.AND P5, PT, R20, RZ, PT ;  /* 0x000000ff1400720c */ /* 0x000fe40003fa6270 */
[----:B------:R-:W-:Y:S02]  /*156f0*/  ISETP.GE.AND P0, PT, R18, RZ, PT ;  /* 0x000000ff1200720c */ /* 0x000fe40003f06270 */
[----:B------:R-:W2:Y:S01]  /*15700*/  LDL.LU R18, [R1+0x324] ;  /* 0x0003240001127983 */ /* 0x000ea20000300800 */
[----:B------:R-:W-:-:S03]  /*15710*/  @!P2 IMAD.MOV R14, RZ, RZ, -R14 ;  /* 0x000000ffff0ea224 */ /* 0x000fc600078e0a0e */
        /* <DEDUP_REMOVED lines=30> */
[----:B------:R-:W-:Y:S02]  /*15900*/  @!P2 IMAD.IADD R17, R17, 0x1, -R251 ;  /* 0x000000011111a824 */ /* 0x000fe400078e0afb */
[----:B------:R-:W-:Y:S02]  /*15910*/  @!P3 IMAD.MOV R13, RZ, RZ, -R13 ;  /* 0x000000ffff0db224 */ /* 0x000fe400078e0a0d */
[----:B------:R-:W-:-:S04]  /*15920*/  @!P0 IMAD.IADD R29, R29, 0x1, -R251 ;  /* 0x000000011d1d8824 */ /* 0x000fc800078e0afb */
        /* <DEDUP_REMOVED lines=8> */
[----:B------:R1:W-:Y:S02]  /*159b0*/  STL [R1+0xb8], R14 ;  /* 0x0000b80e01007387 */ /* 0x0003e40000100800 */
[----:B-1----:R-:W-:Y:S02]  /*159c0*/  IMAD.MOV.U32 R14, RZ, RZ, R17 ;  /* 0x000000ffff0e7224 */ /* 0x002fe400078e0011 */
[----:B------:R-:W-:Y:S01]  /*159d0*/  @!P3 IMAD.IADD R24, R24, 0x1, -R251 ;  /* 0x000000011818b824 */ /* 0x000fe200078e0afb */
[C---:B--2---:R-:W-:Y:S02]  /*159e0*/  ISETP.GT.U32.AND P4, PT, R251.reuse, R18, PT ;  /* 0x00000012fb00720c */ /* 0x044fe40003f84070 */
[----:B---3--:R-:W-:-:S02]  /*159f0*/  ISETP.GT.U32.AND P1, PT, R251, R22, PT ;  /* 0x00000016fb00720c */ /* 0x008fc40003f24070 */
        /* <DEDUP_REMOVED lines=8> */
[----:B------:R-:W2:Y:S01]  /*15a80*/  LDL.LU R32, [R1+0x398] ;  /* 0x0003980001207983 */ /* 0x000ea20000300800 */
[----:B------:R-:W-:-:S02]  /*15a90*/  @!P0 IADD3 R20, R20, -R251, RZ ;  /* 0x800000fb14148210 */ /* 0x000fc40007ffe0ff */
[----:B------:R-:W-:-:S06]  /*15aa0*/  ISETP.GE.AND P1, PT, R31, RZ, PT ;  /* 0x000000ff1f00720c */ /* 0x000fcc0003f26270 */
[----:B------:R-:W-:Y:S01]  /*15ab0*/  @!P5 IMAD.MOV R15, RZ, RZ, -R15 ;  /* 0x000000ffff0fd224 */ /* 0x000fe200078e0a0f */
[----:B------:R-:W3:Y:S01]  /*15ac0*/  LDL.LU R31, [R1+0x394] ;  /* 0x00039400011f7983 */ /* 0x000ee20000300800 */
[----:B------:R-:W-:-:S03]  /*15ad0*/  @!P6 IMAD.IADD R21, R21, 0x1, -R251 ;  /* 0x000000011515e824 */ /* 0x000fc600078e0afb */
[----:B------:R-:W4:Y:S01]  /*15ae0*/  LDL R33, [R1+0x370c] ;  /* 0x00370c0001217983 */ /* 0x000f220000100800 */
[----:B------:R-:W-:Y:S01]  /*15af0*/  ISETP.GE.AND P2, PT, R30, RZ, PT ;  /* 0x000000ff1e00720c */ /* 0x000fe20003f46270 */
[----:B------:R-:W-:Y:S01]  /*15b00*/  @!P4 IMAD.MOV R14, RZ, RZ, -R14 ;  /* 0x000000ffff0ec224 */ /* 0x000fe200078e0a0e */
[----:B------:R-:W-:Y:S02]  /*15b10*/  ISETP.GE.AND P0, PT, R28, RZ, PT ;  /* 0x000000ff1c00720c */ /* 0x000fe40003f06270 */
[----:B------:R-:W2:Y:S04]  /*15b20*/  LDL.LU R28, [R1+0x390] ;  /* 0x00039000011c7983 */ /* 0x000ea80000300800 */
[----:B------:R-:W2:Y:S01]  /*15b30*/  LDL.LU R27, [R1+0x38c] ;  /* 0x00038c00011b7983 */ /* 0x000ea20000300800 */
[----:B------:R-:W-:-:S03]  /*15b40*/  ISETP.GE.AND P6, PT, R26, RZ, PT ;  /* 0x000000ff1a00720c */ /* 0x000fc60003fc6270 */
[----:B------:R-:W2:Y:S04]  /*15b50*/  LDL.LU R26, [R1+0x388] ;  /* 0x00038800011a7983 */ /* 0x000ea80000300800 */
[----:B------:R-:W2:Y:S04]  /*15b60*/  LDL.LU R17, [R1+0x384] ;  /* 0x0003840001117983 */ /* 0x000ea80000300800 */
[----:B------:R1:W-:Y:S04]  /*15b70*/  STL [R1+0xb4], R15 ;  /* 0x0000b40f01007387 */ /* 0x0003e80000100800 */
[----:B------:R-:W2:Y:S04]  /*15b80*/  LDL R30, [R1+0x3718] ;  /* 0x00371800011e7983 */ /* 0x000ea80000100800 */
[----:B------:R1:W-:Y:S02]  /*15b90*/  STL [R1+0xb0], R14 ;  /* 0x0000b00e01007387 */ /* 0x0003e40000100800 */
[----:B-1----:R-:W-:-:S02]  /*15ba0*/  MOV R15, R29 ;  /* 0x0000001d000f7202 */ /* 0x002fc40000000f00 */
[----:B------:R-:W2:Y:S03]  /*15bb0*/  LDL R29, [R1+0x36ec] ;  /* 0x0036ec00011d7983 */ /* 0x000ea60000100800 */
[----:B------:R-:W-:Y:S02]  /*15bc0*/  @!P1 IMAD.MOV R15, RZ, RZ, -R15 ;  /* 0x000000ffff0f9224 */ /* 0x000fe400078e0a0f */
[----:B------:R-:W-:Y:S02]  /*15bd0*/  IMAD.MOV.U32 R14, RZ, RZ, R25 ;  /* 0x000000ffff0e7224 */ /* 0x000fe400078e0019 */
[----:B------:R-:W2:Y:S02]  /*15be0*/  LDL R25, [R1+0x373c] ;  /* 0x00373c0001197983 */ /* 0x000ea40000100800 */
[----:B------:R-:W-:Y:S02]  /*15bf0*/  @!P2 IMAD.MOV R14, RZ, RZ, -R14 ;  /* 0x000000ffff0ea224 */ /* 0x000fe400078e0a0e */
[----:B------:R1:W-:Y:S04]  /*15c00*/  STL [R1+0xac], R15 ;  /* 0x0000ac0f01007387 */ /* 0x0003e80000100800 */
[----:B------:R1:W-:Y:S02]  /*15c10*/  STL [R1+0xa8], R14 ;  /* 0x0000a80e01007387 */ /* 0x0003e40000100800 */
[----:B-1----:R-:W-:-:S02]  /*15c20*/  IMAD.MOV.U32 R15, RZ, RZ, R24 ;  /* 0x000000ffff0f7224 */ /* 0x002fc400078e0018 */
[----:B------:R-:W2:Y:S01]  /*15c30*/  LDL R24, [R1+0x3758] ;  /* 0x0037580001187983 */ /* 0x000ea20000100800 */
[----:B------:R-:W-:-:S03]  /*15c40*/  MOV R14, R19 ;  /* 0x00000013000e7202 */ /* 0x000fc60000000f00 */
[----:B------:R-:W2:Y:S01]  /*15c50*/  LDL R19, [R1+0x3720] ;  /* 0x0037200001137983 */ /* 0x000ea20000100800 */
[C---:B------:R-:W-:Y:S02]  /*15c60*/  ISETP.GT.U32.AND P3, PT, R251.reuse, R16, PT ;  /* 0x00000010fb00720c */ /* 0x040fe40003f64070 */
[C---:B------:R-:W-:Y:S02]  /*15c70*/  ISETP.GT.U32.AND P4, PT, R251.reuse, R22, PT ;  /* 0x00000016fb00720c */ /* 0x040fe40003f84070 */
[C---:B------:R-:W-:Y:S02]  /*15c80*/  ISETP.GT.U32.AND P1, PT, R251.reuse, R23, PT ;  /* 0x00000017fb00720c */ /* 0x040fe40003f24070 */
[C---:B------:R-:W-:Y:S01]  /*15c90*/  ISETP.GT.U32.AND P2, PT, R251.reuse, R20, PT ;  /* 0x00000014fb00720c */ /* 0x040fe20003f44070 */
[----:B------:R-:W-:Y:S01]  /*15ca0*/  @!P0 IMAD.MOV R15, RZ, RZ, -R15 ;  /* 0x000000ffff0f8224 */ /* 0x000fe200078e0a0f */
        /* <DEDUP_REMOVED lines=13> */
[----:B------:R-:W-:Y:S01]  /*15d80*/  IMAD.MOV.U32 R34, RZ, RZ, R21 ;  /* 0x000000ffff227224 */ /* 0x000fe200078e0015 */
[----:B---3--:R-:W-:Y:S02]  /*15d90*/  ISETP.GT.U32.AND P4, PT, R251, R31, PT ;  /* 0x0000001ffb00720c */ /* 0x008fe40003f84070 */
[----:B----4-:R-:W-:Y:S02]  /*15da0*/  ISETP.GE.AND P3, PT, R33, RZ, PT ;  /* 0x000000ff2100720c */ /* 0x010fe40003f66270 */
[----:B--2---:R-:W-:-:S02]  /*15db0*/  ISETP.GT.U32.AND P1, PT, R251, R28, PT ;  /* 0x0000001cfb00720c */ /* 0x004fc40003f24070 */
[----:B------:R-:W-:-:S07]  /*15dc0*/  ISETP.GT.U32.AND P2, PT, R251, R27, PT ;  /* 0x0000001bfb00720c */ /* 0x000fce0003f44070 */
[----:B------:R-:W-:Y:S01]  /*15dd0*/  @!P4 IMAD.IADD R31, R31, 0x1, -R251 ;  /* 0x000000011f1fc824 */ /* 0x000fe200078e0afb */
[----:B------:R-:W-:-:S03]  /*15de0*/  ISETP.GT.U32.AND P0, PT, R251, R26, PT ;  /* 0x0000001afb00720c */ /* 0x000fc60003f04070 */
[----:B------:R-:W-:Y:S02]  /*15df0*/  @!P1 IMAD.IADD R28, R28, 0x1, -R251 ;  /* 0x000000011c1c9824 */ /* 0x000fe400078e0afb */
[----:B------:R-:W-:Y:S02]  /*15e00*/  @!P2 IADD3 R27, R27, -R251, RZ ;  /* 0x800000fb1b1ba210 */ /* 0x000fe40007ffe0ff */
[----:B------:R-:W-:Y:S02]  /*15e10*/  ISETP.GE.AND P5, PT, R30, RZ, PT ;  /* 0x000000ff1e00720c */ /* 0x000fe40003fa6270 */
[----:B------:R-:W2:Y:S01]  /*15e20*/  LDL.LU R30, [R1+0x380] ;  /* 0x00038000011e7983 */ /* 0x000ea20000300800 */
[----:B------:R-:W-:-:S03]  /*15e30*/  ISETP.GE.AND P4, PT, R29, RZ, PT ;  /* 0x000000ff1d00720c */ /* 0x000fc60003f86270 */
[----:B------:R-:W-:Y:S01]  /*15e40*/  @!P0 IMAD.IADD R26, R26, 0x1, -R251 ;  /* 0x000000011a1a8824 */ /* 0x000fe200078e0afb */
[----:B------:R-:W3:Y:S01]  /*15e50*/  LDL.LU R29, [R1+0x37c] ;  /* 0x00037c00011d7983 */ /* 0x000ee20000300800 */
[----:B------:R-:W-:-:S03]  /*15e60*/  ISETP.GE.AND P1, PT, R25, RZ, PT ;  /* 0x000000ff1900720c */ /* 0x000fc60003f26270 */
[----:B------:R-:W4:Y:S01]  /*15e70*/  LDL.LU R25, [R1+0x378] ;  /* 0x0003780001197983 */ /* 0x000f220000300800 */
[----:B------:R-:W-:-:S03]  /*15e80*/  MOV R33, R23 ;  /* 0x0000001700217202 */ /* 0x000fc60000000f00 */
[----:B-1----:R-:W4:Y:S01]  /*15e90*/  LDL.LU R15, [R1+0x374] ;  /* 0x00037400010f7983 */ /* 0x002f220000300800 */
[----:B------:R-:W-:Y:S01]  /*15ea0*/  @!P5 IMAD.MOV R22, RZ, RZ, -R22 ;  /* 0x000000ffff16d224 */ /* 0x000fe200078e0a16 */
[----:B------:R-:W-:Y:S01]  /*15eb0*/  ISETP.GE.AND P2, PT, R24, RZ, PT ;  /* 0x000000ff1800720c */ /* 0x000fe20003f46270 */
[----:B------:R-:W-:Y:S01]  /*15ec0*/  IMAD.MOV.U32 R24, RZ, RZ, R18 ;  /* 0x000000ffff187224 */ /* 0x000fe200078e0012 */
[----:B------:R-:W-:-:S03]  /*15ed0*/  ISETP.GE.AND P0, PT, R19, RZ, PT ;  /* 0x000000ff1300720c */ /* 0x000fc60003f06270 */
[----:B------:R-:W-:Y:S01]  /*15ee0*/  @!P3 IMAD.MOV R24, RZ, RZ, -R24 ;  /* 0x000000ffff18b224 */ /* 0x000fe200078e0a18 */
[----:B------:R-:W4:Y:S01]  /*15ef0*/  LDL.LU R19, [R1+0x370] ;  /* 0x0003700001137983 */ /* 0x000f220000300800 */
[----:B------:R-:W-:-:S03]  /*15f00*/  @!P4 IMAD.MOV R33, RZ, RZ, -R33 ;  /* 0x000000ffff21c224 */ /* 0x000fc600078e0a21 */
[----:B------:R-:W4:Y:S01]  /*15f10*/  LDL.LU R18, [R1+0x36c] ;  /* 0x00036c0001127983 */ /* 0x000f220000300800 */
[----:B------:R-:W-:-:S03]  /*15f20*/  @!P1 IMAD.MOV R20, RZ, RZ, -R20 ;  /* 0x000000ffff149224 */ /* 0x000fc600078e0a14 */
[----:B------:R1:W-:Y:S01]  /*15f30*/  STL [R1+0x9c], R24 ;  /* 0x00009c1801007387 */ /* 0x0003e20000100800 */
[----:B------:R-:W-:-:S03]  /*15f40*/  @!P2 IADD3 R34, -R34, RZ, RZ ;  /* 0x000000ff2222a210 */ /* 0x000fc60007ffe1ff */
[----:B------:R-:W4:Y:S04]  /*15f50*/  LDL R23, [R1+0x3708] ;  /* 0x0037080001177983 */ /* 0x000f280000100800 */
[----:B-1----:R-:W4:Y:S04]  /*15f60*/  LDL R24, [R1+0x372c] ;  /* 0x00372c0001187983 */ /* 0x002f280000100800 */
[----:B------:R1:W-:Y:S04]  /*15f70*/  STL [R1+0x98], R22 ;  /* 0x0000981601007387 */ /* 0x0003e80000100800 */
[----:B------:R-:W4:Y:S04]  /*15f80*/  LDL R21, [R1+0x376c] ;  /* 0x00376c0001157983 */ /* 0x000f280000100800 */
[----:B-1----:R-:W4:Y:S04]  /*15f90*/  LDL R22, [R1+0x3754] ;  /* 0x0037540001167983 */ /* 0x002f280000100800 */
[----:B------:R1:W-:Y:S04]  /*15fa0*/  STL [R1+0x94], R33 ;  /* 0x0000942101007387 */ /* 0x0003e80000100800 */
[----:B------:R1:W-:Y:S02]  /*15fb0*/  STL [R1+0x90], R20 ;  /* 0x0000901401007387 */ /* 0x0003e40000100800 */
[----:B-1----:R-:W-:-:S02]  /*15fc0*/  IMAD.MOV.U32 R33, RZ, RZ, R16 ;  /* 0x000000ffff217224 */ /* 0x002fc400078e0010 */
[----:B------:R-:W4:Y:S04]  /*15fd0*/  LDL R20, [R1+0x3738] ;  /* 0x0037380001147983 */ /* 0x000f280000100800 */
[----:B------:R1:W-:Y:S04]  /*15fe0*/  STL [R1+0x8c], R34 ;  /* 0x00008c2201007387 */ /* 0x0003e80000100800 */
[----:B-1----:R-:W4:Y:S04]  /*15ff0*/  LDL.LU R34, [R1+0x3e34] ;  /* 0x003e340001227983 */ /* 0x002f280000300800 */
[----:B------:R-:W4:Y:S01]  /*16000*/  LDL R16, [R1+0x3744] ;  /* 0x0037440001107983 */ /* 0x000f220000100800 */
[----:B------:R-:W-:-:S13]  /*16010*/  ISETP.GT.U32.AND P6, PT, R251, R32, PT ;  /* 0x00000020fb00720c */ /* 0x000fda0003fc4070 */
[----:B------:R-:W-:Y:S01]  /*16020*/  @!P6 IMAD.IADD R32, R32, 0x1, -R251 ;  /* 0x000000012020e824 */ /* 0x000fe200078e0afb */
[C---:B------:R-:W-:Y:S02]  /*16030*/  ISETP.GT.U32.AND P6, PT, R251.reuse, R17, PT ;  /* 0x00000011fb00720c */ /* 0x040fe40003fc4070 */
[C---:B------:R-:W-:Y:S02]  /*16040*/  ISETP.GT.U32.AND P1, PT, R251.reuse, R27, PT ;  /* 0x0000001bfb00720c */ /* 0x040fe40003f24070 */
[C---:B------:R-:W-:Y:S02]  /*16050*/  ISETP.GT.U32.AND P3, PT, R251.reuse, R32, PT ;  /* 0x00000020fb00720c */ /* 0x040fe40003f64070 */
[C---:B------:R-:W-:Y:S02]  /*16060*/  ISETP.GT.U32.AND P5, PT, R251.reuse, R31, PT ;  /* 0x0000001ffb00720c */ /* 0x040fe40003fa4070 */
[----:B------:R-:W-:-:S05]  /*16070*/  ISETP.GT.U32.AND P4, PT, R251, R28, PT ;  /* 0x0000001cfb00720c */ /* 0x000fca0003f84070 */
[----:B------:R-:W-:Y:S02]  /*16080*/  @!P6 IMAD.IADD R17, R17, 0x1, -R251 ;  /* 0x000000011111e824 */ /* 0x000fe400078e0afb */
[----:B------:R-:W-:-:S03]  /*16090*/  @!P0 IMAD.MOV R33, RZ, RZ, -R33 ;  /* 0x000000ffff218224 */ /* 0x000fc600078e0a21 */
[----:B------:R-:W-:Y:S01]  /*160a0*/  ISETP.GT.U32.AND P6, PT, R251, R17, PT ;  /* 0x00000011fb00720c */ /* 0x000fe20003fc4070 */
[--C-:B------:R-:W-:Y:S01]  /*160b0*/  @!P3 IMAD.IADD R32, R32, 0x1, -R251.reuse ;  /* 0x000000012020b824 */ /* 0x100fe200078e0afb */
[----:B------:R-:W-:Y:S01]  /*160c0*/  IABS R13, R13 ;  /* 0x0000000d000d7213 */ /* 0x000fe20000000000 */
[--C-:B------:R-:W-:Y:S02]  /*160d0*/  @!P1 IMAD.IADD R27, R27, 0x1, -R251.reuse ;  /* 0x000000011b1b9824 */ /* 0x100fe400078e0afb */
[--C-:B------:R-:W-:Y:S01]  /*160e0*/  @!P5 IMAD.IADD R31, R31, 0x1, -R251.reuse ;  /* 0x000000011f1fd824 */ /* 0x100fe200078e0afb */
[----:B------:R-:W-:Y:S01]  /*160f0*/  ISETP.GT.U32.AND P2, PT, R251, R26, PT ;  /* 0x0000001afb00720c */ /* 0x000fe20003f44070 */
[----:B------:R-:W-:Y:S02]  /*16100*/  @!P4 IMAD.IADD R28, R28, 0x1, -R251 ;  /* 0x000000011c1cc824 */ /* 0x000fe400078e0afb */
[----:B------:R-:W-:-:S04]  /*16110*/  IMAD.HI.U32 R14, R252, R13, RZ ;  /* 0x0000000dfc0e7227 */ /* 0x000fc800078e00ff */
[----:B------:R-:W-:Y:S02]  /*16120*/  @!P6 IMAD.IADD R17, R17, 0x1, -R251 ;  /* 0x000000011111e824 */ /* 0x000fe400078e0afb */
[----:B------:R-:W-:Y:S01]  /*16130*/  IMAD.MOV R14, RZ, RZ, -R14 ;  /* 0x000000ffff0e7224 */ /* 0x000fe200078e0a0e */
[----:B------:R1:W-:Y:S03]  /*16140*/  STL [R1+0x88], R33 ;  /* 0x0000882101007387 */ /* 0x0003e60000100800 */
[C---:B------:R-:W-:Y:S02]  /*16150*/  IMAD R13, R251.reuse, R14, R13 ;  /* 0x0000000efb0d7224 */ /* 0x040fe400078e020d */
[----:B------:R-:W-:Y:S01]  /*16160*/  IMAD.MOV.U32 R14, RZ, RZ, R32 ;  /* 0x000000ffff0e7224 */ /* 0x000fe200078e0020 */
[----:B------:R-:W-:Y:S01]  /*16170*/  @!P2 IADD3 R26, R26, -R251, RZ ;  /* 0x800000fb1a1aa210 */ /* 0x000fe20007ffe0ff */
[----:B-1----:R-:W4:Y:S01]  /*16180*/  LDL.LU R33, [R1+0x3e30] ;  /* 0x003e300001217983 */ /* 0x002f220000300800 */
[----:B--2---:R-:W-:-:S02]  /*16190*/  ISETP.GT.U32.AND P0, PT, R251, R30, PT ;  /* 0x0000001efb00720c */ /* 0x004fc40003f04070 */
[----:B---3--:R-:W-:-:S11]  /*161a0*/  ISETP.GT.U32.AND P3, PT, R251, R29, PT ;  /* 0x0000001dfb00720c */ /* 0x008fd60003f64070 */
[--C-:B------:R-:W-:Y:S01]  /*161b0*/  @!P0 IMAD.IADD R30, R30, 0x1, -R251.reuse ;  /* 0x000000011e1e8824 */ /* 0x100fe200078e0afb */
[C---:B----4-:R-:W-:Y:S02]  /*161c0*/  ISETP.GT.U32.AND P5, PT, R251.reuse, R25, PT ;  /* 0x00000019fb00720c */ /* 0x050fe40003fa4070 */
[----:B------:R-:W-:Y:S01]  /*161d0*/  ISETP.GT.U32.AND P4, PT, R251, R15, PT ;  /* 0x0000000ffb00720c */ /* 0x000fe20003f84070 */
[----:B------:R-:W-:Y:S01]  /*161e0*/  @!P3 IMAD.IADD R29, R29, 0x1, -R251 ;  /* 0x000000011d1db824 */ /* 0x000fe200078e0afb */
[----:B------:R-:W-:-:S09]  /*161f0*/  ISETP.GT.U32.AND P1, PT, R251, R19, PT ;  /* 0x00000013fb00720c */ /* 0x000fd20003f24070 */
[--C-:B------:R-:W-:Y:S01]  /*16200*/  @!P5 IMAD.IADD R25, R25, 0x1, -R251.reuse ;  /* 0x000000011919d824 */ /* 0x100fe200078e0afb */
[----:B------:R-:W-:Y:S02]  /*16210*/  ISETP.GE.AND P0, PT, R23, RZ, PT ;  /* 0x000000ff1700720c */ /* 0x000fe40003f06270 */
[----:B------:R-:W-:Y:S02]  /*16220*/  ISETP.GE.AND P6, PT, R24, RZ, PT ;  /* 0x000000ff1800720c */ /* 0x000fe40003fc6270 */
[----:B------:R-:W-:Y:S01]  /*16230*/  @!P1 IADD3 R19, R19, -R251, RZ ;  /* 0x800000fb13139210 */ /* 0x000fe20007ffe0ff */
[----:B------:R-:W2:Y:S01]  /*16240*/  LDL.LU R24, [R1+0x368] ;  /* 0x0003680001187983 */ /* 0x000ea20000300800 */
[----:B------:R-:W-:Y:S01]  /*16250*/  @!P4 IMAD.IADD R15, R15, 0x1, -R251 ;  /* 0x000000010f0fc824 */ /* 0x000fe200078e0afb */
[----:B------:R-:W-:Y:S02]  /*16260*/  ISETP.GT.U32.AND P2, PT, R251, R18, PT ;  /* 0x00000012fb00720c */ /* 0x000fe40003f44070 */
[----:B------:R-:W3:Y:S01]  /*16270*/  LDL.LU R23, [R1+0x364] ;  /* 0x0003640001177983 */ /* 0x000ee20000300800 */
[----:B------:R-:W-:-:S02]  /*16280*/  ISETP.GE.AND P5, PT, R21, RZ, PT ;  /* 0x000000ff1500720c */ /* 0x000fc40003fa6270 */
[----:B------:R-:W-:-:S03]  /*16290*/  ISETP.GE.AND P3, PT, R22, RZ, PT ;  /* 0x000000ff1600720c */ /* 0x000fc60003f66270 */
[----:B------:R-:W-:Y:S01]  /*162a0*/  @!P6 IMAD.MOV R14, RZ, RZ, -R14 ;  /* 0x000000ffff0ee224 */ /* 0x000fe200078e0a0e */
[----:B------:R-:W4:Y:S04]  /*162b0*/  LDL.LU R22, [R1+0x360] ;  /* 0x0003600001167983 */ /* 0x000f280000300800 */
[----:B------:R-:W2:Y:S01]  /*162c0*/  LDL.LU R21, [R1+0x35c] ;  /* 0x00035c0001157983 */ /* 0x000ea20000300800 */
[----:B------:R-:W-:-:S03]  /*162d0*/  ISETP.GE.AND P4, PT, R20, RZ, PT ;  /* 0x000000ff1400720c */ /* 0x000fc60003f86270 */
[----:B------:R-:W2:Y:S04]  /*162e0*/  LDL.LU R20, [R1+0x358] ;  /* 0x0003580001147983 */ /* 0x000ea80000300800 */
[----:B------:R-:W2:Y:S01]  /*162f0*/  LDL.LU R32, [R1+0x3e2c] ;  /* 0x003e2c0001207983 */ /* 0x000ea20000300800 */
[----:B------:R-:W-:Y:S01]  /*16300*/  ISETP.GE.AND P1, PT, R16, RZ, PT ;  /* 0x000000ff1000720c */ /* 0x000fe20003f26270 */
[----:B------:R-:W-:Y:S02]  /*16310*/  IMAD.MOV.U32 R16, RZ, RZ, R31 ;  /* 0x000000ffff107224 */ /* 0x000fe400078e001f */
[----:B------:R-:W2:Y:S03]  /*16320*/  LDL.LU R31, [R1+0x3e28] ;  /* 0x003e2800011f7983 */ /* 0x000ea60000300800 */
[----:B------:R-:W-:Y:S01]  /*16330*/  @!P0 IADD3 R16, -R16, RZ, RZ ;  /* 0x000000ff10108210 */ /* 0x000fe20007ffe1ff */
[----:B------:R1:W-:Y:S01]  /*16340*/  STL [R1+0x84], R14 ;  /* 0x0000840e01007387 */ /* 0x0003e20000100800 */
[----:B------:R-:W-:-:S02]  /*16350*/  @!P2 IMAD.IADD R18, R18, 0x1, -R251 ;  /* 0x000000011212a824 */ /* 0x000fc400078e0afb */
[----:B-1----:R-:W-:Y:S02]  /*16360*/  IMAD.MOV.U32 R14, RZ, RZ, R28 ;  /* 0x000000ffff0e7224 */ /* 0x002fe400078e001c */
[----:B------:R-:W2:Y:S02]  /*16370*/  LDL R28, [R1+0x3768] ;  /* 0x00376800011c7983 */ /* 0x000ea40000100800 */
[----:B------:R-:W-:Y:S02]  /*16380*/  @!P3 IMAD.MOV R14, RZ, RZ, -R14 ;  /* 0x000000ffff0eb224 */ /* 0x000fe400078e0a0e */
[----:B------:R1:W-:Y:S01]  /*16390*/  STL [R1+0x80], R16 ;  /* 0x0000801001007387 */ /* 0x0003e20000100800 */
[C---:B------:R-:W-:Y:S02]  /*163a0*/  ISETP.GT.U32.AND P2, PT, R251.reuse, R30, PT ;  /* 0x0000001efb00720c */ /* 0x040fe40003f44070 */
[C---:B------:R-:W-:Y:S01]  /*163b0*/  ISETP.GT.U32.AND P0, PT, R251.reuse, R29, PT ;  /* 0x0000001dfb00720c */ /* 0x040fe20003f04070 */
[----:B-1----:R-:W-:Y:S01]  /*163c0*/  IMAD.MOV.U32 R16, RZ, RZ, R27 ;  /* 0x000000ffff107224 */ /* 0x002fe200078e001b */
[C---:B------:R-:W-:Y:S01]  /*163d0*/  ISETP.GT.U32.AND P3, PT, R251.reuse, R25, PT ;  /* 0x00000019fb00720c */ /* 0x040fe20003f64070 */
[----:B------:R-:W2:Y:S02]  /*163e0*/  LDL R27, [R1+0x3784] ;  /* 0x00378400011b7983 */ /* 0x000ea40000100800 */
[----:B------:R-:W-:Y:S01]  /*163f0*/  @!P5 IMAD.MOV R16, RZ, RZ, -R16 ;  /* 0x000000ffff10d224 */ /* 0x000fe200078e0a10 */
[----:B------:R-:W-:Y:S01]  /*16400*/  ISETP.GT.U32.AND P6, PT, R251, R15, PT ;  /* 0x0000000ffb00720c */ /* 0x000fe20003fc4070 */
[----:B------:R1:W-:Y:S01]  /*16410*/  STL [R1+0x7c], R14 ;  /* 0x00007c0e01007387 */ /* 0x0003e20000100800 */
[----:B------:R-:W-:-:S02]  /*16420*/  IMAD.MOV.U32 R251, RZ, RZ, R17 ;  /* 0x000000fffffb7224 */ /* 0x000fc400078e0011 */
[----:B-1----:R-:W-:Y:S02]  /*16430*/  IMAD.MOV.U32 R14, RZ, RZ, R26 ;  /* 0x000000ffff0e7224 */ /* 0x002fe400078e001a */
[----:B------:R-:W2:Y:S04]  /*16440*/  LDL R26, [R1+0x3750] ;  /* 0x00375000011a7983 */ /* 0x000ea80000100800 */
[----:B------:R1:W-:Y:S01]  /*16450*/  STL [R1+0x78], R16 ;  /* 0x0000781001007387 */ /* 0x0003e20000100800 */
[----:B------:R-:W-:-:S03]  /*16460*/  @!P4 IADD3 R14, -R14, RZ, RZ ;  /* 0x000000ff0e0ec210 */ /* 0x000fc60007ffe1ff */
[----:B-1----:R-:W2:Y:S04]  /*16470*/  LDL R16, [R1+0x375c] ;  /* 0x00375c0001107983 */ /* 0x002ea80000100800 */
[----:B------:R-:W2:Y:S04]  /*16480*/  LDL.LU R17, [R1+0x3e24] ;  /* 0x003e240001117983 */ /* 0x000ea80000300800 */
[----:B------:R1:W-:Y:S04]  /*16490*/  STL [R1+0x70], R251 ;  /* 0x000070fb01007387 */ /* 0x0003e80000100800 */
[----:B------:R1:W-:Y:S02]  /*164a0*/  STL [R1+0x74], R14 ;  /* 0x0000740e01007387 */ /* 0x0003e40000100800 */
[----:B-1----:R-:W-:-:S04]  /*164b0*/  IABS R251, c[0x0][0x17c] ;  /* 0x00005f0000fb7a13 */ /* 0x002fc80000000000 */
[C---:B------:R-:W-:Y:S02]  /*164c0*/  ISETP.GT.U32.AND P4, PT, R251.reuse, R19, PT ;  /* 0x00000013fb00720c */ /* 0x040fe40003f84070 */
[----:B------:R-:W-:Y:S02]  /*164d0*/  ISETP.GT.U32.AND P5, PT, R251, R18, PT ;  /* 0x00000012fb00720c */ /* 0x000fe40003fa4070 */
[----:B------:R-:W2:Y:S01]  /*164e0*/  LDL R251, [R1+0x70] ;  /* 0x0000700001fb7983 */ /* 0x000ea20000100800 */
[----:B------:R-:W-:Y:S01]  /*164f0*/  IADD3 R14, R246, 0x1f1, RZ ;  /* 0x000001f1f60e7810 */ /* 0x000fe20007ffe0ff */
[----:B--2---:R-:W-:-:S05]  /*16500*/  @!P1 IMAD.MOV R251, RZ, RZ, -R251 ;  /* 0x000000fffffb9224 */ /* 0x004fca00078e0afb */
[----:B------:R1:W-:Y:S04]  /*16510*/  @!P1 STL [R1+0x70], R251 ;  /* 0x000070fb01009387 */ /* 0x0003e80000100800 */
[----:B------:R-:W-:Y:S01]  /*16520*/  STL [R1+0x3420], R14 ;  /* 0x0034200e01007387 */ /* 0x000fe20000100800 */
[----:B-1----:R-:W-:-:S04]  /*16530*/  IABS R251, c[0x0][0x17c] ;  /* 0x00005f0000fb7a13 */ /* 0x002fc80000000000 */
[----:B------:R-:W-:Y:S01]  /*16540*/  @!P4 IADD3 R19, R19, -R251, RZ ;  /* 0x800000fb1313c210 */ /* 0x000fe20007ffe0ff */
[--C-:B------:R-:W-:Y:S01]  /*16550*/  @!P2 IMAD.IADD R30, R30, 0x1, -R251.reuse ;  /* 0x000000011e1ea824 */ /* 0x100fe200078e0afb */
[----:B------:R-:W-:Y:S01]  /*16560*/  ISETP.GT.U32.AND P1, PT, R251, R24, PT ;  /* 0x00000018fb00720c */ /* 0x000fe20003f24070 */
[--C-:B------:R-:W-:Y:S01]  /*16570*/  @!P0 IMAD.IADD R29, R29, 0x1, -R251.reuse ;  /* 0x000000011d1d8824 */ /* 0x100fe200078e0afb */
[----:B---3--:R-:W-:Y:S01]  /*16580*/  ISETP.GT.U32.AND P2, PT, R251, R23, PT ;  /* 0x00000017fb00720c */ /* 0x008fe20003f44070 */
[--C-:B------:R-:W-:Y:S01]  /*16590*/  @!P3 IMAD.IADD R25, R25, 0x1, -R251.reuse ;  /* 0x000000011919b824 */ /* 0x100fe200078e0afb */
[----:B----4-:R-:W-:Y:S01]  /*165a0*/  ISETP.GT.U32.AND P0, PT, R251, R22, PT ;  /* 0x00000016fb00720c */ /* 0x010fe20003f04070 */
[--C-:B------:R-:W-:Y:S01]  /*165b0*/  @!P6 IMAD.IADD R15, R15, 0x1, -R251.reuse ;  /* 0x000000010f0fe824 */ /* 0x100fe200078e0afb */
[C---:B------:R-:W-:Y:S01]  /*165c0*/  ISETP.GT.U32.AND P3, PT, R251.reuse, R21, PT ;  /* 0x00000015fb00720c */ /* 0x040fe20003f64070 */
[----:B------:R-:W-:Y:S01]  /*165d0*/  @!P5 IMAD.IADD R18, R18, 0x1, -R251 ;  /* 0x000000011212d824 */ /* 0x000fe200078e0afb */
[----:B------:R-:W-:-:S02]  /*165e0*/  ISETP.GT.U32.AND P6, PT, R251, R20, PT ;  /* 0x00000014fb00720c */ /* 0x000fc40003fc4070 */
[----:B------:R-:W-:Y:S02]  /*165f0*/  ISETP.GT.U32.AND P4, PT, R251, R17, PT ;  /* 0x00000011fb00720c */ /* 0x000fe40003f84070 */
[----:B------:R-:W2:Y:S02]  /*16600*/  LDL R251, [R1+0x371c] ;  /* 0x00371c0001fb7983 */ /* 0x000ea40000100800 */
[----:B--2---:R-:W-:Y:S02]  /*16610*/  ISETP.GE.AND P5, PT, R251, RZ, PT ;  /* 0x000000fffb00720c */ /* 0x004fe40003fa6270 */
[----:B------:R-:W-:-:S05]  /*16620*/  IABS R251, c[0x0][0x17c] ;  /* 0x00005f0000fb7a13 */ /* 0x000fca0000000000 */
[--C-:B------:R-:W-:Y:S01]  /*16630*/  @!P1 IMAD.IADD R24, R24, 0x1, -R251.reuse ;  /* 0x0000000118189824 */ /* 0x100fe200078e0afb */
[----:B------:R-:W-:Y:S01]  /*16640*/  ISETP.GE.AND P1, PT, R28, RZ, PT ;  /* 0x000000ff1c00720c */ /* 0x000fe20003f26270 */
[--C-:B------:R-:W-:Y:S01]  /*16650*/  @!P2 IMAD.IADD R23, R23, 0x1, -R251.reuse ;  /* 0x000000011717a824 */ /* 0x100fe200078e0afb */
[----:B------:R-:W2:Y:S01]  /*16660*/  LDL.LU R28, [R1+0x3a8] ;  /* 0x0003a800011c7983 */ /* 0x000ea20000300800 */
[----:B------:R-:W-:Y:S01]  /*16670*/  ISETP.GE.AND P2, PT, R27, RZ, PT ;  /* 0x000000ff1b00720c */ /* 0x000fe20003f46270 */
[--C-:B------:R-:W-:Y:S01]  /*16680*/  @!P0 IMAD.IADD R22, R22, 0x1, -R251.reuse ;  /* 0x0000000116168824 */ /* 0x100fe200078e0afb */
[----:B------:R-:W-:Y:S01]  /*16690*/  ISETP.GE.AND P0, PT, R26, RZ, PT ;  /* 0x000000ff1a00720c */ /* 0x000fe20003f06270 */
[----:B------:R-:W3:Y:S01]  /*166a0*/  LDL.LU R27, [R1+0x3a4] ;  /* 0x0003a400011b7983 */ /* 0x000ee20000300800 */
[----:B------:R-:W-:Y:S01]  /*166b0*/  @!P3 IMAD.IADD R21, R21, 0x1, -R251 ;  /* 0x000000011515b824 */ /* 0x000fe200078e0afb */
[----:B------:R-:W-:Y:S02]  /*166c0*/  ISETP.GE.AND P3, PT, R16, RZ, PT ;  /* 0x000000ff1000720c */ /* 0x000fe40003f66270 */
[----:B------:R-:W4:Y:S01]  /*166d0*/  LDL.LU R26, [R1+0x3a0] ;  /* 0x0003a000011a7983 */ /* 0x000f220000300800 */
[----:B------:R-:W-:-:S03]  /*166e0*/  @!P6 IADD3 R20, R20, -R251, RZ ;  /* 0x800000fb1414e210 */ /* 0x000fc60007ffe0ff */
[----:B------:R-:W2:Y:S04]  /*166f0*/  LDL.LU R16, [R1+0x39c] ;  /* 0x00039c0001107983 */ /* 0x000ea80000300800 */
[----:B------:R-:W2:Y:S04]  /*16700*/  LDL R251, [R1+0x3734] ;  /* 0x0037340001fb7983 */ /* 0x000ea80000100800 */
[----:B------:R1:W-:Y:S04]  /*16710*/  STL [R1+0x6c], R30 ;  /* 0x00006c1e01007387 */ /* 0x0003e80000100800 */
[----:B-1----:R-:W3:Y:S01]  /*16720*/  LDL.LU R30, [R1+0x3e20] ;  /* 0x003e2000011e7983 */ /* 0x002ee20000300800 */
[----:B--2---:R-:W-:-:S02]  /*16730*/  ISETP.GE.AND P6, PT, R251, RZ, PT ;  /* 0x000000fffb00720c */ /* 0x004fc40003fc6270 */
[----:B------:R-:W-:-:S05]  /*16740*/  IABS R251, c[0x0][0x17c] ;  /* 0x00005f0000fb7a13 */ /* 0x000fca0000000000 */
[----:B------:R-:W-:Y:S02]  /*16750*/  @!P4 IMAD.IADD R17, R17, 0x1, -R251 ;  /* 0x000000011111c824 */ /* 0x000fe400078e0afb */
[----:B------:R-:W2:Y:S04]  /*16760*/  LDL R251, [R1+0x6c] ;  /* 0x00006c0001fb7983 */ /* 0x000ea80000100800 */
[----:B------:R1:W-:Y:S04]  /*16770*/  STL [R1+0x68], R29 ;  /* 0x0000681d01007387 */ /* 0x0003e80000100800 */
[----:B-1----:R-:W3:Y:S01]  /*16780*/  LDL.LU R29, [R1+0x3e1c] ;  /* 0x003e1c00011d7983 */ /* 0x002ee20000300800 */
[----:B--2---:R-:W-:-:S05]  /*16790*/  @!P5 IMAD.MOV R251, RZ, RZ, -R251 ;  /* 0x000000fffffbd224 */ /* 0x004fca00078e0afb */
[----:B------:R1:W-:Y:S02]  /*167a0*/  @!P5 STL [R1+0x6c], R251 ;  /* 0x00006cfb0100d387 */ /* 0x0003e40000100800 */
[----:B-1----:R-:W-:-:S04]  /*167b0*/  IABS R251, c[0x0][0x17c] ;  /* 0x00005f0000fb7a13 */ /* 0x002fc80000000000 */
[----:B------:R-:W-:Y:S02]  /*167c0*/  ISETP.GT.U32.AND P4, PT, R251, R24, PT ;  /* 0x00000018fb00720c */ /* 0x000fe40003f84070 */
        /* <DEDUP_REMOVED lines=9> */
[----:B-1----:R-:W3:Y:S01]  /*16860*/  LDL R15, [R1+0x3774] ;  /* 0x00377400010f7983 */ /* 0x002ee20000100800 */
        /* <DEDUP_REMOVED lines=14> */
[----:B--2---:R-:W-:-:S05]  /*16950*/  @!P3 IADD3 R251, -R251, RZ, RZ ;  /* 0x000000fffbfbb210 */ /* 0x004fca0007ffe1ff */
[----:B------:R1:W-:Y:S02]  /*16960*/  @!P3 STL [R1+0x5c], R251 ;  /* 0x00005cfb0100b387 */ /* 0x0003e40000100800 */
[----:B-1----:R-:W-:-:S04]  /*16970*/  IABS R251, c[0x0][0x17c] ;  /* 0x00005f0000fb7a13 */ /* 0x002fc80000000000 */
[C---:B------:R-:W-:Y:S02]  /*16980*/  ISETP.GT.U32.AND P3, PT, R251.reuse, R20, PT ;  /* 0x00000014fb00720c */ /* 0x040fe40003f64070 */
[----:B------:R-:W-:Y:S02]  /*16990*/  ISETP.GT.U32.AND P5, PT, R251, R17, PT ;  /* 0x00000011fb00720c */ /* 0x000fe40003fa4070 */
[----:B------:R-:W2:Y:S02]  /*169a0*/  LDL R251, [R1+0x58] ;  /* 0x0000580001fb7983 */ /* 0x000ea40000100800 */
[----:B--2---:R-:W-:-:S05]  /*169b0*/  @!P6 IMAD.MOV R251, RZ, RZ, -R251 ;  /* 0x000000fffffbe224 */ /* 0x004fca00078e0afb */
[----:B------:R1:W-:Y:S02]  /*169c0*/  @!P6 STL [R1+0x58], R251 ;  /* 0x000058fb0100e387 */ /* 0x0003e40000100800 */
[----:B-1----:R-:W-:-:S04]  /*169d0*/  IABS R251, c[0x0][0x17c] ;  /* 0x00005f0000fb7a13 */ /* 0x002fc80000000000 */
[----:B------:R-:W-:Y:S01]  /*169e0*/  ISETP.GT.U32.AND P6, PT, R251, R28, PT ;  /* 0x0000001cfb00720c */ /* 0x000fe20003fc4070 */
[----:B------:R-:W-:Y:S02]  /*169f0*/  @!P4 IMAD.IADD R24, R24, 0x1, -R251 ;  /* 0x000000011818c824 */ /* 0x000fe400078e0afb */
[----:B------:R-:W2:Y:S02]  /*16a00*/  LDL R251, [R1+0x3780] ;  /* 0x0037800001fb7983 */ /* 0x000ea40000100800 */
[----:B--2---:R-:W-:Y:S02]  /*16a10*/  ISETP.GE.AND P4, PT, R251, RZ, PT ;  /* 0x000000fffb00720c */ /* 0x004fe40003f86270 */
[----:B------:R-:W-:-:S04]  /*16a20*/  IABS R251, c[0x0][0x17c] ;  /* 0x00005f0000fb7a13 */ /* 0x000fc80000000000 */
[----:B------:R-:W-:Y:S01]  /*16a30*/  @!P3 IADD3 R20, R20, -R251, RZ ;  /* 0x800000fb1414b210 */ /* 0x000fe20007ffe0ff */
[--C-:B------:R-:W-:Y:S01]  /*16a40*/  @!P1 IMAD.IADD R23, R23, 0x1, -R251.reuse ;  /* 0x0000000117179824 */ /* 0x100fe200078e0afb */
[C---:B---3--:R-:W-:Y:S01]  /*16a50*/  ISETP.GT.U32.AND P1, PT, R251.reuse, R27, PT ;  /* 0x0000001bfb00720c */ /* 0x048fe20003f24070 */
[--C-:B------:R-:W-:Y:S01]  /*16a60*/  @!P2 IMAD.IADD R22, R22, 0x1, -R251.reuse ;  /* 0x000000011616a824 */ /* 0x100fe200078e0afb */
[----:B----4-:R-:W-:Y:S01]  /*16a70*/  ISETP.GT.U32.AND P2, PT, R251, R26, PT ;  /* 0x0000001afb00720c */ /* 0x010fe20003f44070 */
[--C-:B------:R-:W-:Y:S01]  /*16a80*/  @!P0 IMAD.IADD R21, R21, 0x1, -R251.reuse ;  /* 0x0000000115158824 */ /* 0x100fe200078e0afb */
[----:B------:R-:W-:Y:S01]  /*16a90*/  ISETP.GT.U32.AND P0, PT, R251, R16, PT ;  /* 0x00000010fb00720c */ /* 0x000fe20003f04070 */
[----:B------:R-:W-:Y:S01]  /*16aa0*/  @!P5 IMAD.IADD R17, R17, 0x1, -R251 ;  /* 0x000000011111d824 */ /* 0x000fe200078e0afb */
[----:B------:R-:W-:Y:S02]  /*16ab0*/  ISETP.GT.U32.AND P3, PT, R251, R18, PT ;  /* 0x00000012fb00720c */ /* 0x000fe40003f64070 */
[----:B------:R-:W2:Y:S02]  /*16ac0*/  LDL R251, [R1+0x37a4] ;  /* 0x0037a40001fb7983 */ /* 0x000ea40000100800 */
[----:B--2---:R-:W-:-:S02]  /*16ad0*/  ISETP.GE.AND P5, PT, R251, RZ, PT ;  /* 0x000000fffb00720c */ /* 0x004fc40003fa6270 */
[----:B------:R-:W-:-:S05]  /*16ae0*/  IABS R251, c[0x0][0x17c] ;  /* 0x00005f0000fb7a13 */ /* 0x000fca0000000000 */
[--C-:B------:R-:W-:Y:S01]  /*16af0*/  @!P6 IMAD.IADD R28, R28, 0x1, -R251.reuse ;  /* 0x000000011c1ce824 */ /* 0x100fe200078e0afb */
[----:B------:R-:W-:Y:S01]  /*16b00*/  ISETP.GT.U32.AND P6, PT, R251, R19, PT ;  /* 0x00000013fb00720c */ /* 0x000fe20003fc4070 */
[----:B------:R-:W-:Y:S02]  /*16b10*/  @!P1 IMAD.IADD R27, R27, 0x1, -R251 ;  /* 0x000000011b1b9824 */ /* 0x000fe400078e0afb */
[----:B------:R-:W2:Y:S02]  /*16b20*/  LDL R251, [R1+0x3764] ;  /* 0x0037640001fb7983 */ /* 0x000ea40000100800 */
[----:B--2---:R-:W-:Y:S02]  /*16b30*/  ISETP.GE.AND P1, PT, R251, RZ, PT ;  /* 0x000000fffb00720c */ /* 0x004fe40003f26270 */
[----:B------:R-:W-:-:S05]  /*16b40*/  IABS R251, c[0x0][0x17c] ;  /* 0x00005f0000fb7a13 */ /* 0x000fca0000000000 */
[--C-:B------:R-:W-:Y:S02]  /*16b50*/  @!P2 IMAD.IADD R26, R26, 0x1, -R251.reuse ;  /* 0x000000011a1aa824 */ /* 0x100fe400078e0afb */
[----:B------:R-:W-:Y:S02]  /*16b60*/  @!P0 IMAD.IADD R16, R16, 0x1, -R251 ;  /* 0x0000000110108824 */ /* 0x000fe400078e0afb */
[----:B------:R-:W2:Y:S02]  /*16b70*/  LDL R251, [R1+0x374c] ;  /* 0x00374c0001fb7983 */ /* 0x000ea40000100800 */
[----:B--2---:R-:W-:Y:S02]  /*16b80*/  ISETP.GE.AND P0, PT, R251, RZ, PT ;  /* 0x000000fffb00720c */ /* 0x004fe40003f06270 */
[----:B------:R-:W-:-:S04]  /*16b90*/  IABS R251, c[0x0][0x17c] ;  /* 0x00005f0000fb7a13 */ /* 0x000fc80000000000 */
[----:B------:R-:W-:Y:S02]  /*16ba0*/  @!P3 IADD3 R18, R18, -R251, RZ ;  /* 0x800000fb1212b210 */ /* 0x000fe40007ffe0ff */
[----:B------:R-:W2:Y:S02]  /*16bb0*/  LDL R251, [R1+0x37a0] ;  /* 0x0037a00001fb7983 */ /* 0x000ea40000100800 */
[----:B--2---:R-:W-:Y:S01]  /*16bc0*/  ISETP.GE.AND P3, PT, R251, RZ, PT ;  /* 0x000000fffb00720c */ /* 0x004fe20003f66270 */
[----:B------:R-:W-:Y:S02]  /*16bd0*/  IMAD.MOV.U32 R251, RZ, RZ, R24 ;  /* 0x000000fffffb7224 */ /* 0x000fe400078e0018 */
[----:B------:R-:W2:Y:S04]  /*16be0*/  LDL.LU R24, [R1+0x3e0c] ;  /* 0x003e0c0001187983 */ /* 0x000ea80000300800 */
[----:B------:R1:W-:Y:S02]  /*16bf0*/  STL [R1+0x54], R251 ;  /* 0x000054fb01007387 */ /* 0x0003e40000100800 */
[----:B-1----:R-:W-:-:S05]  /*16c00*/  IABS R251, c[0x0][0x17c] ;  /* 0x00005f0000fb7a13 */ /* 0x002fca0000000000 */
[----:B------:R-:W-:Y:S02]  /*16c10*/  @!P6 IMAD.IADD R19, R19, 0x1, -R251 ;  /* 0x000000011313e824 */ /* 0x000fe400078e0afb */
[----:B------:R-:W3:Y:S04]  /*16c20*/  LDL R251, [R1+0x54] ;  /* 0x0000540001fb7983 */ /* 0x000ee80000100800 */
[----:B------:R1:W-:Y:S04]  /*16c30*/  STL [R1+0x50], R23 ;  /* 0x0000501701007387 */ /* 0x0003e80000100800 */
[----:B-1----:R-:W4:Y:S01]  /*16c40*/  LDL.LU R23, [R1+0x3e08] ;  /* 0x003e080001177983 */ /* 0x002f220000300800 */
[----:B---3--:R-:W-:-:S05]  /*16c50*/  @!P4 IMAD.MOV R251, RZ, RZ, -R251 ;  /* 0x000000fffffbc224 */ /* 0x008fca00078e0afb */
[----:B------:R1:W-:Y:S02]  /*16c60*/  @!P4 STL [R1+0x54], R251 ;  /* 0x000054fb0100c387 */ /* 0x0003e40000100800 */
[----:B-1----:R-:W-:-:S04]  /*16c70*/  IABS R251, c[0x0][0x17c] ;  /* 0x00005f0000fb7a13 */ /* 0x002fc80000000000 */
[----:B------:R-:W-:Y:S02]  /*16c80*/  ISETP.GT.U32.AND P4, PT, R251, R28, PT ;  /* 0x0000001cfb00720c */ /* 0x000fe40003f84070 */
[----:B------:R-:W3:Y:S04]  /*16c90*/  LDL R251, [R1+0x50] ;  /* 0x0000500001fb7983 */ /* 0x000ee80000100800 */
[----:B------:R1:W-:Y:S04]  /*16ca0*/  STL [R1+0x4c], R22 ;  /* 0x00004c1601007387 */ /* 0x0003e80000100800 */
[----:B-1----:R-:W2:Y:S01]  /*16cb0*/  LDL.LU R22, [R1+0x3e04] ;  /* 0x003e040001167983 */ /* 0x002ea20000300800 */
[----:B---3--:R-:W-:-:S05]  /*16cc0*/  @!P5 IMAD.MOV R251, RZ, RZ, -R251 ;  /* 0x000000fffffbd224 */ /* 0x008fca00078e0afb */
[----:B------:R1:W-:Y:S02]  /*16cd0*/  @!P5 STL [R1+0x50], R251 ;  /* 0x000050fb0100d387 */ /* 0x0003e40000100800 */
[----:B-1----:R-:W-:-:S04]  /*16ce0*/  IABS R251, c[0x0][0x17c] ;  /* 0x00005f0000fb7a13 */ /* 0x002fc80000000000 */
[----:B------:R-:W-:Y:S02]  /*16cf0*/  ISETP.GT.U32.AND P5, PT, R251, R27, PT ;  /* 0x0000001bfb00720c */ /* 0x000fe40003fa4070 */
[----:B------:R-:W3:Y:S04]  /*16d00*/  LDL R251, [R1+0x4c] ;  /* 0x00004c0001fb7983 */ /* 0x000ee80000100800 */
[----:B------:R1:W-:Y:S04]  /*16d10*/  STL [R1+0x48], R21 ;  /* 0x0000481501007387 */ /* 0x0003e80000100800 */
[----:B-1----:R-:W2:Y:S01]  /*16d20*/  LDL.LU R21, [R1+0x3e00] ;  /* 0x003e000001157983 */ /* 0x002ea20000300800 */
[----:B---3--:R-:W-:-:S05]  /*16d30*/  @!P1 IADD3 R251, -R251, RZ, RZ ;  /* 0x000000fffbfb9210 */ /* 0x008fca0007ffe1ff */
[----:B------:R1:W-:Y:S02]  /*16d40*/  @!P1 STL [R1+0x4c], R251 ;  /* 0x00004cfb01009387 */ /* 0x0003e40000100800 */
[----:B-1----:R-:W-:-:S04]  /*16d50*/  IABS R251, c[0x0][0x17c] ;  /* 0x00005f0000fb7a13 */ /* 0x002fc80000000000 */
[----:B------:R-:W-:Y:S02]  /*16d60*/  ISETP.GT.U32.AND P1, PT, R251, R26, PT ;  /* 0x0000001afb00720c */ /* 0x000fe40003f24070 */
[----:B------:R-:W3:Y:S01]  /*16d70*/  LDL R251, [R1+0x48] ;  /* 0x0000480001fb7983 */ /* 0x000ee20000100800 */
[----:B------:R-:W-:-:S03]  /*16d80*/  ISETP.GE.AND P2, PT, R15, RZ, PT ;  /* 0x000000ff0f00720c */ /* 0x000fc60003f46270 */
[----:B------:R1:W-:Y:S04]  /*16d90*/  STL [R1+0x44], R20 ;  /* 0x0000441401007387 */ /* 0x0003e80000100800 */
[----:B-1----:R-:W2:Y:S06]  /*16da0*/  LDL.LU R20, [R1+0x3dfc] ;  /* 0x003dfc0001147983 */ /* 0x002eac0000300800 */
[----:B---3--:R-:W-:-:S05]  /*16db0*/  @!P2 IMAD.MOV R251, RZ, RZ, -R251 ;  /* 0x000000fffffba224 */ /* 0x008fca00078e0afb */
[----:B------:R1:W-:Y:S02]  /*16dc0*/  @!P2 STL [R1+0x48], R251 ;  /* 0x000048fb0100a387 */ /* 0x0003e40000100800 */
[----:B-1----:R-:W-:-:S04]  /*16dd0*/  IABS R251, c[0x0][0x17c] ;  /* 0x00005f0000fb7a13 */ /* 0x002fc80000000000 */
[----:B------:R-:W-:Y:S02]  /*16de0*/  ISETP.GT.U32.AND P2, PT, R251, R16, PT ;  /* 0x00000010fb00720c */ /* 0x000fe40003f44070 */
[----:B------:R-:W3:Y:S01]  /*16df0*/  LDL R251, [R1+0x44] ;  /* 0x0000440001fb7983 */ /* 0x000ee20000100800 */
[----:B------:R-:W-:-:S03]  /*16e00*/  IABS R14, R14 ;  /* 0x0000000e000e7213 */ /* 0x000fc60000000000 */
[----:B------:R1:W-:Y:S02]  /*16e10*/  STL [R1+0x40], R17 ;  /* 0x0000401101007387 */ /* 0x0003e40000100800 */
[----:B------:R-:W-:-:S04]  /*16e20*/  IMAD.HI.U32 R15, R252, R14, RZ ;  /* 0x0000000efc0f7227 */ /* 0x000fc800078e00ff */
[----:B------:R-:W-:Y:S01]  /*16e30*/  IMAD.MOV R15, RZ, RZ, -R15 ;  /* 0x000000ffff0f7224 */ /* 0x000fe200078e0a0f */
[----:B-1----:R-:W2:Y:S01]  /*16e40*/  LDL R17, [R1+0x37e0] ;  /* 0x0037e00001117983 */ /* 0x002ea20000100800 */
[----:B---3--:R-:W-:-:S05]  /*16e50*/  @!P0 IMAD.MOV R251, RZ, RZ, -R251 ;  /* 0x000000fffffb8224 */ /* 0x008fca00078e0afb */
[----:B------:R1:W-:Y:S02]  /*16e60*/  @!P0 STL [R1+0x44], R251 ;  /* 0x000044fb01008387 */ /* 0x0003e40000100800 */
[----:B-1----:R-:W-:-:S04]  /*16e70*/  IABS R251, c[0x0][0x17c] ;  /* 0x00005f0000fb7a13 */ /* 0x002fc80000000000 */
[C---:B------:R-:W-:Y:S01]  /*16e80*/  ISETP.GT.U32.AND P0, PT, R251.reuse, R18, PT ;  /* 0x00000012fb00720c */ /* 0x040fe20003f04070 */
[C---:B------:R-:W-:Y:S01]  /*16e90*/  IMAD R14, R251.reuse, R15, R14 ;  /* 0x0000000ffb0e7224 */ /* 0x040fe200078e020e */
[----:B------:R-:W-:Y:S01]  /*16ea0*/  ISETP.GT.U32.AND P6, PT, R251, R19, PT ;  /* 0x00000013fb00720c */ /* 0x000fe20003fc4070 */
[----:B------:R-:W3:Y:S04]  /*16eb0*/  LDL R15, [R1+0x37c0] ;  /* 0x0037c000010f7983 */ /* 0x000ee80000100800 */
[----:B------:R-:W2:Y:S02]  /*16ec0*/  LDL R251, [R1+0x40] ;  /* 0x0000400001fb7983 */ /* 0x000ea40000100800 */
[----:B--2---:R-:W-:-:S05]  /*16ed0*/  @!P3 IMAD.MOV R251, RZ, RZ, -R251 ;  /* 0x000000fffffbb224 */ /* 0x004fca00078e0afb */
[----:B------:R1:W-:Y:S02]  /*16ee0*/  @!P3 STL [R1+0x40], R251 ;  /* 0x000040fb0100b387 */ /* 0x0003e40000100800 */
[----:B-1----:R-:W-:-:S04]  /*16ef0*/  IABS R251, c[0x0][0x17c] ;  /* 0x00005f0000fb7a13 */ /* 0x002fc80000000000 */
[----:B------:R-:W-:Y:S01]  /*16f00*/  @!P1 IADD3 R26, R26, -R251, RZ ;  /* 0x800000fb1a1a9210 */ /* 0x000fe20007ffe0ff */
[--C-:B------:R-:W-:Y:S01]  /*16f10*/  @!P4 IMAD.IADD R28, R28, 0x1, -R251.reuse ;  /* 0x000000011c1cc824 */ /* 0x100fe200078e0afb */
[----:B------:R-:W-:Y:S01]  /*16f20*/  ISETP.GT.U32.AND P3, PT, R251, R20, PT ;  /* 0x00000014fb00720c */ /* 0x000fe20003f64070 */
[--C-:B------:R-:W-:Y:S01]  /*16f30*/  @!P5 IMAD.IADD R27, R27, 0x1, -R251.reuse ;  /* 0x000000011b1bd824 */ /* 0x100fe200078e0afb */
[C---:B------:R-:W-:Y:S01]  /*16f40*/  ISETP.GT.U32.AND P4, PT, R251.reuse, R21, PT ;  /* 0x00000015fb00720c */ /* 0x040fe20003f84070 */
[--C-:B------:R-:W-:Y:S01]  /*16f50*/  @!P2 IMAD.IADD R16, R16, 0x1, -R251.reuse ;  /* 0x000000011010a824 */ /* 0x100fe200078e0afb */
[C---:B------:R-:W-:Y:S01]  /*16f60*/  ISETP.GT.U32.AND P5, PT, R251.reuse, R22, PT ;  /* 0x00000016fb00720c */ /* 0x040fe20003fa4070 */
[--C-:B------:R-:W-:Y:S01]  /*16f70*/  @!P0 IMAD.IADD R18, R18, 0x1, -R251.reuse ;  /* 0x0000000112128824 */ /* 0x100fe200078e0afb */
[----:B----4-:R-:W-:Y:S01]  /*16f80*/  ISETP.GT.U32.AND P1, PT, R251, R23, PT ;  /* 0x00000017fb00720c */ /* 0x010fe20003f24070 */
[----:B------:R-:W-:Y:S01]  /*16f90*/  @!P6 IMAD.IADD R19, R19, 0x1, -R251 ;  /* 0x000000011313e824 */ /* 0x000fe200078e0afb */
[----:B------:R-:W-:-:S02]  /*16fa0*/  ISETP.GT.U32.AND P2, PT, R251, R24, PT ;  /* 0x00000018fb00720c */ /* 0x000fc40003f44070 */
[----:B------:R-:W-:Y:S02]  /*16fb0*/  ISETP.GT.U32.AND P0, PT, R251, R25, PT ;  /* 0x00000019fb00720c */ /* 0x000fe40003f04070 */
[----:B------:R-:W2:Y:S02]  /*16fc0*/  LDL R251, [R1+0x37c4] ;  /* 0x0037c40001fb7983 */ /* 0x000ea40000100800 */
[----:B--2---:R-:W-:Y:S02]  /*16fd0*/  ISETP.GE.AND P6, PT, R251, RZ, PT ;  /* 0x000000fffb00720c */ /* 0x004fe40003fc6270 */
[----:B------:R-:W-:-:S05]  /*16fe0*/  IABS R251, c[0x0][0x17c] ;  /* 0x00005f0000fb7a13 */ /* 0x000fca0000000000 */
[----:B------:R-:W-:Y:S02]  /*16ff0*/  @!P3 IMAD.IADD R20, R20, 0x1, -R251 ;  /* 0x000000011414b824 */ /* 0x000fe400078e0afb */
[----:B------:R-:W2:Y:S02]  /*17000*/  LDL R251, [R1+0x377c] ;  /* 0x00377c0001fb7983 */ /* 0x000ea40000100800 */
[----:B--2---:R-:W-:Y:S02]  /*17010*/  ISETP.GE.AND P3, PT, R251, RZ, PT ;  /* 0x000000fffb00720c */ /* 0x004fe40003f66270 */
[----:B------:R-:W-:-:S05]  /*17020*/  IABS R251, c[0x0][0x17c] ;  /* 0x00005f0000fb7a13 */ /* 0x000fca0000000000 */
[----:B------:R-:W-:Y:S02]  /*17030*/  @!P4 IMAD.IADD R21, R21, 0x1, -R251 ;  /* 0x000000011515c824 */ /* 0x000fe400078e0afb */
[----:B------:R-:W2:Y:S02]  /*17040*/  LDL R251, [R1+0x378c] ;  /* 0x00378c0001fb7983 */ /* 0x000ea40000100800 */
[----:B--2---:R-:W-:Y:S02]  /*17050*/  ISETP.GE.AND P4, PT, R251, RZ, PT ;  /* 0x000000fffb00720c */ /* 0x004fe40003f86270 */
[----:B------:R-:W-:-:S04]  /*17060*/  IABS R251, c[0x0][0x17c] ;  /* 0x00005f0000fb7a13 */ /* 0x000fc80000000000 */
[----:B------:R-:W-:Y:S02]  /*17070*/  @!P5 IADD3 R22, R22, -R251, RZ ;  /* 0x800000fb1616d210 */ /* 0x000fe40007ffe0ff */
[----:B------:R-:W2:Y:S02]  /*17080*/  LDL R251, [R1+0x3760] ;  /* 0x0037600001fb7983 */ /* 0x000ea40000100800 */
[----:B--2---:R-:W-:Y:S02]  /*17090*/  ISETP.GE.AND P5, PT, R251, RZ, PT ;  /* 0x000000fffb00720c */ /* 0x004fe40003fa6270 */
[----:B------:R-:W-:-:S05]  /*170a0*/  IABS R251, c[0x0][0x17c] ;  /* 0x00005f0000fb7a13 */ /* 0x000fca0000000000 */
[--C-:B------:R-:W-:Y:S01]  /*170b0*/  @!P1 IMAD.IADD R23, R23, 0x1, -R251.reuse ;  /* 0x0000000117179824 */ /* 0x100fe200078e0afb */
[----:B---3--:R-:W-:Y:S01]  /*170c0*/  ISETP.GE.AND P1, PT, R15, RZ, PT ;  /* 0x000000ff0f00720c */ /* 0x008fe20003f26270 */
[----:B------:R-:W-:Y:S02]  /*170d0*/  IMAD.MOV.U32 R15, RZ, RZ, R28 ;  /* 0x000000ffff0f7224 */ /* 0x000fe400078e001c */
[----:B------:R-:W-:Y:S01]  /*170e0*/  @!P2 IMAD.IADD R24, R24, 0x1, -R251 ;  /* 0x000000011818a824 */ /* 0x000fe200078e0afb */
[----:B------:R-:W-:Y:S01]  /*170f0*/  ISETP.GE.AND P2, PT, R17, RZ, PT ;  /* 0x000000ff1100720c */ /* 0x000fe20003f46270 */
[----:B------:R-:W-:Y:S01]  /*17100*/  IMAD.MOV.U32 R17, RZ, RZ, R27 ;  /* 0x000000ffff117224 */ /* 0x000fe200078e001b */
[----:B------:R-:W-:Y:S01]  /*17110*/  @!P6 IADD3 R15, -R15, RZ, RZ ;  /* 0x000000ff0f0fe210 */ /* 0x000fe20007ffe1ff */
[----:B------:R-:W2:Y:S02]  /*17120*/  LDL.LU R28, [R1+0x3df8] ;  /* 0x003df800011c7983 */ /* 0x000ea40000300800 */
[----:B------:R-:W-:-:S02]  /*17130*/  @!P3 IMAD.MOV R17, RZ, RZ, -R17 ;  /* 0x000000ffff11b224 */ /* 0x000fc400078e0a11 */
[----:B------:R-:W3:Y:S04]  /*17140*/  LDL.LU R27, [R1+0x3df4] ;  /* 0x003df400011b7983 */ /* 0x000ee80000300800 */
[----:B------:R1:W-:Y:S02]  /*17150*/  STL [R1+0x3c], R15 ;  /* 0x00003c0f01007387 */ /* 0x0003e40000100800 */
[----:B-1----:R-:W-:Y:S02]  /*17160*/  IMAD.MOV.U32 R15, RZ, RZ, R26 ;  /* 0x000000ffff0f7224 */ /* 0x002fe400078e001a */
[----:B------:R-:W4:Y:S02]  /*17170*/  LDL.LU R26, [R1+0x3df0] ;  /* 0x003df000011a7983 */ /* 0x000f240000300800 */
[----:B------:R-:W-:-:S02]  /*17180*/  @!P4 IMAD.MOV R15, RZ, RZ, -R15 ;  /* 0x000000ffff0fc224 */ /* 0x000fc400078e0a0f */
[----:B------:R1:W-:Y:S01]  /*17190*/  STL [R1+0x38], R17 ;  /* 0x0000381101007387 */ /* 0x0003e20000100800 */
[----:B------:R-:W-:Y:S02]  /*171a0*/  @!P0 IMAD.IADD R25, R25, 0x1, -R251 ;  /* 0x0000000119198824 */ /* 0x000fe400078e0afb */
[----:B-1----:R-:W-:Y:S02]  /*171b0*/  IMAD.MOV.U32 R17, RZ, RZ, R16 ;  /* 0x000000ffff117224 */ /* 0x002fe400078e0010 */
[----:B------:R-:W2:Y:S03]  /*171c0*/  LDL R16, [R1+0x3804] ;  /* 0x0038040001107983 */ /* 0x000ea60000100800 */
[----:B------:R-:W-:Y:S01]  /*171d0*/  @!P5 IADD3 R17, -R17, RZ, RZ ;  /* 0x000000ff1111d210 */ /* 0x000fe20007ffe1ff */
[----:B------:R1:W-:Y:S01]  /*171e0*/  STL [R1+0x34], R15 ;  /* 0x0000340f01007387 */ /* 0x0003e20000100800 */
[----:B------:R-:W-:Y:S01]  /*171f0*/  ISETP.GT.U32.AND P0, PT, R251, R20, PT ;  /* 0x00000014fb00720c */ /* 0x000fe20003f04070 */
[----:B-1----:R-:W-:-:S02]  /*17200*/  IMAD.MOV.U32 R15, RZ, RZ, R18 ;  /* 0x000000ffff0f7224 */ /* 0x002fc400078e0012 */
[----:B------:R-:W2:Y:S02]  /*17210*/  LDL R18, [R1+0x37dc] ;  /* 0x0037dc0001127983 */ /* 0x000ea40000100800 */
[----:B------:R-:W-:Y:S02]  /*17220*/  @!P1 IMAD.MOV R15, RZ, RZ, -R15 ;  /* 0x000000ffff0f9224 */ /* 0x000fe400078e0a0f */
[----:B------:R1:W-:Y:S01]  /*17230*/  STL [R1+0x30], R17 ;  /* 0x0000301101007387 */ /* 0x0003e20000100800 */
[C---:B------:R-:W-:Y:S02]  /*17240*/  ISETP.GT.U32.AND P3, PT, R251.reuse, R21, PT ;  /* 0x00000015fb00720c */ /* 0x040fe40003f64070 */
[C---:B------:R-:W-:Y:S02]  /*17250*/  ISETP.GT.U32.AND P4, PT, R251.reuse, R22, PT ;  /* 0x00000016fb00720c */ /* 0x040fe40003f84070 */
[C---:B------:R-:W-:Y:S02]  /*17260*/  ISETP.GT.U32.AND P6, PT, R251.reuse, R23, PT ;  /* 0x00000017fb00720c */ /* 0x040fe40003fc4070 */
[C---:B------:R-:W-:Y:S01]  /*17270*/  ISETP.GT.U32.AND P1, PT, R251.reuse, R24, PT ;  /* 0x00000018fb00720c */ /* 0x040fe20003f24070 */
[----:B-1----:R-:W2:Y:S01]  /*17280*/  LDL R17, [R1+0x37bc] ;  /* 0x0037bc0001117983 */ /* 0x002ea20000100800 */
[----:B------:R-:W-:-:S03]  /*17290*/  ISETP.GT.U32.AND P5, PT, R251, R25, PT ;  /* 0x00000019fb00720c */ /* 0x000fc60003fa4070 */
[----:B------:R1:W-:Y:S04]  /*172a0*/  STL [R1+0x28], R19 ;  /* 0x0000281301007387 */ /* 0x0003e80000100800 */
[----:B-1----:R-:W2:Y:S04]  /*172b0*/  LDL R19, [R1+0x3778] ;  /* 0x0037780001137983 */ /* 0x002ea80000100800 */
[----:B------:R1:W-:Y:S04]  /*172c0*/  STL [R1+0x2c], R15 ;  /* 0x00002c0f01007387 */ /* 0x0003e80000100800 */
[----:B------:R-:W2:Y:S01]  /*172d0*/  LDL R251, [R1+0x28] ;  /* 0x0000280001fb7983 */ /* 0x000ea20000100800 */
[----:B-1----:R-:W-:Y:S01]  /*172e0*/  IADD3 R15, R246, 0x1f2, RZ ;  /* 0x000001f2f60f7810 */ /* 0x002fe20007ffe0ff */
[----:B--2---:R-:W-:-:S05]  /*172f0*/  @!P2 IMAD.MOV R251, RZ, RZ, -R251 ;  /* 0x000000fffffba224 */ /* 0x004fca00078e0afb */
[----:B------:R1:W-:Y:S04]  /*17300*/  @!P2 STL [R1+0x28], R251 ;  /* 0x000028fb0100a387 */ /* 0x0003e80000100800 */
[----:B------:R-:W-:Y:S01]  /*17310*/  STL [R1+0x3418], R15 ;  /* 0x0034180f01007387 */ /* 0x000fe20000100800 */
[----:B-1----:R-:W-:-:S04]  /*17320*/  IABS R251, c[0x0][0x17c] ;  /* 0x00005f0000fb7a13 */ /* 0x002fc80000000000 */
[----:B------:R-:W-:Y:S01]  /*17330*/  @!P6 IADD3 R23, R23, -R251, RZ ;  /* 0x800000fb1717e210 */ /* 0x000fe20007ffe0ff */
[--C-:B------:R-:W-:Y:S01]  /*17340*/  @!P0 IMAD.IADD R20, R20, 0x1, -R251.reuse ;  /* 0x0000000114148824 */ /* 0x100fe200078e0afb */
[----:B----4-:R-:W-:Y:S01]  /*17350*/  ISETP.GT.U32.AND P2, PT, R251, R26, PT ;  /* 0x0000001afb00720c */ /* 0x010fe20003f44070 */
[--C-:B------:R-:W-:Y:S01]  /*17360*/  @!P3 IMAD.IADD R21, R21, 0x1, -R251.reuse ;  /* 0x000000011515b824 */ /* 0x100fe200078e0afb */
[C---:B---3--:R-:W-:Y:S01]  /*17370*/  ISETP.GT.U32.AND P0, PT, R251.reuse, R27, PT ;  /* 0x0000001bfb00720c */ /* 0x048fe20003f04070 */
[--C-:B------:R-:W-:Y:S01]  /*17380*/  @!P4 IMAD.IADD R22, R22, 0x1, -R251.reuse ;  /* 0x000000011616c824 */ /* 0x100fe200078e0afb */
[C---:B------:R-:W-:Y:S01]  /*17390*/  ISETP.GT.U32.AND P3, PT, R251.reuse, R28, PT ;  /* 0x0000001cfb00720c */ /* 0x040fe20003f64070 */
[--C-:B------:R-:W-:Y:S01]  /*173a0*/  @!P1 IMAD.IADD R24, R24, 0x1, -R251.reuse ;  /* 0x0000000118189824 */ /* 0x100fe200078e0afb */
[----:B------:R-:W-:Y:S01]  /*173b0*/  ISETP.GT.U32.AND P4, PT, R251, R29, PT ;  /* 0x0000001dfb00720c */ /* 0x000fe20003f84070 */
        /* <DEDUP_REMOVED lines=11> */
[----:B------:R-:W-:Y:S01]  /*17470*/  ISETP.GE.AND P4, PT, R16, RZ, PT ;  /* 0x000000ff1000720c */ /* 0x000fe20003f86270 */
[----:B------:R-:W-:Y:S02]  /*17480*/  IMAD.MOV.U32 R16, RZ, RZ, R20 ;  /* 0x000000ffff107224 */ /* 0x000fe400078e0014 */
[--C-:B------:R-:W-:Y:S01]  /*17490*/  @!P0 IMAD.IADD R27, R27, 0x1, -R251.reuse ;  /* 0x000000011b1b8824 */ /* 0x100fe200078e0afb */
[----:B------:R-:W-:Y:S01]  /*174a0*/  ISETP.GE.AND P0, PT, R19, RZ, PT ;  /* 0x000000ff1300720c */ /* 0x000fe20003f06270 */
[--C-:B------:R-:W-:Y:S01]  /*174b0*/  @!P6 IMAD.IADD R30, R30, 0x1, -R251.reuse ;  /* 0x000000011e1ee824 */ /* 0x100fe200078e0afb */
[----:B------:R-:W-:Y:S01]  /*174c0*/  ISETP.GE.AND P6, PT, R17, RZ, PT ;  /* 0x000000ff1100720c */ /* 0x000fe20003fc6270 */
[----:B------:R-:W-:Y:S01]  /*174d0*/  @!P5 IMAD.MOV R16, RZ, RZ, -R16 ;  /* 0x000000ffff10d224 */ /* 0x000fe200078e0a10 */
[----:B------:R-:W2:Y:S01]  /*174e0*/  LDL R20, [R1+0x32dc] ;  /* 0x0032dc0001147983 */ /* 0x000ea20000100800 */
[----:B------:R-:W-:Y:S01]  /*174f0*/  @!P3 IMAD.IADD R28, R28, 0x1, -R251 ;  /* 0x000000011c1cb824 */ /* 0x000fe200078e0afb */
[----:B------:R-:W-:Y:S01]  /*17500*/  ISETP.GE.AND P3, PT, R18, RZ, PT ;  /* 0x000000ff1200720c */ /* 0x000fe20003f66270 */
[----:B------:R-:W-:-:S02]  /*17510*/  IMAD.MOV.U32 R17, RZ, RZ, R21 ;  /* 0x000000ffff117224 */ /* 0x000fc400078e0015 */
[----:B------:R-:W3:Y:S02]  /*17520*/  LDL R21, [R1+0x3798] ;  /* 0x0037980001157983 */ /* 0x000ee40000100800 */
[----:B------:R-:W-:Y:S02]  /*17530*/  @!P2 IMAD.MOV R17, RZ, RZ, -R17 ;  /* 0x000000ffff11a224 */ /* 0x000fe400078e0a11 */
[----:B------:R1:W-:Y:S04]  /*17540*/  STL [R1+0x24], R16 ;  /* 0x0000241001007387 */ /* 0x0003e80000100800 */
[----:B------:R4:W-:Y:S04]  /*17550*/  STL [R1+0x20], R17 ;  /* 0x0000201101007387 */ /* 0x0009e80000100800 */
[----:B------:R-:W3:Y:S01]  /*17560*/  LDL R19, [R1+0x37c8] ;  /* 0x0037c80001137983 */ /* 0x000ee20000100800 */
[----:B-1----:R-:W-:Y:S01]  /*17570*/  MOV R16, R22 ;  /* 0x0000001600107202 */ /* 0x002fe20000000f00 */
[----:B----4-:R-:W-:-:S04]  /*17580*/  IMAD.MOV.U32 R17, RZ, RZ, R23 ;  /* 0x000000ffff117224 */ /* 0x010fc800078e0017 */
[----:B------:R-:W-:Y:S02]  /*17590*/  @!P0 IMAD.MOV R16, RZ, RZ, -R16 ;  /* 0x000000ffff108224 */ /* 0x000fe400078e0a10 */
[----:B------:R-:W-:-:S03]  /*175a0*/  @!P3 IMAD.MOV R17, RZ, RZ, -R17 ;  /* 0x000000ffff11b224 */ /* 0x000fc600078e0a11 */
[----:B------:R1:W-:Y:S04]  /*175b0*/  STL [R1+0x1c], R16 ;  /* 0x00001c1001007387 */ /* 0x0003e80000100800 */
[----:B------:R-:W4:Y:S04]  /*175c0*/  LDL R18, [R1+0x3794] ;  /* 0x0037940001127983 */ /* 0x000f280000100800 */
[----:B-1----:R-:W4:Y:S04]  /*175d0*/  LDL R16, [R1+0x3800] ;  /* 0x0038000001107983 */ /* 0x002f280000100800 */
[----:B------:R1:W-:Y:S04]  /*175e0*/  STL [R1+0x18], R17 ;  /* 0x0000181101007387 */ /* 0x0003e80000100800 */
[----:B-1----:R-:W4:Y:S01]  /*175f0*/  LDL R17, [R1+0x3ad4] ;  /* 0x003ad40001117983 */ /* 0x002f220000100800 */
[----:B------:R-:W-:Y:S01]  /*17600*/  IMAD.MOV.U32 R23, RZ, RZ, R24 ;  /* 0x000000ffff177224 */ /* 0x000fe200078e0018 */
[----:B------:R-:W-:Y:S01]  /*17610*/  ISETP.GT.U32.AND P3, PT, R251, R29, PT ;  /* 0x0000001dfb00720c */ /* 0x000fe20003f64070 */
[----:B------:R-:W-:-:S02]  /*17620*/  @!P1 IMAD.IADD R32, R32, 0x1, -R251 ;  /* 0x0000000120209824 */ /* 0x000fc400078e0afb */
[----:B------:R-:W-:Y:S01]  /*17630*/  @!P4 IMAD.MOV R23, RZ, RZ, -R23 ;  /* 0x000000ffff17c224 */ /* 0x000fe200078e0a17 */
[C---:B------:R-:W-:Y:S02]  /*17640*/  ISETP.GT.U32.AND P4, PT, R251.reuse, R30, PT ;  /* 0x0000001efb00720c */ /* 0x040fe40003f84070 */
[C---:B------:R-:W-:Y:S02]  /*17650*/  ISETP.GT.U32.AND P1, PT, R251.reuse, R26, PT ;  /* 0x0000001afb00720c */ /* 0x040fe40003f24070 */
[----:B------:R-:W-:-:S05]  /*17660*/  ISETP.GT.U32.AND P5, PT, R251, R32, PT ;  /* 0x00000020fb00720c */ /* 0x000fca0003fa4070 */
[----:B------:R-:W-:Y:S02]  /*17670*/  @!P3 IADD3 R29, R29, -R251, RZ ;  /* 0x800000fb1d1db210 */ /* 0x000fe40007ffe0ff */
[C---:B------:R-:W-:Y:S02]  /*17680*/  ISETP.GT.U32.AND P3, PT, R251.reuse, R35, PT ;  /* 0x00000023fb00720c */ /* 0x040fe40003f64070 */
[C---:B------:R-:W-:Y:S01]  /*17690*/  ISETP.GT.U32.AND P2, PT, R251.reuse, R27, PT ;  /* 0x0000001bfb00720c */ /* 0x040fe20003f44070 */
[--C-:B------:R-:W-:Y:S01]  /*176a0*/  @!P4 IMAD.IADD R30, R30, 0x1, -R251.reuse ;  /* 0x000000011e1ec824 */ /* 0x100fe200078e0afb */
[----:B------:R-:W-:Y:S01]  /*176b0*/  ISETP.GT.U32.AND P4, PT, R251, R36, PT ;  /* 0x00000024fb00720c */ /* 0x000fe20003f84070 */
[--C-:B------:R-:W-:Y:S02]  /*176c0*/  @!P1 IMAD.IADD R26, R26, 0x1, -R251.reuse ;  /* 0x000000011a1a9824 */ /* 0x100fe400078e0afb */
[----:B------:R-:W-:Y:S01]  /*176d0*/  @!P5 IMAD.IADD R32, R32, 0x1, -R251 ;  /* 0x000000012020d824 */ /* 0x000fe200078e0afb */
[----:B------:R-:W-:-:S05]  /*176e0*/  MOV R22, R25 ;  /* 0x0000001900167202 */ /* 0x000fca0000000f00 */
[----:B------:R-:W-:Y:S02]  /*176f0*/  @!P3 IADD3 R35, R35, -R251, RZ ;  /* 0x800000fb2323b210 */ /* 0x000fe40007ffe0ff */
[--C-:B------:R-:W-:Y:S01]  /*17700*/  @!P2 IMAD.IADD R27, R27, 0x1, -R251.reuse ;  /* 0x000000011b1ba824 */ /* 0x100fe200078e0afb */
[C---:B------:R-:W-:Y:S01]  /*17710*/  ISETP.GT.U32.AND P0, PT, R251.reuse, R28, PT ;  /* 0x0000001cfb00720c */ /* 0x040fe20003f04070 */
[--C-:B------:R-:W-:Y:S02]  /*17720*/  @!P4 IMAD.IADD R36, R36, 0x1, -R251.reuse ;  /* 0x000000012424c824 */ /* 0x100fe400078e0afb */
[----:B------:R-:W-:Y:S01]  /*17730*/  @!P6 IMAD.MOV R22, RZ, RZ, -R22 ;  /* 0x000000ffff16e224 */ /* 0x000fe200078e0a16 */
[C---:B------:R-:W-:Y:S01]  /*17740*/  ISETP.GT.U32.AND P2, PT, R251.reuse, R33, PT ;  /* 0x00000021fb00720c */ /* 0x040fe20003f44070 */
[----:B------:R-:W-:Y:S04]  /*17750*/  STL [R1+0x14], R23 ;  /* 0x0000141701007387 */ /* 0x000fe80000100800 */
[----:B------:R1:W-:Y:S04]  /*17760*/  STL [R1+0x10], R22 ;  /* 0x0000101601007387 */ /* 0x0003e80000100800 */
[----:B------:R-:W-:Y:S01]  /*17770*/  @!P0 IMAD.IADD R28, R28, 0x1, -R251 ;  /* 0x000000011c1c8824 */ /* 0x000fe200078e0afb */
[----:B------:R-:W-:-:S03]  /*17780*/  ISETP.GT.U32.AND P0, PT, R251, R34, PT ;  /* 0x00000022fb00720c */ /* 0x000fc60003f04070 */
[----:B------:R-:W-:-:S10]  /*17790*/  @!P2 IMAD.IADD R33, R33, 0x1, -R251 ;  /* 0x000000012121a824 */ /* 0x000fd400078e0afb */
[----:B------:R-:W-:Y:S01]  /*177a0*/  @!P0 IMAD.IADD R34, R34, 0x1, -R251 ;  /* 0x0000000122228824 */ /* 0x000fe200078e0afb */
[----:B--2---:R-:W-:Y:S02]  /*177b0*/  ISETP.GE.AND P5, PT, R20, RZ, PT ;  /* 0x000000ff1400720c */ /* 0x004fe40003fa6270 */
[----:B---3--:R-:W-:Y:S02]  /*177c0*/  ISETP.GE.AND P1, PT, R21, RZ, PT ;  /* 0x000000ff1500720c */ /* 0x008fe40003f26270 */
[----:B----4-:R-:W-:Y:S01]  /*177d0*/  ISETP.GE.AND P3, PT, R18, RZ, PT ;  /* 0x000000ff1200720c */ /* 0x010fe20003f66270 */
[----:B------:R-:W-:-:S10]  /*177e0*/  IMAD.MOV.U32 R18, RZ, RZ, R26 ;  /* 0x000000ffff127224 */ /* 0x000fd400078e001a */
[----:B------:R-:W-:-:S05]  /*177f0*/  @!P1 IADD3 R18, -R18, RZ, RZ ;  /* 0x000000ff12129210 */ /* 0x000fca0007ffe1ff */
[----:B------:R2:W-:Y:S04]  /*17800*/  STL [R1+0xc], R18 ;  /* 0x00000c1201007387 */ /* 0x0005e80000100800 */
[----:B-1----:R-:W3:Y:S01]  /*17810*/  LDL R22, [R1+0x37b8] ;  /* 0x0037b80001167983 */ /* 0x002ee20000100800 */
[----:B------:R-:W-:Y:S01]  /*17820*/  ISETP.GE.AND P4, PT, R17, RZ, PT ;  /* 0x000000ff1100720c */ /* 0x000fe20003f86270 */
[----:B------:R-:W-:-:S04]  /*17830*/  IMAD.MOV.U32 R17, RZ, RZ, R27 ;  /* 0x000000ffff117224 */ /* 0x000fc800078e001b */
[----:B------:R-:W-:-:S05]  /*17840*/  @!P5 IMAD.MOV R17, RZ, RZ, -R17 ;  /* 0x000000ffff11d224 */ /* 0x000fca00078e0a11 */
[----:B------:R1:W-:Y:S04]  /*17850*/  STL [R1+0x8], R17 ;  /* 0x0000081101007387 */ /* 0x0003e80000100800 */
[----:B------:R-:W4:Y:S04]  /*17860*/  LDL R21, [R1+0x37d8] ;  /* 0x0037d80001157983 */ /* 0x000f280000100800 */
[----:B------:R-:W4:Y:S01]  /*17870*/  LDL R20, [R1+0x37e8] ;  /* 0x0037e80001147983 */ /* 0x000f220000100800 */
[----:B------:R-:W-:Y:S01]  /*17880*/  ISETP.GE.AND P2, PT, R19, RZ, PT ;  /* 0x000000ff1300720c */ /* 0x000fe20003f46270 */
[----:B--2---:R-:W-:Y:S01]  /*17890*/  IMAD.MOV.U32 R18, RZ, RZ, R28 ;  /* 0x000000ffff127224 */ /* 0x004fe200078e001c */
[----:B------:R-:W-:Y:S01]  /*178a0*/  ISETP.GE.AND P0, PT, R16, RZ, PT ;  /* 0x000000ff1000720c */ /* 0x000fe20003f06270 */
[----:B------:R-:W2:Y:S01]  /*178b0*/  LDL R19, [R1+0x3790] ;  /* 0x0037900001137983 */ /* 0x000ea20000100800 */
[----:B-1----:R-:W-:-:S09]  /*178c0*/  IMAD.MOV.U32 R17, RZ, RZ, R29 ;  /* 0x000000ffff117224 */ /* 0x002fd200078e001d */
[----:B------:R-:W-:-:S05]  /*178d0*/  @!P2 IMAD.MOV R18, RZ, RZ, -R18 ;  /* 0x000000ffff12a224 */ /* 0x000fca00078e0a12 */
[----:B------:R1:W-:Y:S01]  /*178e0*/  STL [R1+0x4], R18 ;  /* 0x0000041201007387 */ /* 0x0003e20000100800 */
[----:B------:R-:W-:-:S03]  /*178f0*/  @!P0 IMAD.MOV R17, RZ, RZ, -R17 ;  /* 0x000000ffff118224 */ /* 0x000fc600078e0a11 */
[----:B-1----:R-:W2:Y:S04]  /*17900*/  LDL R18, [R1+0x37b4] ;  /* 0x0037b40001127983 */ /* 0x002ea80000100800 */
[----:B------:R1:W-:Y:S04]  /*17910*/  STL [R1], R17 ;  /* 0x0000001101007387 */ /* 0x0003e80000100800 */
[----:B-1----:R-:W2:Y:S01]  /*17920*/  LDL R17, [R1+0x37d4] ;  /* 0x0037d40001117983 */ /* 0x002ea20000100800 */
[----:B------:R-:W-:-:S13]  /*17930*/  ISETP.GT.U32.AND P6, PT, R251, R31, PT ;  /* 0x0000001ffb00720c */ /* 0x000fda0003fc4070 */
[----:B------:R-:W-:Y:S01]  /*17940*/  @!P6 IMAD.IADD R31, R31, 0x1, -R251 ;  /* 0x000000011f1fe824 */ /* 0x000fe200078e0afb */
[----:B------:R-:W-:-:S04]  /*17950*/  ISETP.GT.U32.AND P6, PT, R251, R37, PT ;  /* 0x00000025fb00720c */ /* 0x000fc80003fc4070 */
[----:B------:R-:W-:Y:S01]  /*17960*/  ISETP.GT.U32.AND P1, PT, R251, R31, PT ;  /* 0x0000001ffb00720c */ /* 0x000fe20003f24070 */
[----:B------:R-:W-:-:S08]  /*17970*/  @!P4 IMAD.MOV R32, RZ, RZ, -R32 ;  /* 0x000000ffff20c224 */ /* 0x000fd000078e0a20 */
[----:B------:R-:W-:Y:S01]  /*17980*/  @!P6 IMAD.IADD R37, R37, 0x1, -R251 ;  /* 0x000000012525e824 */ /* 0x000fe200078e0afb */
[----:B------:R-:W-:-:S04]  /*17990*/  ISETP.GT.U32.AND P4, PT, R251, R38, PT ;  /* 0x00000026fb00720c */ /* 0x000fc80003f84070 */
[----:B------:R-:W-:Y:S01]  /*179a0*/  ISETP.GT.U32.AND P6, PT, R251, R37, PT ;  /* 0x00000025fb00720c */ /* 0x000fe20003fc4070 */
[----:B------:R-:W-:Y:S01]  /*179b0*/  @!P1 IMAD.IADD R31, R31, 0x1, -R251 ;  /* 0x000000011f1f9824 */ /* 0x000fe200078e0afb */
[C---:B------:R-:W-:Y:S02]  /*179c0*/  ISETP.GT.U32.AND P1, PT, R251.reuse, R39, PT ;  /* 0x00000027fb00720c */ /* 0x040fe40003f24070 */
[----:B------:R-:W-:Y:S02]  /*179d0*/  @!P3 IADD3 R30, -R30, RZ, RZ ;  /* 0x000000ff1e1eb210 */ /* 0x000fe40007ffe1ff */
[----:B------:R-:W-:-:S03]  /*179e0*/  ISETP.GT.U32.AND P5, PT, R251, R33, PT ;  /* 0x00000021fb00720c */ /* 0x000fc60003fa4070 */
[----:B------:R-:W-:Y:S01]  /*179f0*/  STL [R1+0x3d7c], R30 ;  /* 0x003d7c1e01007387 */ /* 0x000fe20000100800 */
[----:B------:R-:W-:-:S03]  /*17a00*/  ISETP.GT.U32.AND P2, PT, R251, R34, PT ;  /* 0x00000022fb00720c */ /* 0x000fc60003f44070 */
[--C-:B------:R-:W-:Y:S01]  /*17a10*/  @!P6 IMAD.IADD R37, R37, 0x1, -R251.reuse ;  /* 0x000000012525e824 */ /* 0x100fe200078e0afb */
[----:B------:R-:W-:Y:S01]  /*17a20*/  STL [R1+0x3d80], R32 ;  /* 0x003d802001007387 */ /* 0x000fe20000100800 */
[--C-:B------:R-:W-:Y:S02]  /*17a30*/  @!P4 IMAD.IADD R38, R38, 0x1, -R251.reuse ;  /* 0x000000012626c824 */ /* 0x100fe400078e0afb */
[--C-:B------:R-:W-:Y:S01]  /*17a40*/  @!P1 IMAD.IADD R39, R39, 0x1, -R251.reuse ;  /* 0x0000000127279824 */ /* 0x100fe200078e0afb */
[----:B------:R-:W-:Y:S01]  /*17a50*/  ISETP.GT.U32.AND P0, PT, R251, R35, PT ;  /* 0x00000023fb00720c */ /* 0x000fe20003f04070 */
[----:B------:R-:W-:Y:S01]  /*17a60*/  @!P5 IMAD.IADD R33, R33, 0x1, -R251 ;  /* 0x000000012121d824 */ /* 0x000fe200078e0afb */
[----:B------:R-:W-:-:S03]  /*17a70*/  ISETP.GT.U32.AND P5, PT, R251, R40, PT ;  /* 0x00000028fb00720c */ /* 0x000fc60003fa4070 */
[----:B------:R-:W-:Y:S01]  /*17a80*/  @!P2 IMAD.IADD R34, R34, 0x1, -R251 ;  /* 0x000000012222a824 */ /* 0x000fe200078e0afb */
[----:B------:R-:W-:-:S07]  /*17a90*/  ISETP.GT.U32.AND P2, PT, R251, R41, PT ;  /* 0x00000029fb00720c */ /* 0x000fce0003f44070 */
[--C-:B------:R-:W-:Y:S01]  /*17aa0*/  @!P0 IMAD.IADD R35, R35, 0x1, -R251.reuse ;  /* 0x0000000123238824 */ /* 0x100fe200078e0afb */
[----:B------:R-:W-:Y:S01]  /*17ab0*/  ISETP.GT.U32.AND P0, PT, R251, R42, PT ;  /* 0x0000002afb00720c */ /* 0x000fe20003f04070 */
[----:B------:R-:W-:-:S04]  /*17ac0*/  @!P5 IMAD.IADD R40, R40, 0x1, -R251 ;  /* 0x000000012828d824 */ /* 0x000fc800078e0afb */
[----:B------:R-:W-:-:S08]  /*17ad0*/  @!P2 IMAD.IADD R41, R41, 0x1, -R251 ;  /* 0x000000012929a824 */ /* 0x000fd000078e0afb */
[----:B------:R-:W-:Y:S02]  /*17ae0*/  @!P0 IADD3 R42, R42, -R251, RZ ;  /* 0x800000fb2a2a8210 */ /* 0x000fe40007ffe0ff */
[----:B---3--:R-:W-:Y:S02]  /*17af0*/  ISETP.GE.AND P6, PT, R22, RZ, PT ;  /* 0x000000ff1600720c */ /* 0x008fe40003fc6270 */
[----:B------:R-:W3:Y:S01]  /*17b00*/  LDL R22, [R1+0x37fc] ;  /* 0x0037fc0001167983 */ /* 0x000ee20000100800 */
[----:B----4-:R-:W-:-:S03]  /*17b10*/  ISETP.GE.AND P4, PT, R21, RZ, PT ;  /* 0x000000ff1500720c */ /* 0x010fc60003f86270 */
[----:B------:R-:W4:Y:S01]  /*17b20*/  LDL R21, [R1+0x3808] ;  /* 0x0038080001157983 */ /* 0x000f220000100800 */
[----:B------:R-:W-:-:S03]  /*17b30*/  ISETP.GE.AND P1, PT, R20, RZ, PT ;  /* 0x000000ff1400720c */ /* 0x000fc60003f26270 */
[----:B------:R-:W4:Y:S01]  /*17b40*/  LDL R20, [R1+0x37b0] ;  /* 0x0037b00001147983 */ /* 0x000f220000100800 */
[----:B--2---:R-:W-:-:S03]  /*17b50*/  ISETP.GE.AND P5, PT, R19, RZ, PT ;  /* 0x000000ff1300720c */ /* 0x004fc60003fa6270 */
[----:B------:R-:W2:Y:S01]  /*17b60*/  LDL R19, [R1+0x37d0] ;  /* 0x0037d00001137983 */ /* 0x000ea20000100800 */
[----:B------:R-:W-:-:S03]  /*17b70*/  ISETP.GE.AND P2, PT, R18, RZ, PT ;  /* 0x000000ff1200720c */ /* 0x000fc60003f46270 */
[----:B------:R-:W2:Y:S01]  /*17b80*/  LDL R18, [R1+0x37f8] ;  /* 0x0037f80001127983 */ /* 0x000ea20000100800 */
[----:B------:R-:W-:-:S03]  /*17b90*/  ISETP.GE.AND P0, PT, R17, RZ, PT ;  /* 0x000000ff1100720c */ /* 0x000fc60003f06270 */
[----:B------:R-:W2:Y:S01]  /*17ba0*/  LDL R17, [R1+0x381c] ;  /* 0x00381c0001117983 */ /* 0x000ea20000100800 */
[----:B------:R-:W-:-:S13]  /*17bb0*/  ISETP.GT.U32.AND P3, PT, R251, R36, PT ;  /* 0x00000024fb00720c */ /* 0x000fda0003f64070 */
[----:B------:R-:W-:Y:S02]  /*17bc0*/  @!P3 IADD3 R36, R36, -R251, RZ ;  /* 0x800000fb2424b210 */ /* 0x000fe40007ffe0ff */
[----:B------:R-:W-:Y:S02]  /*17bd0*/  ISETP.GT.U32.AND P3, PT, R251, R43, PT ;  /* 0x0000002bfb00720c */ /* 0x000fe40003f64070 */
[----:B------:R-:W-:Y:S01]  /*17be0*/  IABS R15, R15 ;  /* 0x0000000f000f7213 */ /* 0x000fe20000000000 */
[----:B------:R-:W-:-:S10]  /*17bf0*/  @!P5 IMAD.MOV R35, RZ, RZ, -R35 ;  /* 0x000000ffff23d224 */ /* 0x000fd400078e0a23 */
[----:B------:R-:W-:Y:S01]  /*17c00*/  @!P3 IMAD.IADD R43, R43, 0x1, -R251 ;  /* 0x000000012b2bb824 */ /* 0x000fe200078e0afb */
[----:B------:R-:W-:Y:S01]  /*17c10*/  ISETP.GT.U32.AND P3, PT, R251, R38, PT ;  /* 0x00000026fb00720c */ /* 0x000fe20003f64070 */
[----:B------:R-:W-:-:S03]  /*17c20*/  IMAD.HI.U32 R16, R252, R15, RZ ;  /* 0x0000000ffc107227 */ /* 0x000fc600078e00ff */
[C---:B------:R-:W-:Y:S01]  /*17c30*/  ISETP.GT.U32.AND P5, PT, R251.reuse, R43, PT ;  /* 0x0000002bfb00720c */ /* 0x040fe20003fa4070 */
[----:B------:R-:W-:Y:S02]  /*17c40*/  IMAD.MOV R16, RZ, RZ, -R16 ;  /* 0x000000ffff107224 */ /* 0x000fe400078e0a10 */
[----:B------:R-:W-:Y:S02]  /*17c50*/  @!P6 IMAD.MOV R31, RZ, RZ, -R31 ;  /* 0x000000ffff1fe224 */ /* 0x000fe400078e0a1f */
[----:B------:R-:W-:Y:S01]  /*17c60*/  @!P0 IMAD.MOV R37, RZ, RZ, -R37 ;  /* 0x000000ffff258224 */ /* 0x000fe200078e0a25 */
[C---:B------:R-:W-:Y:S01]  /*17c70*/  ISETP.GT.U32.AND P0, PT, R251.reuse, R44, PT ;  /* 0x0000002cfb00720c */ /* 0x040fe20003f04070 */
[----:B------:R-:W-:Y:S02]  /*17c80*/  @!P4 IMAD.MOV R33, RZ, RZ, -R33 ;  /* 0x000000ffff21c224 */ /* 0x000fe400078e0a21 */
[----:B------:R-:W-:Y:S01]  /*17c90*/  @!P3 IMAD.IADD R38, R38, 0x1, -R251 ;  /* 0x000000012626b824 */ /* 0x000fe200078e0afb */
[C---:B------:R-:W-:Y:S01]  /*17ca0*/  ISETP.GT.U32.AND P3, PT, R251.reuse, R45, PT ;  /* 0x0000002dfb00720c */ /* 0x040fe20003f64070 */
[----:B------:R-:W-:Y:S01]  /*17cb0*/  @!P1 IMAD.MOV R34, RZ, RZ, -R34 ;  /* 0x000000ffff229224 */ /* 0x000fe200078e0a22 */
[----:B------:R-:W-:Y:S01]  /*17cc0*/  @!P2 IADD3 R36, -R36, RZ, RZ ;  /* 0x000000ff2424a210 */ /* 0x000fe20007ffe1ff */
[----:B------:R-:W-:Y:S01]  /*17cd0*/  IMAD R15, R251, R16, R15 ;  /* 0x00000010fb0f7224 */ /* 0x000fe200078e020f */
[----:B------:R-:W-:Y:S01]  /*17ce0*/  STL [R1+0x3d84], R31 ;  /* 0x003d841f01007387 */ /* 0x000fe20000100800 */
[----:B------:R-:W-:-:S03]  /*17cf0*/  IADD3 R16, R246, 0x1f3, RZ ;  /* 0x000001f3f6107810 */ /* 0x000fc60007ffe0ff */
[----:B------:R-:W-:Y:S01]  /*17d00*/  STL [R1+0x3d88], R33 ;  /* 0x003d882101007387 */ /* 0x000fe20000100800 */
[----:B------:R-:W-:-:S03]  /*17d10*/  @!P5 IMAD.IADD R43, R43, 0x1, -R251 ;  /* 0x000000012b2bd824 */ /* 0x000fc600078e0afb */
[----:B------:R-:W-:Y:S04]  /*17d20*/  STL [R1+0x3d8c], R34 ;  /* 0x003d8c2201007387 */ /* 0x000fe80000100800 */
[----:B------:R-:W-:Y:S01]  /*17d30*/  STL [R1+0x3d90], R35 ;  /* 0x003d902301007387 */ /* 0x000fe20000100800 */
[----:B------:R-:W-:-:S03]  /*17d40*/  ISETP.GT.U32.AND P4, PT, R251, R39, PT ;  /* 0x00000027fb00720c */ /* 0x000fc60003f84070 */
[----:B------:R-:W-:Y:S01]  /*17d50*/  STL [R1+0x3d94], R36 ;  /* 0x003d942401007387 */ /* 0x000fe20000100800 */
[----:B------:R-:W-:-:S03]  /*17d60*/  ISETP.GT.U32.AND P1, PT, R251, R40, PT ;  /* 0x00000028fb00720c */ /* 0x000fc60003f24070 */
[----:B------:R-:W-:Y:S01]  /*17d70*/  STL [R1+0x3404], R16 ;  /* 0x0034041001007387 */ /* 0x000fe20000100800 */
[----:B------:R-:W-:-:S03]  /*17d80*/  @!P0 IMAD.IADD R44, R44, 0x1, -R251 ;  /* 0x000000012c2c8824 */ /* 0x000fc600078e0afb */
[----:B------:R-:W-:Y:S01]  /*17d90*/  STL [R1+0x3d98], R37 ;  /* 0x003d982501007387 */ /* 0x000fe20000100800 */
[--C-:B------:R-:W-:Y:S01]  /*17da0*/  @!P3 IMAD.IADD R45, R45, 0x1, -R251.reuse ;  /* 0x000000012d2db824 */ /* 0x100fe200078e0afb */
[----:B------:R-:W-:Y:S01]  /*17db0*/  ISETP.GT.U32.AND P6, PT, R251, R41, PT ;  /* 0x00000029fb00720c */ /* 0x000fe20003fc4070 */
[--C-:B------:R-:W-:Y:S01]  /*17dc0*/  @!P4 IMAD.IADD R39, R39, 0x1, -R251.reuse ;  /* 0x000000012727c824 */ /* 0x100fe200078e0afb */
[C---:B------:R-:W-:Y:S02]  /*17dd0*/  ISETP.GT.U32.AND P4, PT, R251.reuse, R46, PT ;  /* 0x0000002efb00720c */ /* 0x040fe40003f84070 */
[----:B------:R-:W-:Y:S01]  /*17de0*/  @!P1 IMAD.IADD R40, R40, 0x1, -R251 ;  /* 0x0000000128289824 */ /* 0x000fe200078e0afb */
[----:B------:R-:W-:-:S08]  /*17df0*/  ISETP.GT.U32.AND P1, PT, R251, R47, PT ;  /* 0x0000002ffb00720c */ /* 0x000fd00003f24070 */
[--C-:B------:R-:W-:Y:S01]  /*17e00*/  @!P6 IMAD.IADD R41, R41, 0x1, -R251.reuse ;  /* 0x000000012929e824 */ /* 0x100fe200078e0afb */
[----:B------:R-:W-:Y:S01]  /*17e10*/  ISETP.GT.U32.AND P6, PT, R251, R48, PT ;  /* 0x00000030fb00720c */ /* 0x000fe20003fc4070 */
[----:B------:R-:W-:-:S03]  /*17e20*/  @!P4 IMAD.IADD R46, R46, 0x1, -R251 ;  /* 0x000000012e2ec824 */ /* 0x000fc600078e0afb */
[----:B------:R-:W-:Y:S01]  /*17e30*/  @!P1 IMAD.IADD R47, R47, 0x1, -R251 ;  /* 0x000000012f2f9824 */ /* 0x000fe200078e0afb */
[----:B------:R-:W-:-:S08]  /*17e40*/  ISETP.GT.U32.AND P2, PT, R251, R42, PT ;  /* 0x0000002afb00720c */ /* 0x000fd00003f44070 */
[----:B------:R-:W-:-:S05]  /*17e50*/  @!P6 IADD3 R48, R48, -R251, RZ ;  /* 0x800000fb3030e210 */ /* 0x000fca0007ffe0ff */
        /* <DEDUP_REMOVED lines=9> */
[----:B------:R-:W-:Y:S02]  /*17ef0*/  @!P5 IMAD.MOV R38, RZ, RZ, -R38 ;  /* 0x000000ffff26d224 */ /* 0x000fe400078e0a26 */
[----:B------:R-:W-:Y:S01]  /*17f00*/  @!P0 IMAD.MOV R39, RZ, RZ, -R39 ;  /* 0x000000ffff278224 */ /* 0x000fe200078e0a27 */
[----:B------:R-:W-:Y:S02]  /*17f10*/  ISETP.GE.AND P1, PT, R18, RZ, PT ;  /* 0x000000ff1200720c */ /* 0x000fe40003f26270 */
[----:B------:R-:W2:Y:S01]  /*17f20*/  LDL R18, [R1+0x3834] ;  /* 0x0038340001127983 */ /* 0x000ea20000100800 */
[----:B------:R-:W-:Y:S01]  /*17f30*/  @!P3 IMAD.MOV R40, RZ, RZ, -R40 ;  /* 0x000000ffff28b224 */ /* 0x000fe200078e0a28 */
[----:B------:R-:W-:Y:S02]  /*17f40*/  ISETP.GE.AND P6, PT, R17, RZ, PT ;  /* 0x000000ff1100720c */ /* 0x000fe40003fc6270 */
[----:B------:R-:W2:Y:S01]  /*17f50*/  LDL R17, [R1+0x3818] ;  /* 0x0038180001117983 */ /* 0x000ea20000100800 */
[----:B------:R-:W-:-:S06]  /*17f60*/  @!P4 IMAD.MOV R41, RZ, RZ, -R41 ;  /* 0x000000ffff29c224 */ /* 0x000fcc00078e0a29 */
[----:B------:R-:W-:Y:S01]  /*17f70*/  @!P1 IADD3 R42, -R42, RZ, RZ ;  /* 0x000000ff2a2a9210 */ /* 0x000fe20007ffe1ff */
[----:B------:R-:W-:Y:S04]  /*17f80*/  STL [R1+0x3d9c], R38 ;  /* 0x003d9c2601007387 */ /* 0x000fe80000100800 */
[----:B------:R-:W-:Y:S01]  /*17f90*/  STL [R1+0x3da0], R39 ;  /* 0x003da02701007387 */ /* 0x000fe20000100800 */
[----:B------:R-:W-:-:S03]  /*17fa0*/  @!P6 IMAD.MOV R43, RZ, RZ, -R43 ;  /* 0x000000ffff2be224 */ /* 0x000fc600078e0a2b */
[----:B------:R-:W-:Y:S04]  /*17fb0*/  STL [R1+0x3da4], R40 ;  /* 0x003da42801007387 */ /* 0x000fe80000100800 */
[----:B------:R1:W-:Y:S04]  /*17fc0*/  STL [R1+0x3da8], R41 ;  /* 0x003da82901007387 */ /* 0x0003e80000100800 */
[----:B-1----:R-:W2:Y:S04]  /*17fd0*/  LDL R41, [R1+0x3404] ;  /* 0x0034040001297983 */ /* 0x002ea80000100800 */
[----:B------:R1:W-:Y:S04]  /*17fe0*/  STL [R1+0x3dac], R42 ;  /* 0x003dac2a01007387 */ /* 0x0003e80000100800 */
[----:B------:R1:W-:Y:S04]  /*17ff0*/  STL [R1+0x3db0], R43 ;  /* 0x003db02b01007387 */ /* 0x0003e80000100800 */
[----:B------:R-:W2:Y:S01]  /*18000*/  LDL R23, [R1+0x37f0] ;  /* 0x0037f00001177983 */ /* 0x000ea20000100800 */
[----:B------:R-:W-:-:S02]  /*18010*/  ISETP.GT.U32.AND P2, PT, R251, R49, PT ;  /* 0x00000031fb00720c */ /* 0x000fc40003f44070 */
[----:B------:R-:W-:-:S11]  /*18020*/  ISETP.GT.U32.AND P0, PT, R251, R45, PT ;  /* 0x0000002dfb00720c */ /* 0x000fd60003f04070 */
[--C-:B------:R-:W-:Y:S01]  /*18030*/  @!P2 IMAD.IADD R49, R49, 0x1, -R251.reuse ;  /* 0x000000013131a824 */ /* 0x100fe200078e0afb */
[----:B------:R-:W-:Y:S01]  /*18040*/  ISETP.GT.U32.AND P2, PT, R251, R44, PT ;  /* 0x0000002cfb00720c */ /* 0x000fe20003f44070 */
[----:B------:R-:W-:Y:S01]  /*18050*/  @!P0 IMAD.IADD R45, R45, 0x1, -R251 ;  /* 0x000000012d2d8824 */ /* 0x000fe200078e0afb */
[C---:B------:R-:W-:Y:S02]  /*18060*/  ISETP.GT.U32.AND P0, PT, R251.reuse, R51, PT ;  /* 0x00000033fb00720c */ /* 0x040fe40003f04070 */
[C---:B------:R-:W-:Y:S02]  /*18070*/  ISETP.GT.U32.AND P5, PT, R251.reuse, R49, PT ;  /* 0x00000031fb00720c */ /* 0x040fe40003fa4070 */
[C---:B------:R-:W-:Y:S02]  /*18080*/  ISETP.GT.U32.AND P4, PT, R251.reuse, R47, PT ;  /* 0x0000002ffb00720c */ /* 0x040fe40003f84070 */
[----:B------:R-:W-:-:S05]  /*18090*/  ISETP.GT.U32.AND P1, PT, R251, R48, PT ;  /* 0x00000030fb00720c */ /* 0x000fca0003f24070 */
[--C-:B------:R-:W-:Y:S02]  /*180a0*/  @!P2 IMAD.IADD R44, R44, 0x1, -R251.reuse ;  /* 0x000000012c2ca824 */ /* 0x100fe400078e0afb */
[--C-:B------:R-:W-:Y:S02]  /*180b0*/  @!P0 IMAD.IADD R51, R51, 0x1, -R251.reuse ;  /* 0x0000000133338824 */ /* 0x100fe400078e0afb */
[--C-:B------:R-:W-:Y:S01]  /*180c0*/  @!P5 IMAD.IADD R49, R49, 0x1, -R251.reuse ;  /* 0x000000013131d824 */ /* 0x100fe200078e0afb */
[C---:B------:R-:W-:Y:S02]  /*180d0*/  ISETP.GT.U32.AND P3, PT, R251.reuse, R46, PT ;  /* 0x0000002efb00720c */ /* 0x040fe40003f64070 */
[----:B------:R-:W-:Y:S01]  /*180e0*/  ISETP.GT.U32.AND P6, PT, R251, R50, PT ;  /* 0x00000032fb00720c */ /* 0x000fe20003fc4070 */
[----:B------:R-:W-:Y:S01]  /*180f0*/  @!P4 IMAD.IADD R47, R47, 0x1, -R251 ;  /* 0x000000012f2fc824 */ /* 0x000fe200078e0afb */
[----:B------:R-:W-:Y:S02]  /*18100*/  @!P1 IADD3 R48, R48, -R251, RZ ;  /* 0x800000fb30309210 */ /* 0x000fe40007ffe0ff */
[----:B------:R-:W-:-:S02]  /*18110*/  ISETP.GT.U32.AND P4, PT, R251, R53, PT ;  /* 0x00000035fb00720c */ /* 0x000fc40003f84070 */
[----:B------:R-:W-:-:S05]  /*18120*/  ISETP.GT.U32.AND P1, PT, R251, R54, PT ;  /* 0x00000036fb00720c */ /* 0x000fca0003f24070 */
[--C-:B------:R-:W-:Y:S01]  /*18130*/  @!P3 IMAD.IADD R46, R46, 0x1, -R251.reuse ;  /* 0x000000012e2eb824 */ /* 0x100fe200078e0afb */
[C---:B------:R-:W-:Y:S01]  /*18140*/  ISETP.GT.U32.AND P3, PT, R251.reuse, R52, PT ;  /* 0x00000034fb00720c */ /* 0x040fe20003f64070 */
[----:B------:R-:W-:Y:S01]  /*18150*/  @!P6 IMAD.IADD R50, R50, 0x1, -R251 ;  /* 0x000000013232e824 */ /* 0x000fe200078e0afb */
[----:B------:R-:W-:-:S03]  /*18160*/  ISETP.GT.U32.AND P6, PT, R251, R55, PT ;  /* 0x00000037fb00720c */ /* 0x000fc60003fc4070 */
[----:B------:R-:W-:Y:S02]  /*18170*/  @!P4 IMAD.IADD R53, R53, 0x1, -R251 ;  /* 0x000000013535c824 */ /* 0x000fe400078e0afb */
[----:B------:R-:W-:-:S06]  /*18180*/  @!P1 IADD3 R54, R54, -R251, RZ ;  /* 0x800000fb36369210 */ /* 0x000fcc0007ffe0ff */
[--C-:B------:R-:W-:Y:S02]  /*18190*/  @!P3 IMAD.IADD R52, R52, 0x1, -R251.reuse ;  /* 0x000000013434b824 */ /* 0x100fe400078e0afb */
[----:B------:R-:W-:-:S05]  /*181a0*/  @!P6 IMAD.IADD R55, R55, 0x1, -R251 ;  /* 0x000000013737e824 */ /* 0x000fca00078e0afb */
[----:B------:R-:W-:-:S13]  /*181b0*/  ISETP.GT.U32.AND P6, PT, R251, R55, PT ;  /* 0x00000037fb00720c */ /* 0x000fda0003fc4070 */
[----:B------:R-:W-:Y:S01]  /*181c0*/  @!P6 IMAD.IADD R55, R55, 0x1, -R251 ;  /* 0x000000013737e824 */ /* 0x000fe200078e0afb */
        /* <DEDUP_REMOVED lines=12> */
[----:B------:R-:W-:Y:S01]  /*18290*/  ISETP.GE.AND P3, PT, R17, RZ, PT ;  /* 0x000000ff1100720c */ /* 0x000fe20003f66270 */
[----:B------:R-:W-:Y:S02]  /*182a0*/  @!P0 IMAD.MOV R46, RZ, RZ, -R46 ;  /* 0x000000ffff2e8224 */ /* 0x000fe400078e0a2e */
[----:B------:R1:W-:Y:S01]  /*182b0*/  STL [R1+0x3db4], R44 ;  /* 0x003db42c01007387 */ /* 0x0003e20000100800 */
[----:B------:R-:W-:-:S06]  /*182c0*/  @!P4 IMAD.MOV R48, RZ, RZ, -R48 ;  /* 0x000000ffff30c224 */ /* 0x000fcc00078e0a30 */
[----:B------:R-:W-:Y:S01]  /*182d0*/  @!P1 IMAD.MOV R49, RZ, RZ, -R49 ;  /* 0x000000ffff319224 */ /* 0x000fe200078e0a31 */
[----:B------:R1:W-:Y:S02]  /*182e0*/  STL [R1+0x3db8], R45 ;  /* 0x003db82d01007387 */ /* 0x0003e40000100800 */
[----:B------:R-:W-:Y:S02]  /*182f0*/  @!P3 IADD3 R47, -R47, RZ, RZ ;  /* 0x000000ff2f2fb210 */ /* 0x000fe40007ffe1ff */
[----:B------:R1:W-:Y:S04]  /*18300*/  STL [R1+0x3dbc], R46 ;  /* 0x003dbc2e01007387 */ /* 0x0003e80000100800 */
[----:B------:R-:W-:Y:S04]  /*18310*/  STL [R1+0x3dc0], R47 ;  /* 0x003dc02f01007387 */ /* 0x000fe80000100800 */
[----:B------:R-:W-:Y:S04]  /*18320*/  STL [R1+0x3dc4], R48 ;  /* 0x003dc43001007387 */ /* 0x000fe80000100800 */
[----:B------:R-:W-:Y:S01]  /*18330*/  STL [R1+0x3dc8], R49 ;  /* 0x003dc83101007387 */ /* 0x000fe20000100800 */
[----:B------:R-:W-:-:S03]  /*18340*/  ISETP.GE.AND P6, PT, R23, RZ, PT ;  /* 0x000000ff1700720c */ /* 0x000fc60003fc6270 */
[----:B------:R-:W2:Y:S01]  /*18350*/  LDL R23, [R1+0x3828] ;  /* 0x0038280001177983 */ /* 0x000ea20000100800 */
[C---:B------:R-:W-:Y:S02]  /*18360*/  ISETP.GT.U32.AND P2, PT, R251.reuse, R50, PT ;  /* 0x00000032fb00720c */ /* 0x040fe40003f44070 */
[C---:B------:R-:W-:Y:S02]  /*18370*/  ISETP.GT.U32.AND P5, PT, R251.reuse, R51, PT ;  /* 0x00000033fb00720c */ /* 0x040fe40003fa4070 */
[----:B------:R-:W-:-:S09]  /*18380*/  ISETP.GT.U32.AND P1, PT, R251, R56, PT ;  /* 0x00000038fb00720c */ /* 0x000fd20003f24070 */
[--C-:B------:R-:W-:Y:S01]  /*18390*/  @!P2 IMAD.IADD R50, R50, 0x1, -R251.reuse ;  /* 0x000000013232a824 */ /* 0x100fe200078e0afb */
[----:B------:R-:W-:Y:S01]  /*183a0*/  ISETP.GT.U32.AND P2, PT, R251, R57, PT ;  /* 0x00000039fb00720c */ /* 0x000fe20003f44070 */
[--C-:B------:R-:W-:Y:S01]  /*183b0*/  @!P5 IMAD.IADD R51, R51, 0x1, -R251.reuse ;  /* 0x000000013333d824 */ /* 0x100fe200078e0afb */
[C---:B------:R-:W-:Y:S01]  /*183c0*/  ISETP.GT.U32.AND P5, PT, R251.reuse, R58, PT ;  /* 0x0000003afb00720c */ /* 0x040fe20003fa4070 */
[----:B------:R-:W-:Y:S01]  /*183d0*/  @!P1 IMAD.IADD R56, R56, 0x1, -R251 ;  /* 0x0000000138389824 */ /* 0x000fe200078e0afb */
[C---:B------:R-:W-:Y:S02]  /*183e0*/  ISETP.GT.U32.AND P0, PT, R251.reuse, R52, PT ;  /* 0x00000034fb00720c */ /* 0x040fe40003f04070 */
[----:B------:R-:W-:-:S07]  /*183f0*/  ISETP.GT.U32.AND P3, PT, R251, R53, PT ;  /* 0x00000035fb00720c */ /* 0x000fce0003f64070 */
[--C-:B------:R-:W-:Y:S02]  /*18400*/  @!P2 IMAD.IADD R57, R57, 0x1, -R251.reuse ;  /* 0x000000013939a824 */ /* 0x100fe400078e0afb */
[--C-:B------:R-:W-:Y:S01]  /*18410*/  @!P5 IMAD.IADD R58, R58, 0x1, -R251.reuse ;  /* 0x000000013a3ad824 */ /* 0x100fe200078e0afb */
[C---:B------:R-:W-:Y:S01]  /*18420*/  ISETP.GT.U32.AND P4, PT, R251.reuse, R54, PT ;  /* 0x00000036fb00720c */ /* 0x040fe20003f84070 */
[----:B------:R-:W-:Y:S01]  /*18430*/  @!P0 IMAD.IADD R52, R52, 0x1, -R251 ;  /* 0x0000000134348824 */ /* 0x000fe200078e0afb */
[----:B------:R-:W-:Y:S02]  /*18440*/  ISETP.GT.U32.AND P0, PT, R251, R59, PT ;  /* 0x0000003bfb00720c */ /* 0x000fe40003f04070 */
[----:B------:R-:W-:Y:S02]  /*18450*/  @!P3 IADD3 R53, R53, -R251, RZ ;  /* 0x800000fb3535b210 */ /* 0x000fe40007ffe0ff */
[----:B------:R-:W-:-:S07]  /*18460*/  ISETP.GT.U32.AND P3, PT, R251, R60, PT ;  /* 0x0000003cfb00720c */ /* 0x000fce0003f64070 */
[----:B------:R-:W-:Y:S01]  /*18470*/  @!P4 IMAD.IADD R54, R54, 0x1, -R251 ;  /* 0x000000013636c824 */ /* 0x000fe200078e0afb */
[----:B------:R-:W-:Y:S02]  /*18480*/  ISETP.GT.U32.AND P4, PT, R251, R61, PT ;  /* 0x0000003dfb00720c */ /* 0x000fe40003f84070 */
[----:B------:R-:W-:-:S03]  /*18490*/  @!P0 IADD3 R59, R59, -R251, RZ ;  /* 0x800000fb3b3b8210 */ /* 0x000fc60007ffe0ff */
[----:B------:R-:W-:-:S08]  /*184a0*/  @!P3 IMAD.IADD R60, R60, 0x1, -R251 ;  /* 0x000000013c3cb824 */ /* 0x000fd000078e0afb */
[----:B------:R-:W-:Y:S02]  /*184b0*/  @!P4 IMAD.IADD R61, R61, 0x1, -R251 ;  /* 0x000000013d3dc824 */ /* 0x000fe400078e0afb */
[----:B------:R-:W-:Y:S01]  /*184c0*/  @!P6 IMAD.MOV R50, RZ, RZ, -R50 ;  /* 0x000000ffff32e224 */ /* 0x000fe200078e0a32 */
[----:B------:R-:W-:Y:S02]  /*184d0*/  IADD3 R40, R246, 0x1f4, RZ ;  /* 0x000001f4f6287810 */ /* 0x000fe40007ffe0ff */
        /* <DEDUP_REMOVED lines=8> */
[----:B------:R-:W-:-:S05]  /*18560*/  @!P1 IMAD.MOV R51, RZ, RZ, -R51 ;  /* 0x000000ffff339224 */ /* 0x000fca00078e0a33 */
[----:B------:R-:W-:Y:S02]  /*18570*/  @!P5 IADD3 R53, -R53, RZ, RZ ;  /* 0x000000ff3535d210 */ /* 0x000fe40007ffe1ff */
[----:B------:R-:W-:Y:S02]  /*18580*/  ISETP.GE.AND P3, PT, R18, RZ, PT ;  /* 0x000000ff1200720c */ /* 0x000fe40003f66270 */
[----:B------:R-:W2:Y:S01]  /*18590*/  LDL R18, [R1+0x383c] ;  /* 0x00383c0001127983 */ /* 0x000ea20000100800 */
[----:B------:R-:W-:Y:S01]  /*185a0*/  ISETP.GT.U32.AND P5, PT, R251, R61, PT ;  /* 0x0000003dfb00720c */ /* 0x000fe20003fa4070 */
[----:B------:R-:W-:Y:S02]  /*185b0*/  @!P2 IMAD.MOV R52, RZ, RZ, -R52 ;  /* 0x000000ffff34a224 */ /* 0x000fe400078e0a34 */
[----:B------:R-:W-:Y:S01]  /*185c0*/  @!P0 IMAD.MOV R54, RZ, RZ, -R54 ;  /* 0x000000ffff368224 */ /* 0x000fe200078e0a36 */
[----:B------:R-:W-:Y:S04]  /*185d0*/  STL [R1+0x3dcc], R50 ;  /* 0x003dcc3201007387 */ /* 0x000fe80000100800 */
[----:B------:R-:W-:Y:S02]  /*185e0*/  STL [R1+0x3dd0], R51 ;  /* 0x003dd03301007387 */ /* 0x000fe40000100800 */
[----:B------:R-:W-:-:S02]  /*185f0*/  @!P3 IMAD.MOV R55, RZ, RZ, -R55 ;  /* 0x000000ffff37b224 */ /* 0x000fc400078e0a37 */
[----:B------:R-:W-:Y:S01]  /*18600*/  STL [R1+0x3dd4], R52 ;  /* 0x003dd43401007387 */ /* 0x000fe20000100800 */
[----:B------:R-:W-:-:S03]  /*18610*/  @!P5 IMAD.IADD R61, R61, 0x1, -R251 ;  /* 0x000000013d3dd824 */ /* 0x000fc600078e0afb */
[----:B------:R-:W-:Y:S04]  /*18620*/  STL [R1+0x3dd8], R53 ;  /* 0x003dd83501007387 */ /* 0x000fe80000100800 */
[----:B------:R-:W-:Y:S04]  /*18630*/  STL [R1+0x3ddc], R54 ;  /* 0x003ddc3601007387 */ /* 0x000fe80000100800 */
[----:B------:R-:W-:Y:S04]  /*18640*/  STL [R1+0x3de0], R55 ;  /* 0x003de03701007387 */ /* 0x000fe80000100800 */
[----:B------:R1:W-:Y:S01]  /*18650*/  STL [R1+0x33f0], R40 ;  /* 0x0033f02801007387 */ /* 0x0003e20000100800 */
        /* <DEDUP_REMOVED lines=13> */
[--C-:B------:R-:W-:Y:S02]  /*18730*/  @!P1 IMAD.IADD R64, R64, 0x1, -R251.reuse ;  /* 0x0000000140409824 */ /* 0x100fe400078e0afb */
[----:B------:R-:W-:Y:S01]  /*18740*/  @!P2 IMAD.IADD R58, R58, 0x1, -R251 ;  /* 0x000000013a3aa824 */ /* 0x000fe200078e0afb */
[----:B------:R-:W-:Y:S02]  /*18750*/  ISETP.GT.U32.AND P2, PT, R251, R65, PT ;  /* 0x00000041fb00720c */ /* 0x000fe40003f44070 */
[----:B------:R-:W-:Y:S02]  /*18760*/  @!P6 IADD3 R59, R59, -R251, RZ ;  /* 0x800000fb3b3be210 */ /* 0x000fe40007ffe0ff */
[C---:B------:R-:W-:Y:S02]  /*18770*/  ISETP.GT.U32.AND P6, PT, R251.reuse, R66, PT ;  /* 0x00000042fb00720c */ /* 0x040fe40003fc4070 */
[----:B------:R-:W-:Y:S01]  /*18780*/  ISETP.GT.U32.AND P0, PT, R251, R60, PT ;  /* 0x0000003cfb00720c */ /* 0x000fe20003f04070 */
[----:B------:R-:W-:-:S06]  /*18790*/  @!P5 IMAD.MOV R56, RZ, RZ, -R56 ;  /* 0x000000ffff38d224 */ /* 0x000fcc00078e0a38 */
[----:B------:R-:W-:-:S04]  /*187a0*/  @!P2 IADD3 R65, R65, -R251, RZ ;  /* 0x800000fb4141a210 */ /* 0x000fc80007ffe0ff */
[--C-:B------:R-:W-:Y:S02]  /*187b0*/  @!P6 IMAD.IADD R66, R66, 0x1, -R251.reuse ;  /* 0x000000014242e824 */ /* 0x100fe400078e0afb */
[----:B------:R-:W-:Y:S01]  /*187c0*/  @!P0 IMAD.IADD R60, R60, 0x1, -R251 ;  /* 0x000000013c3c8824 */ /* 0x000fe200078e0afb */
[----:B------:R-:W-:-:S13]  /*187d0*/  ISETP.GT.U32.AND P0, PT, R251, R67, PT ;  /* 0x00000043fb00720c */ /* 0x000fda0003f04070 */
[----:B------:R-:W-:Y:S01]  /*187e0*/  @!P0 IMAD.IADD R67, R67, 0x1, -R251 ;  /* 0x0000000143438824 */ /* 0x000fe200078e0afb */
[----:B------:R-:W-:-:S13]  /*187f0*/  ISETP.GT.U32.AND P0, PT, R251, R62, PT ;  /* 0x0000003efb00720c */ /* 0x000fda0003f04070 */
[----:B------:R-:W-:Y:S01]  /*18800*/  @!P0 IMAD.IADD R62, R62, 0x1, -R251 ;  /* 0x000000013e3e8824 */ /* 0x000fe200078e0afb */
[----:B---3--:R-:W-:Y:S02]  /*18810*/  ISETP.GE.AND P3, PT, R22, RZ, PT ;  /* 0x000000ff1600720c */ /* 0x008fe40003f66270 */
[----:B------:R-:W3:Y:S01]  /*18820*/  LDL R22, [R1+0x3874] ;  /* 0x0038740001167983 */ /* 0x000ee20000100800 */
[----:B----4-:R-:W-:-:S03]  /*18830*/  ISETP.GE.AND P4, PT, R21, RZ, PT ;  /* 0x000000ff1500720c */ /* 0x010fc60003f86270 */
[----:B------:R-:W4:Y:S01]  /*18840*/  LDL R21, [R1+0x3878] ;  /* 0x0038780001157983 */ /* 0x000f220000100800 */
[----:B------:R-:W-:-:S03]  /*18850*/  ISETP.GE.AND P1, PT, R20, RZ, PT ;  /* 0x000000ff1400720c */ /* 0x000fc60003f26270 */
[----:B------:R-:W4:Y:S03]  /*18860*/  LDL R20, [R1+0x3854] ;  /* 0x0038540001147983 */ /* 0x000f260000100800 */
[----:B------:R-:W-:Y:S01]  /*18870*/  @!P3 IMAD.MOV R57, RZ, RZ, -R57 ;  /* 0x000000ffff39b224 */ /* 0x000fe200078e0a39 */
[----:B--2---:R-:W-:Y:S02]  /*18880*/  ISETP.GE.AND P2, PT, R19, RZ, PT ;  /* 0x000000ff1300720c */ /* 0x004fe40003f46270 */
[----:B------:R-:W2:Y:S01]  /*18890*/  LDL R19, [R1+0x3870] ;  /* 0x0038700001137983 */ /* 0x000ea20000100800 */
[----:B------:R-:W-:-:S03]  /*188a0*/  ISETP.GE.AND P6, PT, R18, RZ, PT ;  /* 0x000000ff1200720c */ /* 0x000fc60003fc6270 */
[----:B------:R-:W2:Y:S04]  /*188b0*/  LDL R18, [R1+0x3838] ;  /* 0x0038380001127983 */ /* 0x000ea80000100800 */
[----:B------:R-:W-:Y:S04]  /*188c0*/  STL [R1+0x3de4], R56 ;  /* 0x003de43801007387 */ /* 0x000fe80000100800 */
[----:B------:R-:W-:Y:S04]  /*188d0*/  STL [R1+0x3de8], R57 ;  /* 0x003de83901007387 */ /* 0x000fe80000100800 */
[----:B------:R-:W2:Y:S01]  /*188e0*/  LDL R24, [R1+0x388c] ;  /* 0x00388c0001187983 */ /* 0x000ea20000100800 */
[----:B------:R-:W-:-:S03]  /*188f0*/  ISETP.GE.AND P0, PT, R23, RZ, PT ;  /* 0x000000ff1700720c */ /* 0x000fc60003f06270 */
[----:B------:R-:W2:Y:S01]  /*18900*/  LDL R23, [R1+0x3890] ;  /* 0x0038900001177983 */ /* 0x000ea20000100800 */
[----:B------:R-:W-:Y:S02]  /*18910*/  @!P1 IADD3 R59, -R59, RZ, RZ ;  /* 0x000000ff3b3b9210 */ /* 0x000fe40007ffe1ff */
[C---:B------:R-:W-:Y:S02]  /*18920*/  ISETP.GT.U32.AND P3, PT, R251.reuse, R63, PT ;  /* 0x0000003ffb00720c */ /* 0x040fe40003f64070 */
[C---:B------:R-:W-:Y:S01]  /*18930*/  ISETP.GT.U32.AND P1, PT, R251.reuse, R65, PT ;  /* 0x00000041fb00720c */ /* 0x040fe20003f24070 */
[----:B------:R-:W-:Y:S01]  /*18940*/  @!P6 IMAD.MOV R61, RZ, RZ, -R61 ;  /* 0x000000ffff3de224 */ /* 0x000fe200078e0a3d */
[C---:B------:R-:W-:Y:S02]  /*18950*/  ISETP.GT.U32.AND P5, PT, R251.reuse, R67, PT ;  /* 0x00000043fb00720c */ /* 0x040fe40003fa4070 */
[----:B------:R-:W-:-:S07]  /*18960*/  ISETP.GT.U32.AND P6, PT, R251, R68, PT ;  /* 0x00000044fb00720c */ /* 0x000fce0003fc4070 */
[--C-:B------:R-:W-:Y:S01]  /*18970*/  @!P3 IMAD.IADD R63, R63, 0x1, -R251.reuse ;  /* 0x000000013f3fb824 */ /* 0x100fe200078e0afb */
[----:B------:R-:W-:Y:S02]  /*18980*/  ISETP.GT.U32.AND P3, PT, R251, R69, PT ;  /* 0x00000045fb00720c */ /* 0x000fe40003f64070 */
[----:B------:R-:W-:Y:S02]  /*18990*/  @!P1 IADD3 R65, R65, -R251, RZ ;  /* 0x800000fb41419210 */ /* 0x000fe40007ffe0ff */
[----:B------:R-:W-:Y:S01]  /*189a0*/  ISETP.GT.U32.AND P1, PT, R251, R71, PT ;  /* 0x00000047fb00720c */ /* 0x000fe20003f24070 */
[--C-:B------:R-:W-:Y:S02]  /*189b0*/  @!P5 IMAD.IADD R67, R67, 0x1, -R251.reuse ;  /* 0x000000014343d824 */ /* 0x100fe400078e0afb */
[----:B------:R-:W-:Y:S01]  /*189c0*/  @!P6 IMAD.IADD R68, R68, 0x1, -R251 ;  /* 0x000000014444e824 */ /* 0x000fe200078e0afb */
[C---:B------:R-:W-:Y:S01]  /*189d0*/  ISETP.GT.U32.AND P6, PT, R251.reuse, R73, PT ;  /* 0x00000049fb00720c */ /* 0x040fe20003fc4070 */
[----:B------:R-:W-:Y:S01]  /*189e0*/  @!P2 IMAD.MOV R60, RZ, RZ, -R60 ;  /* 0x000000ffff3ca224 */ /* 0x000fe200078e0a3c */
[----:B------:R-:W-:-:S03]  /*189f0*/  ISETP.GT.U32.AND P2, PT, R251, R66, PT ;  /* 0x00000042fb00720c */ /* 0x000fc60003f44070 */
[----:B------:R-:W-:-:S04]  /*18a00*/  @!P3 IMAD.IADD R69, R69, 0x1, -R251 ;  /* 0x000000014545b824 */ /* 0x000fc800078e0afb */
[----:B------:R-:W-:-:S04]  /*18a10*/  @!P1 IADD3 R71, R71, -R251, RZ ;  /* 0x800000fb47479210 */ /* 0x000fc80007ffe0ff */
[--C-:B------:R-:W-:Y:S02]  /*18a20*/  @!P6 IMAD.IADD R73, R73, 0x1, -R251.reuse ;  /* 0x000000014949e824 */ /* 0x100fe400078e0afb */
[----:B------:R-:W-:Y:S01]  /*18a30*/  @!P2 IMAD.IADD R66, R66, 0x1, -R251 ;  /* 0x000000014242a824 */ /* 0x000fe200078e0afb */
[C---:B------:R-:W-:Y:S02]  /*18a40*/  ISETP.GT.U32.AND P2, PT, R251.reuse, R72, PT ;  /* 0x00000048fb00720c */ /* 0x040fe40003f44070 */
[----:B------:R-:W-:-:S11]  /*18a50*/  ISETP.GT.U32.AND P6, PT, R251, R73, PT ;  /* 0x00000049fb00720c */ /* 0x000fd60003fc4070 */
[--C-:B------:R-:W-:Y:S02]  /*18a60*/  @!P2 IMAD.IADD R72, R72, 0x1, -R251.reuse ;  /* 0x000000014848a824 */ /* 0x100fe400078e0afb */
        /* <DEDUP_REMOVED lines=8> */
[----:B------:R-:W2:Y:S10]  /*18af0*/  LDL R19, [R1+0x38a0] ;  /* 0x0038a00001137983 */ /* 0x000eb40000100800 */
[----:B------:R-:W-:Y:S01]  /*18b00*/  @!P2 IMAD.MOV R67, RZ, RZ, -R67 ;  /* 0x000000ffff43a224 */ /* 0x000fe200078e0a43 */
[----:B------:R-:W-:-:S02]  /*18b10*/  ISETP.GT.U32.AND P2, PT, R251, R74, PT ;  /* 0x0000004afb00720c */ /* 0x000fc40003f44070 */
[----:B------:R-:W-:Y:S02]  /*18b20*/  ISETP.GE.AND P6, PT, R24, RZ, PT ;  /* 0x000000ff1800720c */ /* 0x000fe40003fc6270 */
[----:B------:R-:W2:Y:S09]  /*18b30*/  LDL R24, [R1+0x38a4] ;  /* 0x0038a40001187983 */ /* 0x000eb20000100800 */
[----:B------:R-:W-:Y:S01]  /*18b40*/  @!P2 IMAD.IADD R74, R74, 0x1, -R251 ;  /* 0x000000014a4aa824 */ /* 0x000fe200078e0afb */
[----:B------:R-:W-:-:S02]  /*18b50*/  ISETP.GE.AND P2, PT, R23, RZ, PT ;  /* 0x000000ff1700720c */ /* 0x000fc40003f46270 */
[----:B------:R-:W2:Y:S01]  /*18b60*/  LDL R23, [R1+0x3868] ;  /* 0x0038680001177983 */ /* 0x000ea20000100800 */
[----:B------:R-:W-:Y:S01]  /*18b70*/  @!P4 IMAD.MOV R58, RZ, RZ, -R58 ;  /* 0x000000ffff3ac224 */ /* 0x000fe200078e0a3a */
[----:B------:R-:W-:-:S13]  /*18b80*/  ISETP.GT.U32.AND P4, PT, R251, R64, PT ;  /* 0x00000040fb00720c */ /* 0x000fda0003f84070 */
[----:B------:R-:W-:Y:S01]  /*18b90*/  @!P4 IMAD.IADD R64, R64, 0x1, -R251 ;  /* 0x000000014040c824 */ /* 0x000fe200078e0afb */
[C---:B------:R-:W-:Y:S01]  /*18ba0*/  ISETP.GT.U32.AND P4, PT, R251.reuse, R70, PT ;  /* 0x00000046fb00720c */ /* 0x040fe20003f84070 */
[----:B------:R-:W-:Y:S01]  /*18bb0*/  @!P0 IMAD.MOV R62, RZ, RZ, -R62 ;  /* 0x000000ffff3e8224 */ /* 0x000fe200078e0a3e */
[C---:B------:R-:W-:Y:S01]  /*18bc0*/  ISETP.GT.U32.AND P0, PT, R251.reuse, R68, PT ;  /* 0x00000044fb00720c */ /* 0x040fe20003f04070 */
[----:B------:R-:W-:Y:S01]  /*18bd0*/  @!P5 IMAD.MOV R63, RZ, RZ, -R63 ;  /* 0x000000ffff3fd224 */ /* 0x000fe200078e0a3f */
[----:B------:R-:W-:Y:S02]  /*18be0*/  @!P3 IADD3 R64, -R64, RZ, RZ ;  /* 0x000000ff4040b210 */ /* 0x000fe40007ffe1ff */
[----:B------:R-:W-:-:S07]  /*18bf0*/  ISETP.GT.U32.AND P5, PT, R251, R69, PT ;  /* 0x00000045fb00720c */ /* 0x000fce0003fa4070 */
[----:B------:R-:W-:-:S05]  /*18c00*/  @!P4 IMAD.IADD R70, R70, 0x1, -R251 ;  /* 0x000000014646c824 */ /* 0x000fca00078e0afb */
[C---:B------:R-:W-:Y:S01]  /*18c10*/  ISETP.GT.U32.AND P3, PT, R251.reuse, R70, PT ;  /* 0x00000046fb00720c */ /* 0x040fe20003f64070 */
[----:B------:R-:W-:Y:S01]  /*18c20*/  @!P1 IMAD.MOV R66, RZ, RZ, -R66 ;  /* 0x000000ffff429224 */ /* 0x000fe200078e0a42 */
[----:B------:R-:W-:Y:S01]  /*18c30*/  ISETP.GE.AND P4, PT, R18, RZ, PT ;  /* 0x000000ff1200720c */ /* 0x000fe20003f86270 */
[--C-:B------:R-:W-:Y:S01]  /*18c40*/  @!P0 IMAD.IADD R68, R68, 0x1, -R251.reuse ;  /* 0x0000000144448824 */ /* 0x100fe200078e0afb */
[C---:B------:R-:W-:Y:S02]  /*18c50*/  ISETP.GT.U32.AND P1, PT, R251.reuse, R72, PT ;  /* 0x00000048fb00720c */ /* 0x040fe40003f24070 */
[----:B------:R-:W-:Y:S01]  /*18c60*/  ISETP.GT.U32.AND P0, PT, R251, R75, PT ;  /* 0x0000004bfb00720c */ /* 0x000fe20003f04070 */
[----:B------:R-:W-:Y:S01]  /*18c70*/  @!P5 IMAD.IADD R69, R69, 0x1, -R251 ;  /* 0x000000014545d824 */ /* 0x000fe200078e0afb */
[----:B------:R-:W-:-:S05]  /*18c80*/  ISETP.GT.U32.AND P5, PT, R251, R76, PT ;  /* 0x0000004cfb00720c */ /* 0x000fca0003fa4070 */
[----:B------:R-:W-:Y:S02]  /*18c90*/  @!P3 IADD3 R70, R70, -R251, RZ ;  /* 0x800000fb4646b210 */ /* 0x000fe40007ffe0ff */
[C---:B------:R-:W-:Y:S01]  /*18ca0*/  ISETP.GT.U32.AND P3, PT, R251.reuse, R77, PT ;  /* 0x0000004dfb00720c */ /* 0x040fe20003f64070 */
[----:B------:R-:W-:Y:S01]  /*18cb0*/  @!P4 IMAD.MOV R65, RZ, RZ, -R65 ;  /* 0x000000ffff41c224 */ /* 0x000fe200078e0a41 */
[C---:B------:R-:W-:Y:S01]  /*18cc0*/  ISETP.GT.U32.AND P4, PT, R251.reuse, R71, PT ;  /* 0x00000047fb00720c */ /* 0x040fe20003f84070 */
[--C-:B------:R-:W-:Y:S01]  /*18cd0*/  @!P1 IMAD.IADD R72, R72, 0x1, -R251.reuse ;  /* 0x0000000148489824 */ /* 0x100fe200078e0afb */
[----:B------:R-:W-:Y:S01]  /*18ce0*/  ISETP.GT.U32.AND P1, PT, R251, R79, PT ;  /* 0x0000004ffb00720c */ /* 0x000fe20003f24070 */
[----:B------:R-:W-:Y:S01]  /*18cf0*/  @!P0 IMAD.IADD R75, R75, 0x1, -R251 ;  /* 0x000000014b4b8824 */ /* 0x000fe200078e0afb */
[----:B------:R-:W-:-:S07]  /*18d00*/  @!P5 IADD3 R76, R76, -R251, RZ ;  /* 0x800000fb4c4cd210 */ /* 0x000fce0007ffe0ff */
[--C-:B------:R-:W-:Y:S02]  /*18d10*/  @!P3 IMAD.IADD R77, R77, 0x1, -R251.reuse ;  /* 0x000000014d4db824 */ /* 0x100fe400078e0afb */
[--C-:B------:R-:W-:Y:S02]  /*18d20*/  @!P4 IMAD.IADD R71, R71, 0x1, -R251.reuse ;  /* 0x000000014747c824 */ /* 0x100fe400078e0afb */
[----:B------:R-:W-:Y:S01]  /*18d30*/  @!P1 IMAD.IADD R79, R79, 0x1, -R251 ;  /* 0x000000014f4f9824 */ /* 0x000fe200078e0afb */
[----:B------:R-:W-:Y:S02]  /*18d40*/  ISETP.GT.U32.AND P4, PT, R251, R78, PT ;  /* 0x0000004efb00720c */ /* 0x000fe40003f84070 */
[----:B------:R-:W-:-:S11]  /*18d50*/  IADD3 R39, R246, 0x1f5, RZ ;  /* 0x000001f5f6277810 */ /* 0x000fd60007ffe0ff */
[----:B------:R-:W-:Y:S01]  /*18d60*/  @!P4 IMAD.IADD R78, R78, 0x1, -R251 ;  /* 0x000000014e4ec824 */ /* 0x000fe200078e0afb */
[----:B---3--:R-:W-:Y:S02]  /*18d70*/  ISETP.GE.AND P0, PT, R22, RZ, PT ;  /* 0x000000ff1600720c */ /* 0x008fe40003f06270 */
[----:B------:R-:W3:Y:S01]  /*18d80*/  LDL R22, [R1+0x3884] ;  /* 0x0038840001167983 */ /* 0x000ee20000100800 */
[----:B----4-:R-:W-:-:S03]  /*18d90*/  ISETP.GE.AND P5, PT, R21, RZ, PT ;  /* 0x000000ff1500720c */ /* 0x010fc60003fa6270 */
[----:B------:R-:W4:Y:S01]  /*18da0*/  LDL R21, [R1+0x389c] ;  /* 0x00389c0001157983 */ /* 0x000f220000100800 */
[----:B------:R-:W-:-:S03]  /*18db0*/  ISETP.GE.AND P3, PT, R20, RZ, PT ;  /* 0x000000ff1400720c */ /* 0x000fc60003f66270 */
[----:B------:R-:W4:Y:S06]  /*18dc0*/  LDL R20, [R1+0x38b8] ;  /* 0x0038b80001147983 */ /* 0x000f2c0000100800 */
[----:B------:R-:W-:Y:S01]  /*18dd0*/  @!P5 IMAD.MOV R71, RZ, RZ, -R71 ;  /* 0x000000ffff47d224 */ /* 0x000fe200078e0a47 */
[----:B------:R-:W-:Y:S02]  /*18de0*/  ISETP.GT.U32.AND P5, PT, R251, R79, PT ;  /* 0x0000004ffb00720c */ /* 0x000fe40003fa4070 */
[----:B--2---:R-:W-:Y:S02]  /*18df0*/  ISETP.GE.AND P4, PT, R19, RZ, PT ;  /* 0x000000ff1300720c */ /* 0x004fe40003f86270 */
[----:B------:R-:W2:Y:S04]  /*18e00*/  LDL R19, [R1+0x38c4] ;  /* 0x0038c40001137983 */ /* 0x000ea80000100800 */
[----:B------:R1:W-:Y:S01]  /*18e10*/  STL [R1+0x33e8], R39 ;  /* 0x0033e82701007387 */ /* 0x0003e20000100800 */
[----:B------:R-:W-:Y:S01]  /*18e20*/  ISETP.GT.U32.AND P1, PT, R251, R74, PT ;  /* 0x0000004afb00720c */ /* 0x000fe20003f24070 */
[----:B------:R-:W-:-:S03]  /*18e30*/  @!P2 IMAD.MOV R69, RZ, RZ, -R69 ;  /* 0x000000ffff45a224 */ /* 0x000fc600078e0a45 */
[----:B------:R-:W-:Y:S01]  /*18e40*/  @!P5 IMAD.IADD R79, R79, 0x1, -R251 ;  /* 0x000000014f4fd824 */ /* 0x000fe200078e0afb */
[----:B------:R-:W-:Y:S01]  /*18e50*/  @!P0 IADD3 R70, -R70, RZ, RZ ;  /* 0x000000ff46468210 */ /* 0x000fe20007ffe1ff */
[----:B------:R-:W-:Y:S01]  /*18e60*/  @!P4 IMAD.MOV R73, RZ, RZ, -R73 ;  /* 0x000000ffff49c224 */ /* 0x000fe200078e0a49 */
[----:B------:R-:W-:Y:S01]  /*18e70*/  ISETP.GT.U32.AND P4, PT, R251, R80, PT ;  /* 0x00000050fb00720c */ /* 0x000fe20003f84070 */
[----:B------:R-:W-:Y:S01]  /*18e80*/  @!P3 IMAD.MOV R72, RZ, RZ, -R72 ;  /* 0x000000ffff48b224 */ /* 0x000fe200078e0a48 */
[----:B------:R-:W2:Y:S01]  /*18e90*/  LDL R25, [R1+0x38b0] ;  /* 0x0038b00001197983 */ /* 0x000ea20000100800 */
[----:B------:R-:W-:-:S03]  /*18ea0*/  ISETP.GE.AND P5, PT, R24, RZ, PT ;  /* 0x000000ff1800720c */ /* 0x000fc60003fa6270 */
[----:B------:R-:W2:Y:S07]  /*18eb0*/  LDL R24, [R1+0x3880] ;  /* 0x0038800001187983 */ /* 0x000eae0000100800 */
[----:B------:R-:W-:Y:S01]  /*18ec0*/  @!P4 IMAD.IADD R80, R80, 0x1, -R251 ;  /* 0x000000015050c824 */ /* 0x000fe200078e0afb */
[----:B------:R-:W-:Y:S02]  /*18ed0*/  ISETP.GE.AND P4, PT, R23, RZ, PT ;  /* 0x000000ff1700720c */ /* 0x000fe40003f86270 */
[----:B------:R-:W2:Y:S01]  /*18ee0*/  LDL R23, [R1+0x3898] ;  /* 0x0038980001177983 */ /* 0x000ea20000100800 */
[----:B------:R-:W-:-:S02]  /*18ef0*/  ISETP.GT.U32.AND P2, PT, R251, R75, PT ;  /* 0x0000004bfb00720c */ /* 0x000fc40003f44070 */
[C---:B------:R-:W-:Y:S01]  /*18f00*/  ISETP.GT.U32.AND P0, PT, R251.reuse, R76, PT ;  /* 0x0000004cfb00720c */ /* 0x040fe20003f04070 */
[----:B------:R-:W-:Y:S01]  /*18f10*/  @!P1 IMAD.IADD R74, R74, 0x1, -R251 ;  /* 0x000000014a4a9824 */ /* 0x000fe200078e0afb */
[C---:B------:R-:W-:Y:S02]  /*18f20*/  ISETP.GT.U32.AND P1, PT, R251.reuse, R81, PT ;  /* 0x00000051fb00720c */ /* 0x040fe40003f24070 */
[----:B------:R-:W-:-:S07]  /*18f30*/  ISETP.GT.U32.AND P3, PT, R251, R78, PT ;  /* 0x0000004efb00720c */ /* 0x000fce0003f64070 */
[--C-:B------:R-:W-:Y:S01]  /*18f40*/  @!P2 IMAD.IADD R75, R75, 0x1, -R251.reuse ;  /* 0x000000014b4ba824 */ /* 0x100fe200078e0afb */
[C---:B------:R-:W-:Y:S02]  /*18f50*/  ISETP.GT.U32.AND P2, PT, R251.reuse, R82, PT ;  /* 0x00000052fb00720c */ /* 0x040fe40003f44070 */
[----:B------:R-:W-:Y:S02]  /*18f60*/  @!P0 IADD3 R76, R76, -R251, RZ ;  /* 0x800000fb4c4c8210 */ /* 0x000fe40007ffe0ff */
[----:B------:R-:W-:Y:S01]  /*18f70*/  ISETP.GT.U32.AND P0, PT, R251, R83, PT ;  /* 0x00000053fb00720c */ /* 0x000fe20003f04070 */
[--C-:B------:R-:W-:Y:S02]  /*18f80*/  @!P1 IMAD.IADD R81, R81, 0x1, -R251.reuse ;  /* 0x0000000151519824 */ /* 0x100fe400078e0afb */
[----:B------:R-:W-:Y:S01]  /*18f90*/  @!P3 IMAD.IADD R78, R78, 0x1, -R251 ;  /* 0x000000014e4eb824 */ /* 0x000fe200078e0afb */
[----:B------:R-:W-:-:S05]  /*18fa0*/  ISETP.GT.U32.AND P3, PT, R251, R85, PT ;  /* 0x00000055fb00720c */ /* 0x000fca0003f64070 */
[----:B------:R-:W-:-:S04]  /*18fb0*/  @!P2 IADD3 R82, R82, -R251, RZ ;  /* 0x800000fb5252a210 */ /* 0x000fc80007ffe0ff */
[----:B------:R-:W-:-:S04]  /*18fc0*/  @!P0 IMAD.IADD R83, R83, 0x1, -R251 ;  /* 0x0000000153538824 */ /* 0x000fc800078e0afb */
[----:B------:R-:W-:Y:S01]  /*18fd0*/  @!P3 IMAD.IADD R85, R85, 0x1, -R251 ;  /* 0x000000015555b824 */ /* 0x000fe200078e0afb */
[----:B------:R-:W-:Y:S01]  /*18fe0*/  ISETP.GT.U32.AND P3, PT, R251, R80, PT ;  /* 0x00000050fb00720c */ /* 0x000fe20003f64070 */
[----:B------:R-:W-:-:S12]  /*18ff0*/  @!P5 IMAD.MOV R74, RZ, RZ, -R74 ;  /* 0x000000ffff4ad224 */ /* 0x000fd800078e0a4a */
        /* <DEDUP_REMOVED lines=13> */
[----:B------:R-:W-:Y:S01]  /*190d0*/  @!P6 IMAD.MOV R68, RZ, RZ, -R68 ;  /* 0x000000ffff44e224 */ /* 0x000fe200078e0a44 */
[----:B------:R-:W-:-:S13]  /*190e0*/  ISETP.GT.U32.AND P6, PT, R251, R77, PT ;  /* 0x0000004dfb00720c */ /* 0x000fda0003fc4070 */
[----:B------:R-:W-:Y:S01]  /*190f0*/  @!P6 IMAD.IADD R77, R77, 0x1, -R251 ;  /* 0x000000014d4de824 */ /* 0x000fe200078e0afb */
[C---:B------:R-:W-:Y:S01]  /*19100*/  ISETP.GT.U32.AND P6, PT, R251.reuse, R84, PT ;  /* 0x00000054fb00720c */ /* 0x040fe20003fc4070 */
[----:B------:R-:W-:Y:S01]  /*19110*/  @!P4 IMAD.MOV R75, RZ, RZ, -R75 ;  /* 0x000000ffff4bc224 */ /* 0x000fe200078e0a4b */
[----:B------:R-:W-:-:S11]  /*19120*/  ISETP.GT.U32.AND P4, PT, R251, R81, PT ;  /* 0x00000051fb00720c */ /* 0x000fd60003f84070 */
[----:B------:R-:W-:Y:S01]  /*19130*/  @!P6 IMAD.IADD R84, R84, 0x1, -R251 ;  /* 0x000000015454e824 */ /* 0x000fe200078e0afb */
[----:B------:R-:W-:Y:S02]  /*19140*/  ISETP.GE.AND P6, PT, R19, RZ, PT ;  /* 0x000000ff1300720c */ /* 0x000fe40003fc6270 */
[----:B------:R-:W2:Y:S01]  /*19150*/  LDL R19, [R1+0x38d4] ;  /* 0x0038d40001137983 */ /* 0x000ea20000100800 */
[----:B------:R-:W-:Y:S01]  /*19160*/  @!P2 IMAD.MOV R77, RZ, RZ, -R77 ;  /* 0x000000ffff4da224 */ /* 0x000fe200078e0a4d */
[C---:B------:R-:W-:Y:S01]  /*19170*/  ISETP.GT.U32.AND P2, PT, R251.reuse, R83, PT ;  /* 0x00000053fb00720c */ /* 0x040fe20003f44070 */
[----:B------:R-:W-:Y:S01]  /*19180*/  @!P0 IMAD.MOV R78, RZ, RZ, -R78 ;  /* 0x000000ffff4e8224 */ /* 0x000fe200078e0a4e */
[----:B------:R-:W-:Y:S01]  /*19190*/  ISETP.GT.U32.AND P0, PT, R251, R84, PT ;  /* 0x00000054fb00720c */ /* 0x000fe20003f04070 */
[----:B------:R-:W-:Y:S01]  /*191a0*/  @!P4 IMAD.IADD R81, R81, 0x1, -R251 ;  /* 0x000000015151c824 */ /* 0x000fe200078e0afb */
[----:B------:R-:W-:-:S05]  /*191b0*/  ISETP.GT.U32.AND P4, PT, R251, R87, PT ;  /* 0x00000057fb00720c */ /* 0x000fca0003f84070 */
[----:B------:R-:W-:Y:S01]  /*191c0*/  @!P6 IMAD.MOV R79, RZ, RZ, -R79 ;  /* 0x000000ffff4fe224 */ /* 0x000fe200078e0a4f */
[----:B------:R-:W-:-:S03]  /*191d0*/  ISETP.GT.U32.AND P6, PT, R251, R86, PT ;  /* 0x00000056fb00720c */ /* 0x000fc60003fc4070 */
[--C-:B------:R-:W-:Y:S01]  /*191e0*/  @!P2 IMAD.IADD R83, R83, 0x1, -R251.reuse ;  /* 0x000000015353a824 */ /* 0x100fe200078e0afb */
[C---:B------:R-:W-:Y:S01]  /*191f0*/  ISETP.GT.U32.AND P2, PT, R251.reuse, R89, PT ;  /* 0x00000059fb00720c */ /* 0x040fe20003f44070 */
[--C-:B------:R-:W-:Y:S01]  /*19200*/  @!P0 IMAD.IADD R84, R84, 0x1, -R251.reuse ;  /* 0x0000000154548824 */ /* 0x100fe200078e0afb */
[----:B------:R-:W-:Y:S01]  /*19210*/  ISETP.GT.U32.AND P0, PT, R251, R90, PT ;  /* 0x0000005afb00720c */ /* 0x000fe20003f04070 */
[----:B------:R-:W-:-:S06]  /*19220*/  @!P4 IMAD.IADD R87, R87, 0x1, -R251 ;  /* 0x000000015757c824 */ /* 0x000fcc00078e0afb */
[----:B------:R-:W-:Y:S01]  /*19230*/  @!P6 IMAD.IADD R86, R86, 0x1, -R251 ;  /* 0x000000015656e824 */ /* 0x000fe200078e0afb */
[----:B------:R-:W-:-:S03]  /*19240*/  ISETP.GT.U32.AND P6, PT, R251, R91, PT ;  /* 0x0000005bfb00720c */ /* 0x000fc60003fc4070 */
[--C-:B------:R-:W-:Y:S02]  /*19250*/  @!P2 IMAD.IADD R89, R89, 0x1, -R251.reuse ;  /* 0x000000015959a824 */ /* 0x100fe400078e0afb */
[----:B------:R-:W-:-:S08]  /*19260*/  @!P0 IMAD.IADD R90, R90, 0x1, -R251 ;  /* 0x000000015a5a8824 */ /* 0x000fd000078e0afb */
[----:B------:R-:W-:-:S05]  /*19270*/  @!P6 IMAD.IADD R91, R91, 0x1, -R251 ;  /* 0x000000015b5be824 */ /* 0x000fca00078e0afb */
[C---:B------:R-:W-:Y:S01]  /*19280*/  ISETP.GT.U32.AND P6, PT, R251.reuse, R91, PT ;  /* 0x0000005bfb00720c */ /* 0x040fe20003fc4070 */
[----:B------:R-:W-:Y:S01]  /*19290*/  @!P3 IMAD.MOV R80, RZ, RZ, -R80 ;  /* 0x000000ffff50b224 */ /* 0x000fe200078e0a50 */
[----:B------:R-:W-:-:S11]  /*192a0*/  ISETP.GT.U32.AND P3, PT, R251, R86, PT ;  /* 0x00000056fb00720c */ /* 0x000fd60003f64070 */
[--C-:B------:R-:W-:Y:S01]  /*192b0*/  @!P6 IMAD.IADD R91, R91, 0x1, -R251.reuse ;  /* 0x000000015b5be824 */ /* 0x100fe200078e0afb */
[----:B------:R-:W-:Y:S02]  /*192c0*/  ISETP.GE.AND P6, PT, R25, RZ, PT ;  /* 0x000000ff1900720c */ /* 0x000fe40003fc6270 */
[----:B------:R-:W2:Y:S01]  /*192d0*/  LDL R25, [R1+0x38e4] ;  /* 0x0038e40001197983 */ /* 0x000ea20000100800 */
[----:B------:R-:W-:Y:S01]  /*192e0*/  @!P3 IMAD.IADD R86, R86, 0x1, -R251 ;  /* 0x000000015656b824 */ /* 0x000fe200078e0afb */
[----:B------:R-:W-:-:S13]  /*192f0*/  ISETP.GT.U32.AND P3, PT, R251, R93, PT ;  /* 0x0000005dfb00720c */ /* 0x000fda0003f64070 */
[----:B------:R-:W-:Y:S02]  /*19300*/  @!P3 IADD3 R93, R93, -R251, RZ ;  /* 0x800000fb5d5db210 */ /* 0x000fe40007ffe0ff */
[----:B---3--:R-:W-:Y:S02]  /*19310*/  ISETP.GE.AND P4, PT, R22, RZ, PT ;  /* 0x000000ff1600720c */ /* 0x008fe40003f86270 */
[----:B------:R-:W3:Y:S01]  /*19320*/  LDL R22, [R1+0x38ec] ;  /* 0x0038ec0001167983 */ /* 0x000ee20000100800 */
[----:B----4-:R-:W-:-:S03]  /*19330*/  ISETP.GE.AND P2, PT, R21, RZ, PT ;  /* 0x000000ff1500720c */ /* 0x010fc60003f46270 */
[----:B------:R-:W4:Y:S01]  /*19340*/  LDL R21, [R1+0x38ac] ;  /* 0x0038ac0001157983 */ /* 0x000f220000100800 */
[----:B------:R-:W-:-:S03]  /*19350*/  ISETP.GE.AND P0, PT, R20, RZ, PT ;  /* 0x000000ff1400720c */ /* 0x000fc60003f06270 */
[----:B------:R-:W4:Y:S10]  /*19360*/  LDL R20, [R1+0x38cc] ;  /* 0x0038cc0001147983 */ /* 0x000f340000100800 */
[----:B------:R-:W-:Y:S01]  /*19370*/  @!P0 IMAD.MOV R85, RZ, RZ, -R85 ;  /* 0x000000ffff558224 */ /* 0x000fe200078e0a55 */
[----:B------:R-:W-:-:S13]  /*19380*/  ISETP.GT.U32.AND P0, PT, R251, R92, PT ;  /* 0x0000005cfb00720c */ /* 0x000fda0003f04070 */
[----:B------:R-:W-:Y:S01]  /*19390*/  @!P0 IMAD.IADD R92, R92, 0x1, -R251 ;  /* 0x000000015c5c8824 */ /* 0x000fe200078e0afb */
[----:B--2---:R-:W-:Y:S02]  /*193a0*/  ISETP.GE.AND P0, PT, R24, RZ, PT ;  /* 0x000000ff1800720c */ /* 0x004fe40003f06270 */
[----:B------:R-:W2:Y:S01]  /*193b0*/  LDL R24, [R1+0x3900] ;  /* 0x0039000001187983 */ /* 0x000ea20000100800 */
[----:B------:R-:W-:-:S03]  /*193c0*/  ISETP.GE.AND P3, PT, R23, RZ, PT ;  /* 0x000000ff1700720c */ /* 0x000fc60003f66270 */
[----:B------:R-:W2:Y:S01]  /*193d0*/  LDL R23, [R1+0x3904] ;  /* 0x0039040001177983 */ /* 0x000ea20000100800 */
[----:B------:R-:W-:Y:S02]  /*193e0*/  @!P1 IADD3 R76, -R76, RZ, RZ ;  /* 0x000000ff4c4c9210 */ /* 0x000fe40007ffe1ff */
[----:B------:R-:W-:-:S13]  /*193f0*/  ISETP.GT.U32.AND P1, PT, R251, R82, PT ;  /* 0x00000052fb00720c */ /* 0x000fda0003f24070 */
[----:B------:R-:W-:Y:S02]  /*19400*/  @!P1 IADD3 R82, R82, -R251, RZ ;  /* 0x800000fb52529210 */ /* 0x000fe40007ffe0ff */
[----:B------:R-:W-:Y:S02]  /*19410*/  ISETP.GT.U32.AND P1, PT, R251, R88, PT ;  /* 0x00000058fb00720c */ /* 0x000fe40003f24070 */
[----:B------:R-:W-:-:S11]  /*19420*/  @!P5 IADD3 R81, -R81, RZ, RZ ;  /* 0x000000ff5151d210 */ /* 0x000fd60007ffe1ff */
[----:B------:R-:W-:Y:S02]  /*19430*/  @!P1 IADD3 R88, R88, -R251, RZ ;  /* 0x800000fb58589210 */ /* 0x000fe40007ffe0ff */
[----:B------:R-:W-:Y:S02]  /*19440*/  ISETP.GE.AND P1, PT, R19, RZ, PT ;  /* 0x000000ff1300720c */ /* 0x000fe40003f26270 */
[C---:B------:R-:W-:Y:S01]  /*19450*/  ISETP.GT.U32.AND P5, PT, R251.reuse, R87, PT ;  /* 0x00000057fb00720c */ /* 0x040fe20003fa4070 */
[----:B------:R-:W-:Y:S01]  /*19460*/  @!P4 IMAD.MOV R82, RZ, RZ, -R82 ;  /* 0x000000ffff52c224 */ /* 0x000fe200078e0a52 */
[----:B------:R-:W-:-:S09]  /*19470*/  ISETP.GT.U32.AND P4, PT, R251, R88, PT ;  /* 0x00000058fb00720c */ /* 0x000fd20003f84070 */
[----:B------:R-:W-:Y:S01]  /*19480*/  @!P1 IMAD.MOV R83, RZ, RZ, -R83 ;  /* 0x000000ffff539224 */ /* 0x000fe200078e0a53 */
[----:B------:R-:W-:Y:S01]  /*19490*/  ISETP.GT.U32.AND P1, PT, R251, R89, PT ;  /* 0x00000059fb00720c */ /* 0x000fe20003f24070 */
[----:B------:R-:W-:Y:S01]  /*194a0*/  @!P2 IMAD.MOV R84, RZ, RZ, -R84 ;  /* 0x000000ffff54a224 */ /* 0x000fe200078e0a54 */
[----:B------:R-:W-:Y:S02]  /*194b0*/  @!P5 IADD3 R87, R87, -R251, RZ ;  /* 0x800000fb5757d210 */ /* 0x000fe40007ffe0ff */
[C---:B------:R-:W-:Y:S02]  /*194c0*/  ISETP.GT.U32.AND P2, PT, R251.reuse, R90, PT ;  /* 0x0000005afb00720c */ /* 0x040fe40003f44070 */
[C---:B------:R-:W-:Y:S01]  /*194d0*/  ISETP.GT.U32.AND P5, PT, R251.reuse, R94, PT ;  /* 0x0000005efb00720c */ /* 0x040fe20003fa4070 */
[----:B------:R-:W-:Y:S01]  /*194e0*/  @!P4 IMAD.IADD R88, R88, 0x1, -R251 ;  /* 0x000000015858c824 */ /* 0x000fe200078e0afb */
[----:B------:R-:W-:-:S05]  /*194f0*/  ISETP.GT.U32.AND P4, PT, R251, R95, PT ;  /* 0x0000005ffb00720c */ /* 0x000fca0003f84070 */
[----:B------:R-:W-:Y:S01]  /*19500*/  @!P1 IMAD.IADD R89, R89, 0x1, -R251 ;  /* 0x0000000159599824 */ /* 0x000fe200078e0afb */
[----:B------:R-:W-:-:S03]  /*19510*/  ISETP.GT.U32.AND P1, PT, R251, R96, PT ;  /* 0x00000060fb00720c */ /* 0x000fc60003f24070 */
[--C-:B------:R-:W-:Y:S01]  /*19520*/  @!P2 IMAD.IADD R90, R90, 0x1, -R251.reuse ;  /* 0x000000015a5aa824 */ /* 0x100fe200078e0afb */
[----:B------:R-:W-:Y:S01]  /*19530*/  ISETP.GT.U32.AND P2, PT, R251, R97, PT ;  /* 0x00000061fb00720c */ /* 0x000fe20003f44070 */
[--C-:B------:R-:W-:Y:S02]  /*19540*/  @!P5 IMAD.IADD R94, R94, 0x1, -R251.reuse ;  /* 0x000000015e5ed824 */ /* 0x100fe400078e0afb */
[----:B------:R-:W-:-:S06]  /*19550*/  @!P4 IMAD.IADD R95, R95, 0x1, -R251 ;  /* 0x000000015f5fc824 */ /* 0x000fcc00078e0afb */
[----:B------:R-:W-:-:S04]  /*19560*/  @!P1 IMAD.IADD R96, R96, 0x1, -R251 ;  /* 0x0000000160609824 */ /* 0x000fc800078e0afb */
[----:B------:R-:W-:Y:S01]  /*19570*/  @!P2 IMAD.IADD R97, R97, 0x1, -R251 ;  /* 0x000000016161a824 */ /* 0x000fe200078e0afb */
[----:B------:R-:W-:Y:S02]  /*19580*/  IADD3 R38, R246, 0x1f6, RZ ;  /* 0x000001f6f6267810 */ /* 0x000fe40007ffe0ff */
[----:B------:R-:W-:-:S13]  /*19590*/  ISETP.GT.U32.AND P2, PT, R251, R92, PT ;  /* 0x0000005cfb00720c */ /* 0x000fda0003f44070 */
        /* <DEDUP_REMOVED lines=8> */
[----:B------:R-:W4:Y:S03]  /*19620*/  LDL R20, [R1+0x38fc] ;  /* 0x0038fc0001147983 */ /* 0x000f260000100800 */
[----:B------:R-:W-:Y:S01]  /*19630*/  @!P5 IMAD.MOV R89, RZ, RZ, -R89 ;  /* 0x000000ffff59d224 */ /* 0x000fe200078e0a59 */
[----:B------:R-:W-:-:S06]  /*19640*/  ISETP.GT.U32.AND P5, PT, R251, R97, PT ;  /* 0x00000061fb00720c */ /* 0x000fcc0003fa4070 */
[----:B------:R-:W-:Y:S01]  /*19650*/  @!P1 IMAD.MOV R91, RZ, RZ, -R91 ;  /* 0x000000ffff5b9224 */ /* 0x000fe200078e0a5b */
[----:B------:R-:W-:Y:S01]  /*19660*/  ISETP.GT.U32.AND P1, PT, R251, R98, PT ;  /* 0x00000062fb00720c */ /* 0x000fe20003f24070 */
[----:B------:R1:W-:Y:S05]  /*19670*/  STL [R1+0x33d4], R38 ;  /* 0x0033d42601007387 */ /* 0x0003ea0000100800 */
[----:B------:R-:W-:Y:S01]  /*19680*/  @!P5 IMAD.IADD R97, R97, 0x1, -R251 ;  /* 0x000000016161d824 */ /* 0x000fe200078e0afb */
[----:B------:R-:W-:Y:S02]  /*19690*/  ISETP.GE.AND P5, PT, R25, RZ, PT ;  /* 0x000000ff1900720c */ /* 0x000fe40003fa6270 */
[----:B--2---:R-:W-:-:S04]  /*196a0*/  ISETP.GE.AND P2, PT, R23, RZ, PT ;  /* 0x000000ff1700720c */ /* 0x004fc80003f46270 */
[----:B------:R-:W-:Y:S01]  /*196b0*/  @!P1 IMAD.IADD R98, R98, 0x1, -R251 ;  /* 0x0000000162629824 */ /* 0x000fe200078e0afb */
[----:B------:R-:W-:Y:S01]  /*196c0*/  ISETP.GE.AND P1, PT, R24, RZ, PT ;  /* 0x000000ff1800720c */ /* 0x000fe20003f26270 */
[----:B------:R-:W2:Y:S04]  /*196d0*/  LDL R25, [R1+0x3914] ;  /* 0x0039140001197983 */ /* 0x000ea80000100800 */
[----:B------:R-:W2:Y:S04]  /*196e0*/  LDL R24, [R1+0x3918] ;  /* 0x0039180001187983 */ /* 0x000ea80000100800 */
[----:B------:R-:W2:Y:S01]  /*196f0*/  LDL R23, [R1+0x38dc] ;  /* 0x0038dc0001177983 */ /* 0x000ea20000100800 */
[----:B------:R-:W-:-:S02]  /*19700*/  @!P0 IADD3 R87, -R87, RZ, RZ ;  /* 0x000000ff57578210 */ /* 0x000fc40007ffe1ff */
[C---:B------:R-:W-:Y:S01]  /*19710*/  ISETP.GT.U32.AND P0, PT, R251.reuse, R93, PT ;  /* 0x0000005dfb00720c */ /* 0x040fe20003f04070 */
[----:B------:R-:W-:Y:S01]  /*19720*/  @!P6 IMAD.MOV R86, RZ, RZ, -R86 ;  /* 0x000000ffff56e224 */ /* 0x000fe200078e0a56 */
[C---:B------:R-:W-:Y:S01]  /*19730*/  ISETP.GT.U32.AND P6, PT, R251.reuse, R95, PT ;  /* 0x0000005ffb00720c */ /* 0x040fe20003fc4070 */
[----:B------:R-:W-:Y:S01]  /*19740*/  @!P3 IMAD.MOV R88, RZ, RZ, -R88 ;  /* 0x000000ffff58b224 */ /* 0x000fe200078e0a58 */
[C---:B------:R-:W-:Y:S01]  /*19750*/  ISETP.GT.U32.AND P3, PT, R251.reuse, R94, PT ;  /* 0x0000005efb00720c */ /* 0x040fe20003f64070 */
[----:B------:R-:W-:Y:S01]  /*19760*/  @!P4 IMAD.MOV R90, RZ, RZ, -R90 ;  /* 0x000000ffff5ac224 */ /* 0x000fe200078e0a5a */
[----:B------:R-:W-:Y:S01]  /*19770*/  ISETP.GT.U32.AND P4, PT, R251, R96, PT ;  /* 0x00000060fb00720c */ /* 0x000fe20003f84070 */
[----:B------:R-:W2:Y:S06]  /*19780*/  LDL R26, [R1+0x3930] ;  /* 0x00393000011a7983 */ /* 0x000eac0000100800 */
[----:B------:R-:W-:-:S02]  /*19790*/  @!P0 IADD3 R93, R93, -R251, RZ ;  /* 0x800000fb5d5d8210 */ /* 0x000fc40007ffe0ff */
[----:B------:R-:W-:Y:S01]  /*197a0*/  ISETP.GT.U32.AND P0, PT, R251, R100, PT ;  /* 0x00000064fb00720c */ /* 0x000fe20003f04070 */
[--C-:B------:R-:W-:Y:S01]  /*197b0*/  @!P6 IMAD.IADD R95, R95, 0x1, -R251.reuse ;  /* 0x000000015f5fe824 */ /* 0x100fe200078e0afb */
[C---:B------:R-:W-:Y:S01]  /*197c0*/  ISETP.GT.U32.AND P6, PT, R251.reuse, R102, PT ;  /* 0x00000066fb00720c */ /* 0x040fe20003fc4070 */
[--C-:B------:R-:W-:Y:S01]  /*197d0*/  @!P3 IMAD.IADD R94, R94, 0x1, -R251.reuse ;  /* 0x000000015e5eb824 */ /* 0x100fe200078e0afb */
[C---:B------:R-:W-:Y:S01]  /*197e0*/  ISETP.GT.U32.AND P3, PT, R251.reuse, R101, PT ;  /* 0x00000065fb00720c */ /* 0x040fe20003f64070 */
[----:B------:R-:W-:Y:S01]  /*197f0*/  @!P4 IMAD.IADD R96, R96, 0x1, -R251 ;  /* 0x000000016060c824 */ /* 0x000fe200078e0afb */
[----:B------:R-:W-:-:S07]  /*19800*/  ISETP.GT.U32.AND P4, PT, R251, R103, PT ;  /* 0x00000067fb00720c */ /* 0x000fce0003f84070 */
[--C-:B------:R-:W-:Y:S02]  /*19810*/  @!P0 IMAD.IADD R100, R100, 0x1, -R251.reuse ;  /* 0x0000000164648824 */ /* 0x100fe400078e0afb */
[--C-:B------:R-:W-:Y:S02]  /*19820*/  @!P6 IMAD.IADD R102, R102, 0x1, -R251.reuse ;  /* 0x000000016666e824 */ /* 0x100fe400078e0afb */
[--C-:B------:R-:W-:Y:S02]  /*19830*/  @!P3 IMAD.IADD R101, R101, 0x1, -R251.reuse ;  /* 0x000000016565b824 */ /* 0x100fe400078e0afb */
[----:B------:R-:W-:Y:S02]  /*19840*/  @!P4 IMAD.IADD R103, R103, 0x1, -R251 ;  /* 0x000000016767c824 */ /* 0x000fe400078e0afb */
[----:B------:R-:W-:Y:S01]  /*19850*/  @!P5 IMAD.MOV R92, RZ, RZ, -R92 ;  /* 0x000000ffff5cd224 */ /* 0x000fe200078e0a5c */
[----:B------:R-:W-:Y:S02]  /*19860*/  ISETP.GT.U32.AND P5, PT, R251, R98, PT ;  /* 0x00000062fb00720c */ /* 0x000fe40003fa4070 */
[----:B------:R-:W-:-:S02]  /*19870*/  @!P1 IADD3 R93, -R93, RZ, RZ ;  /* 0x000000ff5d5d9210 */ /* 0x000fc40007ffe1ff */
[----:B------:R-:W-:-:S09]  /*19880*/  ISETP.GT.U32.AND P1, PT, R251, R99, PT ;  /* 0x00000063fb00720c */ /* 0x000fd20003f24070 */
[----:B------:R-:W-:-:S04]  /*19890*/  @!P5 IMAD.IADD R98, R98, 0x1, -R251 ;  /* 0x000000016262d824 */ /* 0x000fc800078e0afb */
[----:B------:R-:W-:Y:S02]  /*198a0*/  @!P1 IADD3 R99, R99, -R251, RZ ;  /* 0x800000fb63639210 */ /* 0x000fe40007ffe0ff */
[----:B------:R-:W-:-:S13]  /*198b0*/  ISETP.GT.U32.AND P1, PT, R251, R105, PT ;  /* 0x00000069fb00720c */ /* 0x000fda0003f24070 */
[----:B------:R-:W-:Y:S02]  /*198c0*/  @!P1 IADD3 R105, R105, -R251, RZ ;  /* 0x800000fb69699210 */ /* 0x000fe40007ffe0ff */
[----:B---3--:R-:W-:Y:S02]  /*198d0*/  ISETP.GE.AND P0, PT, R22, RZ, PT ;  /* 0x000000ff1600720c */ /* 0x008fe40003f06270 */
[----:B------:R-:W3:Y:S01]  /*198e0*/  LDL R22, [R1+0x3910] ;  /* 0x0039100001167983 */ /* 0x000ee20000100800 */
[----:B----4-:R-:W-:-:S03]  /*198f0*/  ISETP.GE.AND P3, PT, R21, RZ, PT ;  /* 0x000000ff1500720c */ /* 0x010fc60003f66270 */
[----:B------:R-:W4:Y:S01]  /*19900*/  LDL R21, [R1+0x392c] ;  /* 0x00392c0001157983 */ /* 0x000f220000100800 */
[----:B------:R-:W-:-:S03]  /*19910*/  ISETP.GE.AND P6, PT, R20, RZ, PT ;  /* 0x000000ff1400720c */ /* 0x000fc60003fc6270 */
[----:B------:R-:W4:Y:S06]  /*19920*/  LDL R20, [R1+0x38f8] ;  /* 0x0038f80001147983 */ /* 0x000f2c0000100800 */
[----:B------:R-:W-:Y:S01]  /*19930*/  @!P3 IMAD.MOV R96, RZ, RZ, -R96 ;  /* 0x000000ffff60b224 */ /* 0x000fe200078e0a60 */
[----:B------:R-:W-:-:S13]  /*19940*/  ISETP.GT.U32.AND P3, PT, R251, R103, PT ;  /* 0x00000067fb00720c */ /* 0x000fda0003f64070 */
[----:B------:R-:W-:Y:S01]  /*19950*/  @!P3 IMAD.IADD R103, R103, 0x1, -R251 ;  /* 0x000000016767b824 */ /* 0x000fe200078e0afb */
[----:B--2---:R-:W-:Y:S02]  /*19960*/  ISETP.GE.AND P5, PT, R25, RZ, PT ;  /* 0x000000ff1900720c */ /* 0x004fe40003fa6270 */
[----:B------:R-:W2:Y:S01]  /*19970*/  LDL R25, [R1+0x38f4] ;  /* 0x0038f40001197983 */ /* 0x000ea20000100800 */
[----:B------:R-:W-:-:S03]  /*19980*/  ISETP.GE.AND P3, PT, R24, RZ, PT ;  /* 0x000000ff1800720c */ /* 0x000fc60003f66270 */
[----:B------:R-:W2:Y:S01]  /*19990*/  LDL R24, [R1+0x390c] ;  /* 0x00390c0001187983 */ /* 0x000ea20000100800 */
[----:B------:R-:W-:-:S03]  /*199a0*/  ISETP.GE.AND P1, PT, R23, RZ, PT ;  /* 0x000000ff1700720c */ /* 0x000fc60003f26270 */
[----:B------:R-:W2:Y:S01]  /*199b0*/  LDL R23, [R1+0x3928] ;  /* 0x0039280001177983 */ /* 0x000ea20000100800 */
[----:B------:R-:W-:Y:S01]  /*199c0*/  @!P0 IMAD.MOV R95, RZ, RZ, -R95 ;  /* 0x000000ffff5f8224 */ /* 0x000fe200078e0a5f */
[C---:B------:R-:W-:Y:S01]  /*199d0*/  ISETP.GT.U32.AND P0, PT, R251.reuse, R101, PT ;  /* 0x00000065fb00720c */ /* 0x040fe20003f04070 */
[----:B------:R-:W-:Y:S01]  /*199e0*/  @!P2 IMAD.MOV R94, RZ, RZ, -R94 ;  /* 0x000000ffff5ea224 */ /* 0x000fe200078e0a5e */
[C---:B------:R-:W-:Y:S01]  /*199f0*/  ISETP.GT.U32.AND P2, PT, R251.reuse, R100, PT ;  /* 0x00000064fb00720c */ /* 0x040fe20003f44070 */
[----:B------:R-:W-:Y:S01]  /*19a00*/  @!P6 IMAD.MOV R97, RZ, RZ, -R97 ;  /* 0x000000ffff61e224 */ /* 0x000fe200078e0a61 */
[C---:B------:R-:W-:Y:S02]  /*19a10*/  ISETP.GT.U32.AND P4, PT, R251.reuse, R102, PT ;  /* 0x00000066fb00720c */ /* 0x040fe40003f84070 */
[----:B------:R-:W-:-:S07]  /*19a20*/  ISETP.GT.U32.AND P6, PT, R251, R104, PT ;  /* 0x00000068fb00720c */ /* 0x000fce0003fc4070 */
[--C-:B------:R-:W-:Y:S01]  /*19a30*/  @!P0 IMAD.IADD R101, R101, 0x1, -R251.reuse ;  /* 0x0000000165658824 */ /* 0x100fe200078e0afb */
[C---:B------:R-:W-:Y:S01]  /*19a40*/  ISETP.GT.U32.AND P0, PT, R251.reuse, R107, PT ;  /* 0x0000006bfb00720c */ /* 0x040fe20003f04070 */
        /* <DEDUP_REMOVED lines=9> */
[----:B------:R-:W-:Y:S01]  /*19ae0*/  @!P6 IMAD.IADD R109, R109, 0x1, -R251 ;  /* 0x000000016d6de824 */ /* 0x000fe200078e0afb */
[----:B------:R-:W-:-:S13]  /*19af0*/  ISETP.GT.U32.AND P6, PT, R251, R104, PT ;  /* 0x00000068fb00720c */ /* 0x000fda0003fc4070 */
[----:B------:R-:W-:Y:S02]  /*19b00*/  @!P6 IADD3 R104, R104, -R251, RZ ;  /* 0x800000fb6868e210 */ /* 0x000fe40007ffe0ff */
[C---:B------:R-:W-:Y:S02]  /*19b10*/  ISETP.GT.U32.AND P6, PT, R251.reuse, R111, PT ;  /* 0x0000006ffb00720c */ /* 0x040fe40003fc4070 */
[----:B------:R-:W-:Y:S02]  /*19b20*/  @!P5 IADD3 R98, -R98, RZ, RZ ;  /* 0x000000ff6262d210 */ /* 0x000fe40007ffe1ff */
[----:B------:R-:W-:-:S09]  /*19b30*/  ISETP.GT.U32.AND P5, PT, R251, R105, PT ;  /* 0x00000069fb00720c */ /* 0x000fd20003fa4070 */
[----:B------:R-:W-:-:S04]  /*19b40*/  @!P6 IMAD.IADD R111, R111, 0x1, -R251 ;  /* 0x000000016f6fe824 */ /* 0x000fc800078e0afb */
[----:B------:R-:W-:Y:S01]  /*19b50*/  @!P5 IMAD.IADD R105, R105, 0x1, -R251 ;  /* 0x000000016969d824 */ /* 0x000fe200078e0afb */
[----:B------:R-:W-:-:S13]  /*19b60*/  ISETP.GT.U32.AND P5, PT, R251, R112, PT ;  /* 0x00000070fb00720c */ /* 0x000fda0003fa4070 */
[----:B------:R-:W-:Y:S01]  /*19b70*/  @!P5 IMAD.IADD R112, R112, 0x1, -R251 ;  /* 0x000000017070d824 */ /* 0x000fe200078e0afb */
[----:B---3--:R-:W-:Y:S02]  /*19b80*/  ISETP.GE.AND P0, PT, R22, RZ, PT ;  /* 0x000000ff1600720c */ /* 0x008fe40003f06270 */
[----:B------:R-:W3:Y:S01]  /*19b90*/  LDL R22, [R1+0x3940] ;  /* 0x0039400001167983 */ /* 0x000ee20000100800 */
[----:B----4-:R-:W-:-:S03]  /*19ba0*/  ISETP.GE.AND P4, PT, R21, RZ, PT ;  /* 0x000000ff1500720c */ /* 0x010fc60003f86270 */
[----:B------:R-:W4:Y:S01]  /*19bb0*/  LDL R21, [R1+0x3944] ;  /* 0x0039440001157983 */ /* 0x000f220000100800 */
[----:B------:R-:W-:-:S09]  /*19bc0*/  ISETP.GE.AND P2, PT, R20, RZ, PT ;  /* 0x000000ff1400720c */ /* 0x000fd20003f46270 */
[----:B------:R-:W-:Y:S01]  /*19bd0*/  @!P4 IMAD.MOV R103, RZ, RZ, -R103 ;  /* 0x000000ffff67c224 */ /* 0x000fe200078e0a67 */
[----:B------:R-:W-:-:S03]  /*19be0*/  ISETP.GT.U32.AND P4, PT, R251, R110, PT ;  /* 0x0000006efb00720c */ /* 0x000fc60003f84070 */
[----:B------:R-:W-:Y:S01]  /*19bf0*/  @!P2 IMAD.MOV R101, RZ, RZ, -R101 ;  /* 0x000000ffff65a224 */ /* 0x000fe200078e0a65 */
[----:B------:R-:W-:-:S09]  /*19c00*/  ISETP.GT.U32.AND P2, PT, R251, R109, PT ;  /* 0x0000006dfb00720c */ /* 0x000fd20003f44070 */
[----:B------:R-:W-:-:S04]  /*19c10*/  @!P4 IADD3 R110, R110, -R251, RZ ;  /* 0x800000fb6e6ec210 */ /* 0x000fc80007ffe0ff */
[----:B------:R-:W-:Y:S01]  /*19c20*/  @!P2 IMAD.IADD R109, R109, 0x1, -R251 ;  /* 0x000000016d6da824 */ /* 0x000fe200078e0afb */
[----:B------:R-:W-:Y:S02]  /*19c30*/  ISETP.GE.AND P2, PT, R26, RZ, PT ;  /* 0x000000ff1a00720c */ /* 0x000fe40003f46270 */
[----:B------:R-:W4:Y:S01]  /*19c40*/  LDL R26, [R1+0x3908] ;  /* 0x00390800011a7983 */ /* 0x000f220000100800 */
[----:B--2---:R-:W-:-:S03]  /*19c50*/  ISETP.GE.AND P4, PT, R25, RZ, PT ;  /* 0x000000ff1900720c */ /* 0x004fc60003f86270 */
        /* <DEDUP_REMOVED lines=10> */
[----:B------:R-:W-:-:S09]  /*19d00*/  ISETP.GT.U32.AND P0, PT, R251, R108, PT ;  /* 0x0000006cfb00720c */ /* 0x000fd20003f04070 */
[--C-:B------:R-:W-:Y:S01]  /*19d10*/  @!P1 IMAD.IADD R106, R106, 0x1, -R251.reuse ;  /* 0x000000016a6a9824 */ /* 0x100fe200078e0afb */
[----:B------:R-:W-:Y:S01]  /*19d20*/  ISETP.GT.U32.AND P1, PT, R251, R113, PT ;  /* 0x00000071fb00720c */ /* 0x000fe20003f24070 */
[--C-:B------:R-:W-:Y:S01]  /*19d30*/  @!P3 IMAD.IADD R107, R107, 0x1, -R251.reuse ;  /* 0x000000016b6bb824 */ /* 0x100fe200078e0afb */
[C---:B------:R-:W-:Y:S01]  /*19d40*/  ISETP.GT.U32.AND P3, PT, R251.reuse, R114, PT ;  /* 0x00000072fb00720c */ /* 0x040fe20003f64070 */
[----:B------:R-:W-:Y:S01]  /*19d50*/  @!P0 IMAD.IADD R108, R108, 0x1, -R251 ;  /* 0x000000016c6c8824 */ /* 0x000fe200078e0afb */
[----:B------:R-:W-:-:S09]  /*19d60*/  ISETP.GT.U32.AND P0, PT, R251, R115, PT ;  /* 0x00000073fb00720c */ /* 0x000fd20003f04070 */
[--C-:B------:R-:W-:Y:S02]  /*19d70*/  @!P1 IMAD.IADD R113, R113, 0x1, -R251.reuse ;  /* 0x0000000171719824 */ /* 0x100fe400078e0afb */
[--C-:B------:R-:W-:Y:S02]  /*19d80*/  @!P3 IMAD.IADD R114, R114, 0x1, -R251.reuse ;  /* 0x000000017272b824 */ /* 0x100fe400078e0afb */
[----:B------:R-:W-:Y:S01]  /*19d90*/  @!P0 IMAD.IADD R115, R115, 0x1, -R251 ;  /* 0x0000000173738824 */ /* 0x000fe200078e0afb */
[----:B------:R-:W-:Y:S02]  /*19da0*/  ISETP.GT.U32.AND P0, PT, R251, R110, PT ;  /* 0x0000006efb00720c */ /* 0x000fe40003f04070 */
[----:B------:R-:W-:-:S11]  /*19db0*/  IADD3 R37, R246, 0x1f7, RZ ;  /* 0x000001f7f6257810 */ /* 0x000fd60007ffe0ff */
        /* <DEDUP_REMOVED lines=10> */
[----:B----4-:R-:W-:-:S10]  /*19e60*/  ISETP.GE.AND P3, PT, R21, RZ, PT ;  /* 0x000000ff1500720c */ /* 0x010fd40003f66270 */
[----:B------:R-:W-:Y:S01]  /*19e70*/  @!P1 IMAD.MOV R108, RZ, RZ, -R108 ;  /* 0x000000ffff6c9224 */ /* 0x000fe200078e0a6c */
[C---:B------:R-:W-:Y:S01]  /*19e80*/  ISETP.GT.U32.AND P1, PT, R251.reuse, R115, PT ;  /* 0x00000073fb00720c */ /* 0x040fe20003f24070 */
[----:B------:R-:W4:Y:S01]  /*19e90*/  LDL R21, [R1+0x3920] ;  /* 0x0039200001157983 */ /* 0x000f220000100800 */
[----:B------:R-:W-:Y:S01]  /*19ea0*/  @!P3 IMAD.MOV R109, RZ, RZ, -R109 ;  /* 0x000000ffff6db224 */ /* 0x000fe200078e0a6d */
[----:B------:R-:W-:-:S10]  /*19eb0*/  ISETP.GT.U32.AND P3, PT, R251, R116, PT ;  /* 0x00000074fb00720c */ /* 0x000fd40003f64070 */
[----:B------:R-:W-:Y:S01]  /*19ec0*/  @!P1 IMAD.IADD R115, R115, 0x1, -R251 ;  /* 0x0000000173739824 */ /* 0x000fe200078e0afb */
[----:B------:R1:W-:Y:S01]  /*19ed0*/  STL [R1+0x33cc], R37 ;  /* 0x0033cc2501007387 */ /* 0x0003e20000100800 */
[----:B------:R-:W-:Y:S01]  /*19ee0*/  @!P4 IMAD.MOV R105, RZ, RZ, -R105 ;  /* 0x000000ffff69c224 */ /* 0x000fe200078e0a69 */
[----:B------:R-:W-:Y:S01]  /*19ef0*/  @!P3 IADD3 R116, R116, -R251, RZ ;  /* 0x800000fb7474b210 */ /* 0x000fe20007ffe0ff */
[----:B------:R-:W-:Y:S01]  /*19f00*/  @!P6 IMAD.MOV R106, RZ, RZ, -R106 ;  /* 0x000000ffff6ae224 */ /* 0x000fe200078e0a6a */
        /* <DEDUP_REMOVED lines=9> */
[C---:B------:R-:W-:Y:S02]  /*19fa0*/  ISETP.GT.U32.AND P4, PT, R251.reuse, R112, PT ;  /* 0x00000070fb00720c */ /* 0x040fe40003f84070 */
[----:B------:R-:W-:-:S11]  /*19fb0*/  ISETP.GT.U32.AND P6, PT, R251, R114, PT ;  /* 0x00000072fb00720c */ /* 0x000fd60003fc4070 */
[--C-:B------:R-:W-:Y:S01]  /*19fc0*/  @!P4 IMAD.IADD R112, R112, 0x1, -R251.reuse ;  /* 0x000000017070c824 */ /* 0x100fe200078e0afb */
[C---:B------:R-:W-:Y:S01]  /*19fd0*/  ISETP.GT.U32.AND P4, PT, R251.reuse, R119, PT ;  /* 0x00000077fb00720c */ /* 0x040fe20003f84070 */
[----:B------:R-:W-:Y:S01]  /*19fe0*/  @!P6 IMAD.IADD R114, R114, 0x1, -R251 ;  /* 0x000000017272e824 */ /* 0x000fe200078e0afb */
[C---:B------:R-:W-:Y:S01]  /*19ff0*/  ISETP.GT.U32.AND P6, PT, R251.reuse, R121, PT ;  /* 0x00000079fb00720c */ /* 0x040fe20003fc4070 */
[----:B------:R-:W-:Y:S01]  /*1a000*/  @!P3 IMAD.MOV R111, RZ, RZ, -R111 ;  /* 0x000000ffff6fb224 */ /* 0x000fe200078e0a6f */
[----:B------:R-:W-:-:S09]  /*1a010*/  ISETP.GT.U32.AND P3, PT, R251, R117, PT ;  /* 0x00000075fb00720c */ /* 0x000fd20003f64070 */
[----:B------:R-:W-:Y:S02]  /*1a020*/  @!P4 IMAD.IADD R119, R119, 0x1, -R251 ;  /* 0x000000017777c824 */ /* 0x000fe400078e0afb */
[----:B------:R-:W-:Y:S01]  /*1a030*/  @!P5 IMAD.MOV R107, RZ, RZ, -R107 ;  /* 0x000000ffff6bd224 */ /* 0x000fe200078e0a6b */
[----:B------:R-:W-:Y:S01]  /*1a040*/  ISETP.GT.U32.AND P5, PT, R251, R113, PT ;  /* 0x00000071fb00720c */ /* 0x000fe20003fa4070 */
[--C-:B------:R-:W-:Y:S01]  /*1a050*/  @!P6 IMAD.IADD R121, R121, 0x1, -R251.reuse ;  /* 0x000000017979e824 */ /* 0x100fe200078e0afb */
[----:B------:R-:W-:Y:S01]  /*1a060*/  @!P1 IADD3 R110, -R110, RZ, RZ ;  /* 0x000000ff6e6e9210 */ /* 0x000fe20007ffe1ff */
[----:B------:R-:W-:Y:S01]  /*1a070*/  @!P3 IMAD.IADD R117, R117, 0x1, -R251 ;  /* 0x000000017575b824 */ /* 0x000fe200078e0afb */
[C---:B------:R-:W-:Y:S02]  /*1a080*/  ISETP.GT.U32.AND P1, PT, R251.reuse, R116, PT ;  /* 0x00000074fb00720c */ /* 0x040fe40003f24070 */
[----:B------:R-:W-:-:S07]  /*1a090*/  ISETP.GT.U32.AND P3, PT, R251, R123, PT ;  /* 0x0000007bfb00720c */ /* 0x000fce0003f64070 */
[----:B------:R-:W-:-:S04]  /*1a0a0*/  @!P5 IMAD.IADD R113, R113, 0x1, -R251 ;  /* 0x000000017171d824 */ /* 0x000fc800078e0afb */
[----:B------:R-:W-:Y:S01]  /*1a0b0*/  @!P2 IMAD.MOV R113, RZ, RZ, -R113 ;  /* 0x000000ffff71a224 */ /* 0x000fe200078e0a71 */
[----:B------:R-:W-:Y:S01]  /*1a0c0*/  ISETP.GT.U32.AND P2, PT, R251, R119, PT ;  /* 0x00000077fb00720c */ /* 0x000fe20003f44070 */
[----:B------:R-:W-:Y:S01]  /*1a0d0*/  @!P3 IMAD.IADD R123, R123, 0x1, -R251 ;  /* 0x000000017b7bb824 */ /* 0x000fe200078e0afb */
[----:B------:R-:W-:-:S11]  /*1a0e0*/  @!P1 IADD3 R116, R116, -R251, RZ ;  /* 0x800000fb74749210 */ /* 0x000fd60007ffe0ff */
[----:B------:R-:W-:Y:S01]  /*1a0f0*/  @!P2 IMAD.IADD R119, R119, 0x1, -R251 ;  /* 0x000000017777a824 */ /* 0x000fe200078e0afb */
[----:B------:R-:W-:-:S13]  /*1a100*/  ISETP.GT.U32.AND P2, PT, R251, R125, PT ;  /* 0x0000007dfb00720c */ /* 0x000fda0003f44070 */
[----:B------:R-:W-:Y:S01]  /*1a110*/  @!P2 IMAD.IADD R125, R125, 0x1, -R251 ;  /* 0x000000017d7da824 */ /* 0x000fe200078e0afb */
[----:B---3--:R-:W-:Y:S02]  /*1a120*/  ISETP.GE.AND P4, PT, R22, RZ, PT ;  /* 0x000000ff1600720c */ /* 0x008fe40003f86270 */
[----:B------:R-:W3:Y:S11]  /*1a130*/  LDL R22, [R1+0x3950] ;  /* 0x0039500001167983 */ /* 0x000ef60000100800 */
[----:B------:R-:W-:Y:S01]  /*1a140*/  @!P4 IMAD.MOV R114, RZ, RZ, -R114 ;  /* 0x000000ffff72c224 */ /* 0x000fe200078e0a72 */
[----:B------:R-:W-:-:S13]  /*1a150*/  ISETP.GT.U32.AND P4, PT, R251, R121, PT ;  /* 0x00000079fb00720c */ /* 0x000fda0003f84070 */
[----:B------:R-:W-:Y:S01]  /*1a160*/  @!P4 IMAD.IADD R121, R121, 0x1, -R251 ;  /* 0x000000017979c824 */ /* 0x000fe200078e0afb */
[----:B----4-:R-:W-:Y:S02]  /*1a170*/  ISETP.GE.AND P1, PT, R26, RZ, PT ;  /* 0x000000ff1a00720c */ /* 0x010fe40003f26270 */
        /* <DEDUP_REMOVED lines=8> */
[----:B------:R-:W-:Y:S01]  /*1a200*/  @!P5 IMAD.IADD R120, R120, 0x1, -R251 ;  /* 0x000000017878d824 */ /* 0x000fe200078e0afb */
[----:B------:R-:W-:Y:S02]  /*1a210*/  ISETP.GE.AND P5, PT, R21, RZ, PT ;  /* 0x000000ff1500720c */ /* 0x000fe40003fa6270 */
[----:B------:R-:W2:Y:S02]  /*1a220*/  LDL R21, [R1+0x3974] ;  /* 0x0039740001157983 */ /* 0x000ea40000100800 */
[----:B------:R-:W-:-:S09]  /*1a230*/  ISETP.GT.U32.AND P6, PT, R251, R120, PT ;  /* 0x00000078fb00720c */ /* 0x000fd20003fc4070 */
[----:B------:R-:W-:Y:S01]  /*1a240*/  @!P5 IMAD.MOV R115, RZ, RZ, -R115 ;  /* 0x000000ffff73d224 */ /* 0x000fe200078e0a73 */
[----:B------:R-:W-:-:S03]  /*1a250*/  ISETP.GT.U32.AND P5, PT, R251, R122, PT ;  /* 0x0000007afb00720c */ /* 0x000fc60003fa4070 */
[----:B------:R-:W-:Y:S01]  /*1a260*/  @!P6 IMAD.IADD R120, R120, 0x1, -R251 ;  /* 0x000000017878e824 */ /* 0x000fe200078e0afb */
[----:B------:R-:W-:-:S09]  /*1a270*/  ISETP.GT.U32.AND P6, PT, R251, R126, PT ;  /* 0x0000007efb00720c */ /* 0x000fd20003fc4070 */
[----:B------:R-:W-:Y:S02]  /*1a280*/  @!P5 IADD3 R122, R122, -R251, RZ ;  /* 0x800000fb7a7ad210 */ /* 0x000fe40007ffe0ff */
[C---:B------:R-:W-:Y:S01]  /*1a290*/  ISETP.GT.U32.AND P5, PT, R251.reuse, R127, PT ;  /* 0x0000007ffb00720c */ /* 0x040fe20003fa4070 */
[----:B------:R-:W-:Y:S01]  /*1a2a0*/  @!P0 IMAD.MOV R112, RZ, RZ, -R112 ;  /* 0x000000ffff708224 */ /* 0x000fe200078e0a70 */
[C---:B------:R-:W-:Y:S01]  /*1a2b0*/  ISETP.GT.U32.AND P0, PT, R251.reuse, R118, PT ;  /* 0x00000076fb00720c */ /* 0x040fe20003f04070 */
[----:B------:R-:W-:Y:S02]  /*1a2c0*/  @!P6 IMAD.IADD R126, R126, 0x1, -R251 ;  /* 0x000000017e7ee824 */ /* 0x000fe400078e0afb */
[----:B------:R-:W-:Y:S01]  /*1a2d0*/  @!P1 IMAD.MOV R116, RZ, RZ, -R116 ;  /* 0x000000ffff749224 */ /* 0x000fe200078e0a74 */
[C---:B------:R-:W-:Y:S01]  /*1a2e0*/  ISETP.GT.U32.AND P1, PT, R251.reuse, R122, PT ;  /* 0x0000007afb00720c */ /* 0x040fe20003f24070 */
[----:B------:R-:W-:Y:S01]  /*1a2f0*/  @!P4 IMAD.MOV R117, RZ, RZ, -R117 ;  /* 0x000000ffff75c224 */ /* 0x000fe200078e0a75 */
[----:B------:R-:W-:Y:S01]  /*1a300*/  ISETP.GT.U32.AND P4, PT, R251, R123, PT ;  /* 0x0000007bfb00720c */ /* 0x000fe20003f84070 */
[----:B------:R-:W-:-:S04]  /*1a310*/  @!P2 IMAD.MOV R120, RZ, RZ, -R120 ;  /* 0x000000ffff78a224 */ /* 0x000fc800078e0a78 */
[----:B------:R-:W-:-:S04]  /*1a320*/  @!P5 IADD3 R127, R127, -R251, RZ ;  /* 0x800000fb7f7fd210 */ /* 0x000fc80007ffe0ff */
[C---:B------:R-:W-:Y:S01]  /*1a330*/  ISETP.GT.U32.AND P2, PT, R251.reuse, R127, PT ;  /* 0x0000007ffb00720c */ /* 0x040fe20003f44070 */
[--C-:B------:R-:W-:Y:S01]  /*1a340*/  @!P0 IMAD.IADD R118, R118, 0x1, -R251.reuse ;  /* 0x0000000176768824 */ /* 0x100fe200078e0afb */
[C---:B------:R-:W-:Y:S01]  /*1a350*/  ISETP.GT.U32.AND P0, PT, R251.reuse, R124, PT ;  /* 0x0000007cfb00720c */ /* 0x040fe20003f04070 */
[--C-:B------:R-:W-:Y:S01]  /*1a360*/  @!P1 IMAD.IADD R122, R122, 0x1, -R251.reuse ;  /* 0x000000017a7a9824 */ /* 0x100fe200078e0afb */
[----:B------:R-:W-:Y:S01]  /*1a370*/  ISETP.GT.U32.AND P1, PT, R251, R129, PT ;  /* 0x00000081fb00720c */ /* 0x000fe20003f24070 */
[----:B------:R-:W-:Y:S01]  /*1a380*/  @!P4 IMAD.IADD R123, R123, 0x1, -R251 ;  /* 0x000000017b7bc824 */ /* 0x000fe200078e0afb */
[----:B------:R-:W-:-:S07]  /*1a390*/  ISETP.GT.U32.AND P4, PT, R251, R130, PT ;  /* 0x00000082fb00720c */ /* 0x000fce0003f84070 */
[----:B------:R-:W-:Y:S02]  /*1a3a0*/  @!P2 IADD3 R127, R127, -R251, RZ ;  /* 0x800000fb7f7fa210 */ /* 0x000fe40007ffe0ff */
[----:B------:R-:W-:Y:S02]  /*1a3b0*/  ISETP.GE.AND P2, PT, R27, RZ, PT ;  /* 0x000000ff1b00720c */ /* 0x000fe40003f46270 */
[----:B------:R-:W2:Y:S01]  /*1a3c0*/  LDL R27, [R1+0x39a0] ;  /* 0x0039a000011b7983 */ /* 0x000ea20000100800 */
[--C-:B------:R-:W-:Y:S02]  /*1a3d0*/  @!P0 IMAD.IADD R124, R124, 0x1, -R251.reuse ;  /* 0x000000017c7c8824 */ /* 0x100fe400078e0afb */
[----:B------:R-:W-:Y:S02]  /*1a3e0*/  @!P3 IMAD.MOV R118, RZ, RZ, -R118 ;  /* 0x000000ffff76b224 */ /* 0x000fe400078e0a76 */
[--C-:B------:R-:W-:Y:S01]  /*1a3f0*/  @!P1 IMAD.IADD R129, R129, 0x1, -R251.reuse ;  /* 0x0000000181819824 */ /* 0x100fe200078e0afb */
[----:B------:R-:W-:Y:S01]  /*1a400*/  ISETP.GT.U32.AND P3, PT, R251, R124, PT ;  /* 0x0000007cfb00720c */ /* 0x000fe20003f64070 */
[----:B------:R-:W-:-:S12]  /*1a410*/  @!P4 IMAD.IADD R130, R130, 0x1, -R251 ;  /* 0x000000018282c824 */ /* 0x000fd800078e0afb */
[----:B------:R-:W-:Y:S01]  /*1a420*/  @!P3 IMAD.IADD R124, R124, 0x1, -R251 ;  /* 0x000000017c7cb824 */ /* 0x000fe200078e0afb */
[----:B------:R-:W-:-:S13]  /*1a430*/  ISETP.GT.U32.AND P3, PT, R251, R131, PT ;  /* 0x00000083fb00720c */ /* 0x000fda0003f64070 */
[----:B------:R-:W-:Y:S01]  /*1a440*/  @!P3 IMAD.IADD R131, R131, 0x1, -R251 ;  /* 0x000000018383b824 */ /* 0x000fe200078e0afb */
[----:B---3--:R-:W-:Y:S02]  /*1a450*/  ISETP.GE.AND P6, PT, R22, RZ, PT ;  /* 0x000000ff1600720c */ /* 0x008fe40003fc6270 */
[----:B------:R-:W3:Y:S11]  /*1a460*/  LDL R22, [R1+0x3984] ;  /* 0x0039840001167983 */ /* 0x000ef60000100800 */
[----:B------:R-:W-:-:S02]  /*1a470*/  @!P6 IADD3 R121, -R121, RZ, RZ ;  /* 0x000000ff7979e210 */ /* 0x000fc40007ffe1ff */
        /* <DEDUP_REMOVED lines=10> */
[----:B------:R-:W-:Y:S02]  /*1a520*/  ISETP.GE.AND P0, PT, R21, RZ, PT ;  /* 0x000000ff1500720c */ /* 0x000fe40003f06270 */
[----:B------:R-:W-:-:S11]  /*1a530*/  ISETP.GT.U32.AND P5, PT, R251, R126, PT ;  /* 0x0000007efb00720c */ /* 0x000fd60003fa4070 */
[----:B------:R-:W-:Y:S01]  /*1a540*/  @!P0 IMAD.MOV R119, RZ, RZ, -R119 ;  /* 0x000000ffff778224 */ /* 0x000fe200078e0a77 */
[C---:B------:R-:W-:Y:S01]  /*1a550*/  ISETP.GT.U32.AND P0, PT, R251.reuse, R125, PT ;  /* 0x0000007dfb00720c */ /* 0x040fe20003f04070 */
[----:B------:R-:W-:Y:S01]  /*1a560*/  @!P5 IMAD.IADD R126, R126, 0x1, -R251 ;  /* 0x000000017e7ed824 */ /* 0x000fe200078e0afb */
[----:B------:R-:W-:-:S11]  /*1a570*/  ISETP.GT.U32.AND P5, PT, R251, R133, PT ;  /* 0x00000085fb00720c */ /* 0x000fd60003fa4070 */
[----:B------:R-:W-:Y:S01]  /*1a580*/  @!P0 IMAD.IADD R125, R125, 0x1, -R251 ;  /* 0x000000017d7d8824 */ /* 0x000fe200078e0afb */
[----:B------:R-:W-:Y:S02]  /*1a590*/  ISETP.GT.U32.AND P0, PT, R251, R132, PT ;  /* 0x00000084fb00720c */ /* 0x000fe40003f04070 */
[----:B------:R-:W-:Y:S01]  /*1a5a0*/  @!P5 IADD3 R133, R133, -R251, RZ ;  /* 0x800000fb8585d210 */ /* 0x000fe20007ffe0ff */
[----:B------:R-:W-:Y:S01]  /*1a5b0*/  @!P2 IMAD.MOV R122, RZ, RZ, -R122 ;  /* 0x000000ffff7aa224 */ /* 0x000fe200078e0a7a */
[C---:B------:R-:W-:Y:S01]  /*1a5c0*/  ISETP.GT.U32.AND P2, PT, R251.reuse, R128, PT ;  /* 0x00000080fb00720c */ /* 0x040fe20003f44070 */
[----:B------:R-:W-:Y:S01]  /*1a5d0*/  @!P3 IMAD.MOV R126, RZ, RZ, -R126 ;  /* 0x000000ffff7eb224 */ /* 0x000fe200078e0a7e */
[C---:B------:R-:W-:Y:S02]  /*1a5e0*/  ISETP.GT.U32.AND P5, PT, R251.reuse, R129, PT ;  /* 0x00000081fb00720c */ /* 0x040fe40003fa4070 */
[----:B------:R-:W-:-:S05]  /*1a5f0*/  ISETP.GT.U32.AND P3, PT, R251, R133, PT ;  /* 0x00000085fb00720c */ /* 0x000fca0003f64070 */
[----:B------:R-:W-:Y:S01]  /*1a600*/  @!P0 IMAD.IADD R132, R132, 0x1, -R251 ;  /* 0x0000000184848824 */ /* 0x000fe200078e0afb */
[----:B------:R-:W-:-:S03]  /*1a610*/  IADD3 R36, R246, 0x1f8, RZ ;  /* 0x000001f8f6247810 */ /* 0x000fc60007ffe0ff */
[--C-:B------:R-:W-:Y:S01]  /*1a620*/  @!P2 IMAD.IADD R128, R128, 0x1, -R251.reuse ;  /* 0x000000018080a824 */ /* 0x100fe200078e0afb */
[----:B------:R-:W-:Y:S01]  /*1a630*/  ISETP.GT.U32.AND P2, PT, R251, R135, PT ;  /* 0x00000087fb00720c */ /* 0x000fe20003f44070 */
[----:B------:R-:W-:Y:S01]  /*1a640*/  @!P5 IMAD.IADD R129, R129, 0x1, -R251 ;  /* 0x000000018181d824 */ /* 0x000fe200078e0afb */
[----:B------:R-:W-:Y:S02]  /*1a650*/  ISETP.GT.U32.AND P5, PT, R251, R136, PT ;  /* 0x00000088fb00720c */ /* 0x000fe40003fa4070 */
[----:B------:R-:W-:Y:S02]  /*1a660*/  @!P3 IADD3 R133, R133, -R251, RZ ;  /* 0x800000fb8585b210 */ /* 0x000fe40007ffe0ff */
[----:B------:R-:W-:Y:S01]  /*1a670*/  ISETP.GE.AND P3, PT, R27, RZ, PT ;  /* 0x000000ff1b00720c */ /* 0x000fe20003f66270 */
[----:B------:R-:W-:Y:S01]  /*1a680*/  @!P1 IMAD.MOV R124, RZ, RZ, -R124 ;  /* 0x000000ffff7c9224 */ /* 0x000fe200078e0a7c */
[----:B------:R-:W-:-:S05]  /*1a690*/  ISETP.GT.U32.AND P1, PT, R251, R130, PT ;  /* 0x00000082fb00720c */ /* 0x000fca0003f24070 */
[--C-:B------:R-:W-:Y:S02]  /*1a6a0*/  @!P2 IMAD.IADD R135, R135, 0x1, -R251.reuse ;  /* 0x000000018787a824 */ /* 0x100fe400078e0afb */
[----:B------:R-:W-:-:S06]  /*1a6b0*/  @!P5 IMAD.IADD R136, R136, 0x1, -R251 ;  /* 0x000000018888d824 */ /* 0x000fcc00078e0afb */
[----:B------:R-:W-:Y:S01]  /*1a6c0*/  @!P1 IMAD.IADD R130, R130, 0x1, -R251 ;  /* 0x0000000182829824 */ /* 0x000fe200078e0afb */
[----:B------:R-:W-:-:S13]  /*1a6d0*/  ISETP.GT.U32.AND P1, PT, R251, R137, PT ;  /* 0x00000089fb00720c */ /* 0x000fda0003f24070 */
[----:B------:R-:W-:Y:S01]  /*1a6e0*/  @!P1 IMAD.IADD R137, R137, 0x1, -R251 ;  /* 0x0000000189899824 */ /* 0x000fe200078e0afb */
[----:B---3--:R-:W-:Y:S02]  /*1a6f0*/  ISETP.GE.AND P0, PT, R22, RZ, PT ;  /* 0x000000ff1600720c */ /* 0x008fe40003f06270 */
[----:B------:R-:W3:Y:S04]  /*1a700*/  LDL R22, [R1+0x39b8] ;  /* 0x0039b80001167983 */ /* 0x000ee80000100800 */
[----:B------:R1:W-:Y:S04]  /*1a710*/  STL [R1+0x33b4], R36 ;  /* 0x0033b42401007387 */ /* 0x0003e80000100800 */
[----:B------:R-:W3:Y:S03]  /*1a720*/  LDL R27, [R1+0x39bc] ;  /* 0x0039bc00011b7983 */ /* 0x000ee60000100800 */
[----:B------:R-:W-:Y:S01]  /*1a730*/  @!P0 IADD3 R127, -R127, RZ, RZ ;  /* 0x000000ff7f7f8210 */ /* 0x000fe20007ffe1ff */
[----:B------:R-:W3:Y:S01]  /*1a740*/  LDL R28, [R1+0x3994] ;  /* 0x00399400011c7983 */ /* 0x000ee20000100800 */
        /* <DEDUP_REMOVED lines=13> */
[----:B------:R-:W-:-:S11]  /*1a820*/  ISETP.GT.U32.AND P6, PT, R251, R132, PT ;  /* 0x00000084fb00720c */ /* 0x000fd60003fc4070 */
[--C-:B------:R-:W-:Y:S01]  /*1a830*/  @!P4 IMAD.IADD R131, R131, 0x1, -R251.reuse ;  /* 0x000000018383c824 */ /* 0x100fe200078e0afb */
[C---:B------:R-:W-:Y:S01]  /*1a840*/  ISETP.GT.U32.AND P4, PT, R251.reuse, R138, PT ;  /* 0x0000008afb00720c */ /* 0x040fe20003f84070 */
[----:B------:R-:W-:Y:S01]  /*1a850*/  @!P6 IMAD.IADD R132, R132, 0x1, -R251 ;  /* 0x000000018484e824 */ /* 0x000fe200078e0afb */
[C---:B------:R-:W-:Y:S01]  /*1a860*/  ISETP.GT.U32.AND P6, PT, R251.reuse, R139, PT ;  /* 0x0000008bfb00720c */ /* 0x040fe20003fc4070 */
[----:B------:R-:W-:Y:S01]  /*1a870*/  @!P3 IMAD.MOV R128, RZ, RZ, -R128 ;  /* 0x000000ffff80b224 */ /* 0x000fe200078e0a80 */
[C---:B------:R-:W-:Y:S01]  /*1a880*/  ISETP.GT.U32.AND P3, PT, R251.reuse, R134, PT ;  /* 0x00000086fb00720c */ /* 0x040fe20003f64070 */
[----:B------:R-:W-:Y:S01]  /*1a890*/  @!P0 IMAD.MOV R129, RZ, RZ, -R129 ;  /* 0x000000ffff818224 */ /* 0x000fe200078e0a81 */
[C---:B------:R-:W-:Y:S01]  /*1a8a0*/  ISETP.GT.U32.AND P0, PT, R251.reuse, R135, PT ;  /* 0x00000087fb00720c */ /* 0x040fe20003f04070 */
[----:B------:R-:W-:Y:S01]  /*1a8b0*/  @!P5 IMAD.MOV R131, RZ, RZ, -R131 ;  /* 0x000000ffff83d224 */ /* 0x000fe200078e0a83 */
[----:B------:R-:W-:-:S05]  /*1a8c0*/  ISETP.GT.U32.AND P5, PT, R251, R137, PT ;  /* 0x00000089fb00720c */ /* 0x000fca0003fa4070 */
[--C-:B------:R-:W-:Y:S02]  /*1a8d0*/  @!P4 IMAD.IADD R138, R138, 0x1, -R251.reuse ;  /* 0x000000018a8ac824 */ /* 0x100fe400078e0afb */
[----:B------:R-:W-:Y:S01]  /*1a8e0*/  @!P6 IADD3 R139, R139, -R251, RZ ;  /* 0x800000fb8b8be210 */ /* 0x000fe20007ffe0ff */
[----:B------:R-:W-:Y:S02]  /*1a8f0*/  @!P1 IMAD.MOV R132, RZ, RZ, -R132 ;  /* 0x000000ffff849224 */ /* 0x000fe400078e0a84 */
[--C-:B------:R-:W-:Y:S01]  /*1a900*/  @!P3 IMAD.IADD R134, R134, 0x1, -R251.reuse ;  /* 0x000000018686b824 */ /* 0x100fe200078e0afb */
[----:B------:R-:W-:Y:S01]  /*1a910*/  ISETP.GT.U32.AND P1, PT, R251, R139, PT ;  /* 0x0000008bfb00720c */ /* 0x000fe20003f24070 */
[--C-:B------:R-:W-:Y:S01]  /*1a920*/  @!P0 IMAD.IADD R135, R135, 0x1, -R251.reuse ;  /* 0x0000000187878824 */ /* 0x100fe200078e0afb */
[----:B------:R-:W-:Y:S01]  /*1a930*/  ISETP.GT.U32.AND P0, PT, R251, R141, PT ;  /* 0x0000008dfb00720c */ /* 0x000fe20003f04070 */
[----:B------:R-:W-:Y:S01]  /*1a940*/  @!P5 IMAD.IADD R137, R137, 0x1, -R251 ;  /* 0x000000018989d824 */ /* 0x000fe200078e0afb */
[----:B------:R-:W-:-:S02]  /*1a950*/  ISETP.GT.U32.AND P5, PT, R251, R143, PT ;  /* 0x0000008ffb00720c */ /* 0x000fc40003fa4070 */
[----:B------:R-:W-:-:S07]  /*1a960*/  ISETP.GT.U32.AND P6, PT, R251, R138, PT ;  /* 0x0000008afb00720c */ /* 0x000fce0003fc4070 */
[----:B------:R-:W-:Y:S02]  /*1a970*/  @!P1 IADD3 R139, R139, -R251, RZ ;  /* 0x800000fb8b8b9210 */ /* 0x000fe40007ffe0ff */
[--C-:B------:R-:W-:Y:S02]  /*1a980*/  @!P0 IMAD.IADD R141, R141, 0x1, -R251.reuse ;  /* 0x000000018d8d8824 */ /* 0x100fe400078e0afb */
[--C-:B------:R-:W-:Y:S02]  /*1a990*/  @!P5 IMAD.IADD R143, R143, 0x1, -R251.reuse ;  /* 0x000000018f8fd824 */ /* 0x100fe400078e0afb */
[----:B------:R-:W-:Y:S01]  /*1a9a0*/  @!P6 IMAD.IADD R138, R138, 0x1, -R251 ;  /* 0x000000018a8ae824 */ /* 0x000fe200078e0afb */
[----:B------:R-:W-:-:S13]  /*1a9b0*/  ISETP.GT.U32.AND P6, PT, R251, R144, PT ;  /* 0x00000090fb00720c */ /* 0x000fda0003fc4070 */
[----:B------:R-:W-:Y:S01]  /*1a9c0*/  @!P6 IMAD.IADD R144, R144, 0x1, -R251 ;  /* 0x000000019090e824 */ /* 0x000fe200078e0afb */
[----:B---3--:R-:W-:Y:S02]  /*1a9d0*/  ISETP.GE.AND P4, PT, R22, RZ, PT ;  /* 0x000000ff1600720c */ /* 0x008fe40003f86270 */
[----:B------:R-:W3:Y:S01]  /*1a9e0*/  LDL R22, [R1+0x39b4] ;  /* 0x0039b40001167983 */ /* 0x000ee20000100800 */
[----:B------:R-:W-:-:S03]  /*1a9f0*/  ISETP.GE.AND P3, PT, R27, RZ, PT ;  /* 0x000000ff1b00720c */ /* 0x000fc60003f66270 */
[----:B------:R-:W3:Y:S07]  /*1aa00*/  LDL R27, [R1+0x39b0] ;  /* 0x0039b000011b7983 */ /* 0x000eee0000100800 */
[----:B------:R-:W-:Y:S02]  /*1aa10*/  @!P4 IADD3 R133, -R133, RZ, RZ ;  /* 0x000000ff8585c210 */ /* 0x000fe40007ffe1ff */
[----:B------:R-:W-:-:S13]  /*1aa20*/  ISETP.GT.U32.AND P4, PT, R251, R140, PT ;  /* 0x0000008cfb00720c */ /* 0x000fda0003f84070 */
[----:B------:R-:W-:Y:S01]  /*1aa30*/  @!P4 IMAD.IADD R140, R140, 0x1, -R251 ;  /* 0x000000018c8cc824 */ /* 0x000fe200078e0afb */
[----:B------:R-:W-:-:S13]  /*1aa40*/  ISETP.GT.U32.AND P4, PT, R251, R145, PT ;  /* 0x00000091fb00720c */ /* 0x000fda0003f84070 */
[----:B------:R-:W-:Y:S01]  /*1aa50*/  @!P4 IMAD.IADD R145, R145, 0x1, -R251 ;  /* 0x000000019191c824 */ /* 0x000fe200078e0afb */
[----:B----4-:R-:W-:Y:S02]  /*1aa60*/  ISETP.GE.AND P1, PT, R26, RZ, PT ;  /* 0x000000ff1a00720c */ /* 0x010fe40003f26270 */
[----:B------:R-:W4:Y:S02]  /*1aa70*/  LDL R26, [R1+0x39c8] ;  /* 0x0039c800011a7983 */ /* 0x000f240000100800 */
[----:B------:R-:W-:-:S13]  /*1aa80*/  ISETP.GT.U32.AND P4, PT, R251, R145, PT ;  /* 0x00000091fb00720c */ /* 0x000fda0003f84070 */
        /* <DEDUP_REMOVED lines=16> */
[C---:B------:R-:W-:Y:S01]  /*1ab90*/  ISETP.GT.U32.AND P1, PT, R251.reuse, R141, PT ;  /* 0x0000008dfb00720c */ /* 0x040fe20003f24070 */
[----:B------:R-:W-:Y:S02]  /*1aba0*/  @!P0 IMAD.MOV R136, RZ, RZ, -R136 ;  /* 0x000000ffff888224 */ /* 0x000fe400078e0a88 */
[----:B------:R-:W-:Y:S01]  /*1abb0*/  @!P6 IMAD.MOV R139, RZ, RZ, -R139 ;  /* 0x000000ffff8be224 */ /* 0x000fe200078e0a8b */
[----:B------:R-:W-:-:S05]  /*1abc0*/  ISETP.GT.U32.AND P6, PT, R251, R146, PT ;  /* 0x00000092fb00720c */ /* 0x000fca0003fc4070 */
[----:B------:R-:W-:-:S05]  /*1abd0*/  @!P2 IMAD.IADD R142, R142, 0x1, -R251 ;  /* 0x000000018e8ea824 */ /* 0x000fca00078e0afb */
[C---:B------:R-:W-:Y:S02]  /*1abe0*/  ISETP.GT.U32.AND P0, PT, R251.reuse, R142, PT ;  /* 0x0000008efb00720c */ /* 0x040fe40003f04070 */
[----:B------:R-:W-:Y:S02]  /*1abf0*/  @!P5 IADD3 R138, -R138, RZ, RZ ;  /* 0x000000ff8a8ad210 */ /* 0x000fe40007ffe1ff */
[C---:B------:R-:W-:Y:S01]  /*1ac00*/  ISETP.GT.U32.AND P5, PT, R251.reuse, R144, PT ;  /* 0x00000090fb00720c */ /* 0x040fe20003fa4070 */
[--C-:B------:R-:W-:Y:S01]  /*1ac10*/  @!P3 IMAD.IADD R140, R140, 0x1, -R251.reuse ;  /* 0x000000018c8cb824 */ /* 0x100fe200078e0afb */
[----:B------:R-:W-:Y:S01]  /*1ac20*/  ISETP.GT.U32.AND P3, PT, R251, R147, PT ;  /* 0x00000093fb00720c */ /* 0x000fe20003f64070 */
[--C-:B------:R-:W-:Y:S01]  /*1ac30*/  @!P1 IMAD.IADD R141, R141, 0x1, -R251.reuse ;  /* 0x000000018d8d9824 */ /* 0x100fe200078e0afb */
[----:B------:R-:W-:Y:S01]  /*1ac40*/  ISETP.GT.U32.AND P1, PT, R251, R148, PT ;  /* 0x00000094fb00720c */ /* 0x000fe20003f24070 */
[----:B------:R-:W-:-:S04]  /*1ac50*/  @!P6 IMAD.IADD R146, R146, 0x1, -R251 ;  /* 0x000000019292e824 */ /* 0x000fc800078e0afb */
[----:B------:R-:W-:Y:S01]  /*1ac60*/  @!P0 IMAD.IADD R142, R142, 0x1, -R251 ;  /* 0x000000018e8e8824 */ /* 0x000fe200078e0afb */
[----:B------:R-:W-:-:S03]  /*1ac70*/  ISETP.GT.U32.AND P0, PT, R251, R149, PT ;  /* 0x00000095fb00720c */ /* 0x000fc60003f04070 */
[----:B------:R-:W-:Y:S02]  /*1ac80*/  @!P5 IADD3 R144, R144, -R251, RZ ;  /* 0x800000fb9090d210 */ /* 0x000fe40007ffe0ff */
[----:B------:R-:W-:Y:S01]  /*1ac90*/  ISETP.GT.U32.AND P5, PT, R251, R151, PT ;  /* 0x00000097fb00720c */ /* 0x000fe20003fa4070 */
[--C-:B------:R-:W-:Y:S02]  /*1aca0*/  @!P3 IMAD.IADD R147, R147, 0x1, -R251.reuse ;  /* 0x000000019393b824 */ /* 0x100fe400078e0afb */
[----:B------:R-:W-:-:S05]  /*1acb0*/  @!P1 IMAD.IADD R148, R148, 0x1, -R251 ;  /* 0x0000000194949824 */ /* 0x000fca00078e0afb */
[----:B------:R-:W-:-:S05]  /*1acc0*/  @!P0 IMAD.IADD R149, R149, 0x1, -R251 ;  /* 0x0000000195958824 */ /* 0x000fca00078e0afb */
[----:B------:R-:W-:Y:S01]  /*1acd0*/  @!P5 IMAD.IADD R151, R151, 0x1, -R251 ;  /* 0x000000019797d824 */ /* 0x000fe200078e0afb */
[----:B------:R-:W-:Y:S02]  /*1ace0*/  IADD3 R35, R246, 0x1f9, RZ ;  /* 0x000001f9f6237810 */ /* 0x000fe40007ffe0ff */
[----:B---3--:R-:W-:Y:S02]  /*1acf0*/  ISETP.GE.AND P2, PT, R22, RZ, PT ;  /* 0x000000ff1600720c */ /* 0x008fe40003f46270 */
[----:B------:R-:W-:Y:S02]  /*1ad00*/  ISETP.GE.AND P6, PT, R27, RZ, PT ;  /* 0x000000ff1b00720c */ /* 0x000fe40003fc6270 */
[----:B------:R-:W3:Y:S09]  /*1ad10*/  LDL R27, [R1+0x39dc] ;  /* 0x0039dc00011b7983 */ /* 0x000ef20000100800 */
[----:B------:R-:W-:Y:S01]  /*1ad20*/  @!P2 IMAD.MOV R137, RZ, RZ, -R137 ;  /* 0x000000ffff89a224 */ /* 0x000fe200078e0a89 */
[----:B------:R-:W-:-:S13]  /*1ad30*/  ISETP.GT.U32.AND P2, PT, R251, R143, PT ;  /* 0x0000008ffb00720c */ /* 0x000fda0003f44070 */
[----:B------:R-:W-:Y:S01]  /*1ad40*/  @!P2 IMAD.IADD R143, R143, 0x1, -R251 ;  /* 0x000000018f8fa824 */ /* 0x000fe200078e0afb */
[----:B------:R-:W-:Y:S02]  /*1ad50*/  ISETP.GT.U32.AND P2, PT, R251, R150, PT ;  /* 0x00000096fb00720c */ /* 0x000fe40003f44070 */
[----:B----4-:R-:W-:Y:S02]  /*1ad60*/  ISETP.GE.AND P3, PT, R26, RZ, PT ;  /* 0x000000ff1a00720c */ /* 0x010fe40003f66270 */
[----:B------:R-:W4:Y:S09]  /*1ad70*/  LDL R26, [R1+0x39f4] ;  /* 0x0039f400011a7983 */ /* 0x000f320000100800 */
[----:B------:R-:W-:-:S02]  /*1ad80*/  @!P2 IADD3 R150, R150, -R251, RZ ;  /* 0x800000fb9696a210 */ /* 0x000fc40007ffe0ff */
[----:B--2---:R-:W-:Y:S02]  /*1ad90*/  ISETP.GE.AND P1, PT, R25, RZ, PT ;  /* 0x000000ff1900720c */ /* 0x004fe40003f26270 */
[----:B------:R-:W2:Y:S01]  /*1ada0*/  LDL R25, [R1+0x39f8] ;  /* 0x0039f80001197983 */ /* 0x000ea20000100800 */
[----:B------:R-:W-:-:S03]  /*1adb0*/  ISETP.GE.AND P0, PT, R24, RZ, PT ;  /* 0x000000ff1800720c */ /* 0x000fc60003f06270 */
[----:B------:R-:W2:Y:S10]  /*1adc0*/  LDL R24, [R1+0x39c0] ;  /* 0x0039c00001187983 */ /* 0x000eb40000100800 */
[----:B------:R-:W-:-:S02]  /*1add0*/  @!P0 IADD3 R144, -R144, RZ, RZ ;  /* 0x000000ff90908210 */ /* 0x000fc40007ffe1ff */
[----:B------:R-:W-:Y:S02]  /*1ade0*/  ISETP.GT.U32.AND P0, PT, R251, R151, PT ;  /* 0x00000097fb00720c */ /* 0x000fe40003f04070 */
[----:B------:R-:W-:Y:S02]  /*1adf0*/  ISETP.GE.AND P2, PT, R23, RZ, PT ;  /* 0x000000ff1700720c */ /* 0x000fe40003f46270 */
[----:B------:R-:W2:Y:S04]  /*1ae00*/  LDL R23, [R1+0x39d8] ;  /* 0x0039d80001177983 */ /* 0x000ea80000100800 */
[----:B------:R1:W-:Y:S01]  /*1ae10*/  STL [R1+0x33a8], R35 ;  /* 0x0033a82301007387 */ /* 0x0003e20000100800 */
[----:B------:R-:W-:-:S04]  /*1ae20*/  @!P4 IMAD.MOV R140, RZ, RZ, -R140 ;  /* 0x000000ffff8cc224 */ /* 0x000fc800078e0a8c */
[----:B------:R-:W-:Y:S01]  /*1ae30*/  @!P0 IMAD.IADD R151, R151, 0x1, -R251 ;  /* 0x0000000197978824 */ /* 0x000fe200078e0afb */
[----:B------:R-:W-:Y:S01]  /*1ae40*/  ISETP.GE.AND P0, PT, R28, RZ, PT ;  /* 0x000000ff1c00720c */ /* 0x000fe20003f06270 */
[----:B------:R-:W-:Y:S01]  /*1ae50*/  @!P3 IMAD.MOV R142, RZ, RZ, -R142 ;  /* 0x000000ffff8eb224 */ /* 0x000fe200078e0a8e */
[----:B------:R-:W2:Y:S01]  /*1ae60*/  LDL R28, [R1+0x39f0] ;  /* 0x0039f000011c7983 */ /* 0x000ea20000100800 */
[----:B------:R-:W-:Y:S01]  /*1ae70*/  @!P2 IMAD.MOV R145, RZ, RZ, -R145 ;  /* 0x000000ffff91a224 */ /* 0x000fe200078e0a91 */
[C---:B------:R-:W-:Y:S02]  /*1ae80*/  ISETP.GT.U32.AND P4, PT, R251.reuse, R146, PT ;  /* 0x00000092fb00720c */ /* 0x040fe40003f84070 */
[C---:B------:R-:W-:Y:S01]  /*1ae90*/  ISETP.GT.U32.AND P5, PT, R251.reuse, R147, PT ;  /* 0x00000093fb00720c */ /* 0x040fe20003fa4070 */
[----:B------:R-:W2:Y:S01]  /*1aea0*/  LDL R29, [R1+0x3a34] ;  /* 0x003a3400011d7983 */ /* 0x000ea20000100800 */
[C---:B------:R-:W-:Y:S02]  /*1aeb0*/  ISETP.GT.U32.AND P3, PT, R251.reuse, R148, PT ;  /* 0x00000094fb00720c */ /* 0x040fe40003f64070 */
[----:B------:R-:W-:-:S07]  /*1aec0*/  ISETP.GT.U32.AND P2, PT, R251, R152, PT ;  /* 0x00000098fb00720c */ /* 0x000fce0003f44070 */
[--C-:B------:R-:W-:Y:S01]  /*1aed0*/  @!P4 IMAD.IADD R146, R146, 0x1, -R251.reuse ;  /* 0x000000019292c824 */ /* 0x100fe200078e0afb */
[----:B------:R-:W-:Y:S01]  /*1aee0*/  ISETP.GT.U32.AND P4, PT, R251, R153, PT ;  /* 0x00000099fb00720c */ /* 0x000fe20003f84070 */
[--C-:B------:R-:W-:Y:S01]  /*1aef0*/  @!P5 IMAD.IADD R147, R147, 0x1, -R251.reuse ;  /* 0x000000019393d824 */ /* 0x100fe200078e0afb */
[C---:B------:R-:W-:Y:S01]  /*1af00*/  ISETP.GT.U32.AND P5, PT, R251.reuse, R154, PT ;  /* 0x0000009afb00720c */ /* 0x040fe20003fa4070 */
[--C-:B------:R-:W-:Y:S01]  /*1af10*/  @!P3 IMAD.IADD R148, R148, 0x1, -R251.reuse ;  /* 0x000000019494b824 */ /* 0x100fe200078e0afb */
[----:B------:R-:W-:Y:S01]  /*1af20*/  ISETP.GT.U32.AND P3, PT, R251, R155, PT ;  /* 0x0000009bfb00720c */ /* 0x000fe20003f64070 */
[----:B------:R-:W-:-:S08]  /*1af30*/  @!P2 IMAD.IADD R152, R152, 0x1, -R251 ;  /* 0x000000019898a824 */ /* 0x000fd000078e0afb */
[--C-:B------:R-:W-:Y:S02]  /*1af40*/  @!P4 IMAD.IADD R153, R153, 0x1, -R251.reuse ;  /* 0x000000019999c824 */ /* 0x100fe400078e0afb */
[--C-:B------:R-:W-:Y:S02]  /*1af50*/  @!P5 IMAD.IADD R154, R154, 0x1, -R251.reuse ;  /* 0x000000019a9ad824 */ /* 0x100fe400078e0afb */
[----:B------:R-:W-:Y:S02]  /*1af60*/  @!P3 IMAD.IADD R155, R155, 0x1, -R251 ;  /* 0x000000019b9bb824 */ /* 0x000fe400078e0afb */
[----:B------:R-:W-:Y:S01]  /*1af70*/  @!P0 IMAD.MOV R146, RZ, RZ, -R146 ;  /* 0x000000ffff928224 */ /* 0x000fe200078e0a92 */
[----:B------:R-:W-:-:S13]  /*1af80*/  ISETP.GT.U32.AND P0, PT, R251, R152, PT ;  /* 0x00000098fb00720c */ /* 0x000fda0003f04070 */
[----:B------:R-:W-:Y:S01]  /*1af90*/  @!P0 IMAD.IADD R152, R152, 0x1, -R251 ;  /* 0x0000000198988824 */ /* 0x000fe200078e0afb */
[----:B---3--:R-:W-:Y:S02]  /*1afa0*/  ISETP.GE.AND P2, PT, R27, RZ, PT ;  /* 0x000000ff1b00720c */ /* 0x008fe40003f46270 */
[----:B------:R-:W3:Y:S01]  /*1afb0*/  LDL R27, [R1+0x3a08] ;  /* 0x003a0800011b7983 */ /* 0x000ee20000100800 */
[----:B----4-:R-:W-:-:S03]  /*1afc0*/  ISETP.GE.AND P4, PT, R26, RZ, PT ;  /* 0x000000ff1a00720c */ /* 0x010fc60003f86270 */
        /* <DEDUP_REMOVED lines=11> */
[----:B------:R-:W-:Y:S01]  /*1b080*/  @!P1 IMAD.IADD R149, R149, 0x1, -R251 ;  /* 0x0000000195959824 */ /* 0x000fe200078e0afb */
[C---:B------:R-:W-:Y:S02]  /*1b090*/  ISETP.GT.U32.AND P1, PT, R251.reuse, R156, PT ;  /* 0x0000009cfb00720c */ /* 0x040fe40003f24070 */
[----:B------:R-:W-:Y:S02]  /*1b0a0*/  @!P6 IADD3 R150, R150, -R251, RZ ;  /* 0x800000fb9696e210 */ /* 0x000fe40007ffe0ff */
[----:B------:R-:W-:-:S09]  /*1b0b0*/  ISETP.GT.U32.AND P6, PT, R251, R157, PT ;  /* 0x0000009dfb00720c */ /* 0x000fd20003fc4070 */
[----:B------:R-:W-:Y:S02]  /*1b0c0*/  @!P1 IADD3 R156, R156, -R251, RZ ;  /* 0x800000fb9c9c9210 */ /* 0x000fe40007ffe0ff */
[----:B------:R-:W-:Y:S02]  /*1b0d0*/  ISETP.GE.AND P1, PT, R23, RZ, PT ;  /* 0x000000ff1700720c */ /* 0x000fe40003f26270 */
[----:B------:R-:W2:Y:S01]  /*1b0e0*/  LDL R23, [R1+0x39d4] ;  /* 0x0039d40001177983 */ /* 0x000ea20000100800 */
[----:B------:R-:W-:Y:S01]  /*1b0f0*/  @!P6 IMAD.IADD R157, R157, 0x1, -R251 ;  /* 0x000000019d9de824 */ /* 0x000fe200078e0afb */
[----:B------:R-:W-:Y:S01]  /*1b100*/  @!P3 IADD3 R150, -R150, RZ, RZ ;  /* 0x000000ff9696b210 */ /* 0x000fe20007ffe1ff */
[----:B------:R-:W-:Y:S01]  /*1b110*/  @!P2 IMAD.MOV R147, RZ, RZ, -R147 ;  /* 0x000000ffff93a224 */ /* 0x000fe200078e0a93 */
[C---:B------:R-:W-:Y:S01]  /*1b120*/  ISETP.GT.U32.AND P2, PT, R251.reuse, R153, PT ;  /* 0x00000099fb00720c */ /* 0x040fe20003f44070 */
[----:B------:R-:W-:Y:S01]  /*1b130*/  @!P5 IMAD.MOV R149, RZ, RZ, -R149 ;  /* 0x000000ffff95d224 */ /* 0x000fe200078e0a95 */
[----:B------:R-:W-:-:S02]  /*1b140*/  ISETP.GT.U32.AND P5, PT, R251, R155, PT ;  /* 0x0000009bfb00720c */ /* 0x000fc40003fa4070 */
[C---:B------:R-:W-:Y:S02]  /*1b150*/  ISETP.GT.U32.AND P3, PT, R251.reuse, R156, PT ;  /* 0x0000009cfb00720c */ /* 0x040fe40003f64070 */
[C---:B------:R-:W-:Y:S01]  /*1b160*/  ISETP.GT.U32.AND P6, PT, R251.reuse, R157, PT ;  /* 0x0000009dfb00720c */ /* 0x040fe20003fc4070 */
[----:B------:R-:W-:Y:S01]  /*1b170*/  @!P1 IMAD.MOV R151, RZ, RZ, -R151 ;  /* 0x000000ffff979224 */ /* 0x000fe200078e0a97 */
[----:B------:R-:W-:-:S05]  /*1b180*/  ISETP.GT.U32.AND P1, PT, R251, R158, PT ;  /* 0x0000009efb00720c */ /* 0x000fca0003f24070 */
[--C-:B------:R-:W-:Y:S01]  /*1b190*/  @!P2 IMAD.IADD R153, R153, 0x1, -R251.reuse ;  /* 0x000000019999a824 */ /* 0x100fe200078e0afb */
[----:B------:R-:W-:Y:S01]  /*1b1a0*/  ISETP.GT.U32.AND P2, PT, R251, R159, PT ;  /* 0x0000009ffb00720c */ /* 0x000fe20003f44070 */
[--C-:B------:R-:W-:Y:S01]  /*1b1b0*/  @!P5 IMAD.IADD R155, R155, 0x1, -R251.reuse ;  /* 0x000000019b9bd824 */ /* 0x100fe200078e0afb */
[----:B------:R-:W-:Y:S02]  /*1b1c0*/  ISETP.GT.U32.AND P5, PT, R251, R161, PT ;  /* 0x000000a1fb00720c */ /* 0x000fe40003fa4070 */
[----:B------:R-:W-:Y:S01]  /*1b1d0*/  @!P3 IADD3 R156, R156, -R251, RZ ;  /* 0x800000fb9c9cb210 */ /* 0x000fe20007ffe0ff */
[--C-:B------:R-:W-:Y:S01]  /*1b1e0*/  @!P6 IMAD.IADD R157, R157, 0x1, -R251.reuse ;  /* 0x000000019d9de824 */ /* 0x100fe200078e0afb */
[C---:B------:R-:W-:Y:S01]  /*1b1f0*/  ISETP.GT.U32.AND P3, PT, R251.reuse, R162, PT ;  /* 0x000000a2fb00720c */ /* 0x040fe20003f64070 */
[----:B------:R-:W-:Y:S01]  /*1b200*/  @!P1 IMAD.IADD R158, R158, 0x1, -R251 ;  /* 0x000000019e9e9824 */ /* 0x000fe200078e0afb */
[----:B------:R-:W-:-:S05]  /*1b210*/  ISETP.GT.U32.AND P1, PT, R251, R163, PT ;  /* 0x000000a3fb00720c */ /* 0x000fca0003f24070 */
[--C-:B------:R-:W-:Y:S02]  /*1b220*/  @!P2 IMAD.IADD R159, R159, 0x1, -R251.reuse ;  /* 0x000000019f9fa824 */ /* 0x100fe400078e0afb */
[----:B------:R-:W-:-:S04]  /*1b230*/  @!P5 IMAD.IADD R161, R161, 0x1, -R251 ;  /* 0x00000001a1a1d824 */ /* 0x000fc800078e0afb */
[----:B------:R-:W-:Y:S02]  /*1b240*/  @!P3 IADD3 R162, R162, -R251, RZ ;  /* 0x800000fba2a2b210 */ /* 0x000fe40007ffe0ff */
[----:B------:R-:W-:Y:S01]  /*1b250*/  @!P1 IMAD.IADD R163, R163, 0x1, -R251 ;  /* 0x00000001a3a39824 */ /* 0x000fe200078e0afb */
[----:B---3--:R-:W-:Y:S02]  /*1b260*/  ISETP.GE.AND P6, PT, R27, RZ, PT ;  /* 0x000000ff1b00720c */ /* 0x008fe40003fc6270 */
[----:B------:R-:W3:Y:S11]  /*1b270*/  LDL R27, [R1+0x39e8] ;  /* 0x0039e800011b7983 */ /* 0x000ef60000100800 */
[----:B------:R-:W-:Y:S01]  /*1b280*/  @!P6 IMAD.MOV R153, RZ, RZ, -R153 ;  /* 0x000000ffff99e224 */ /* 0x000fe200078e0a99 */
[----:B------:R-:W-:-:S02]  /*1b290*/  ISETP.GT.U32.AND P6, PT, R251, R163, PT ;  /* 0x000000a3fb00720c */ /* 0x000fc40003fc4070 */
[----:B----4-:R-:W-:Y:S02]  /*1b2a0*/  ISETP.GE.AND P2, PT, R26, RZ, PT ;  /* 0x000000ff1a00720c */ /* 0x010fe40003f46270 */
[----:B------:R-:W4:Y:S09]  /*1b2b0*/  LDL R26, [R1+0x3a00] ;  /* 0x003a0000011a7983 */ /* 0x000f320000100800 */
[----:B------:R-:W-:Y:S01]  /*1b2c0*/  @!P6 IMAD.IADD R163, R163, 0x1, -R251 ;  /* 0x00000001a3a3e824 */ /* 0x000fe200078e0afb */
[----:B------:R-:W-:-:S02]  /*1b2d0*/  ISETP.GE.AND P6, PT, R29, RZ, PT ;  /* 0x000000ff1d00720c */ /* 0x000fc40003fc6270 */
[----:B------:R-:W4:Y:S01]  /*1b2e0*/  LDL R29, [R1+0x3a58] ;  /* 0x003a5800011d7983 */ /* 0x000f220000100800 */
[----:B--2---:R-:W-:-:S03]  /*1b2f0*/  ISETP.GE.AND P5, PT, R25, RZ, PT ;  /* 0x000000ff1900720c */ /* 0x004fc60003fa6270 */
[----:B------:R-:W2:Y:S01]  /*1b300*/  LDL R25, [R1+0x3a30] ;  /* 0x003a300001197983 */ /* 0x000ea20000100800 */
[----:B------:R-:W-:-:S03]  /*1b310*/  ISETP.GE.AND P3, PT, R24, RZ, PT ;  /* 0x000000ff1800720c */ /* 0x000fc60003f66270 */
[----:B------:R-:W2:Y:S10]  /*1b320*/  LDL R24, [R1+0x3a4c] ;  /* 0x003a4c0001187983 */ /* 0x000eb40000100800 */
[----:B------:R-:W-:Y:S01]  /*1b330*/  @!P3 IMAD.MOV R157, RZ, RZ, -R157 ;  /* 0x000000ffff9db224 */ /* 0x000fe200078e0a9d */
[----:B------:R-:W-:-:S13]  /*1b340*/  ISETP.GT.U32.AND P3, PT, R251, R164, PT ;  /* 0x000000a4fb00720c */ /* 0x000fda0003f64070 */
[----:B------:R-:W-:Y:S01]  /*1b350*/  @!P3 IMAD.IADD R164, R164, 0x1, -R251 ;  /* 0x00000001a4a4b824 */ /* 0x000fe200078e0afb */
[----:B------:R-:W-:Y:S02]  /*1b360*/  ISETP.GE.AND P3, PT, R28, RZ, PT ;  /* 0x000000ff1c00720c */ /* 0x000fe40003f66270 */
[----:B------:R-:W2:Y:S01]  /*1b370*/  LDL R28, [R1+0x39fc] ;  /* 0x0039fc00011c7983 */ /* 0x000ea20000100800 */
[----:B------:R-:W-:Y:S01]  /*1b380*/  @!P4 IMAD.MOV R148, RZ, RZ, -R148 ;  /* 0x000000ffff94c224 */ /* 0x000fe200078e0a94 */
[----:B------:R-:W-:-:S13]  /*1b390*/  ISETP.GT.U32.AND P4, PT, R251, R154, PT ;  /* 0x0000009afb00720c */ /* 0x000fda0003f84070 */
[----:B------:R-:W-:Y:S01]  /*1b3a0*/  @!P4 IMAD.IADD R154, R154, 0x1, -R251 ;  /* 0x000000019a9ac824 */ /* 0x000fe200078e0afb */
[C---:B------:R-:W-:Y:S01]  /*1b3b0*/  ISETP.GT.U32.AND P4, PT, R251.reuse, R160, PT ;  /* 0x000000a0fb00720c */ /* 0x040fe20003f84070 */
[----:B------:R-:W-:Y:S01]  /*1b3c0*/  @!P0 IMAD.MOV R152, RZ, RZ, -R152 ;  /* 0x000000ffff988224 */ /* 0x000fe200078e0a98 */
[----:B------:R-:W-:-:S11]  /*1b3d0*/  ISETP.GT.U32.AND P0, PT, R251, R158, PT ;  /* 0x0000009efb00720c */ /* 0x000fd60003f04070 */
[--C-:B------:R-:W-:Y:S01]  /*1b3e0*/  @!P4 IMAD.IADD R160, R160, 0x1, -R251.reuse ;  /* 0x00000001a0a0c824 */ /* 0x100fe200078e0afb */
[----:B------:R-:W-:Y:S01]  /*1b3f0*/  ISETP.GE.AND P4, PT, R23, RZ, PT ;  /* 0x000000ff1700720c */ /* 0x000fe20003f86270 */
[----:B------:R-:W-:Y:S01]  /*1b400*/  @!P2 IMAD.MOV R154, RZ, RZ, -R154 ;  /* 0x000000ffff9aa224 */ /* 0x000fe200078e0a9a */
[C---:B------:R-:W-:Y:S01]  /*1b410*/  ISETP.GT.U32.AND P1, PT, R251.reuse, R159, PT ;  /* 0x0000009ffb00720c */ /* 0x040fe20003f24070 */
[----:B------:R-:W-:Y:S01]  /*1b420*/  @!P0 IMAD.IADD R158, R158, 0x1, -R251 ;  /* 0x000000019e9e8824 */ /* 0x000fe200078e0afb */
[C---:B------:R-:W-:Y:S02]  /*1b430*/  ISETP.GT.U32.AND P2, PT, R251.reuse, R160, PT ;  /* 0x000000a0fb00720c */ /* 0x040fe40003f44070 */
[----:B------:R-:W-:-:S07]  /*1b440*/  ISETP.GT.U32.AND P0, PT, R251, R165, PT ;  /* 0x000000a5fb00720c */ /* 0x000fce0003f04070 */
[----:B------:R-:W-:Y:S02]  /*1b450*/  @!P4 IADD3 R155, -R155, RZ, RZ ;  /* 0x000000ff9b9bc210 */ /* 0x000fe40007ffe1ff */
[C---:B------:R-:W-:Y:S01]  /*1b460*/  ISETP.GT.U32.AND P4, PT, R251.reuse, R161, PT ;  /* 0x000000a1fb00720c */ /* 0x040fe20003f84070 */
[----:B------:R-:W-:Y:S01]  /*1b470*/  @!P5 IMAD.MOV R156, RZ, RZ, -R156 ;  /* 0x000000ffff9cd224 */ /* 0x000fe200078e0a9c */
[----:B------:R-:W-:Y:S01]  /*1b480*/  ISETP.GT.U32.AND P5, PT, R251, R162, PT ;  /* 0x000000a2fb00720c */ /* 0x000fe20003fa4070 */
[--C-:B------:R-:W-:Y:S01]  /*1b490*/  @!P1 IMAD.IADD R159, R159, 0x1, -R251.reuse ;  /* 0x000000019f9f9824 */ /* 0x100fe200078e0afb */
[C---:B------:R-:W-:Y:S01]  /*1b4a0*/  ISETP.GT.U32.AND P1, PT, R251.reuse, R166, PT ;  /* 0x000000a6fb00720c */ /* 0x040fe20003f24070 */
[--C-:B------:R-:W-:Y:S01]  /*1b4b0*/  @!P2 IMAD.IADD R160, R160, 0x1, -R251.reuse ;  /* 0x00000001a0a0a824 */ /* 0x100fe200078e0afb */
[----:B------:R-:W-:Y:S01]  /*1b4c0*/  ISETP.GT.U32.AND P2, PT, R251, R167, PT ;  /* 0x000000a7fb00720c */ /* 0x000fe20003f44070 */
[----:B------:R-:W-:-:S06]  /*1b4d0*/  @!P0 IMAD.IADD R165, R165, 0x1, -R251 ;  /* 0x00000001a5a58824 */ /* 0x000fcc00078e0afb */
[----:B------:R-:W-:Y:S02]  /*1b4e0*/  @!P4 IADD3 R161, R161, -R251, RZ ;  /* 0x800000fba1a1c210 */ /* 0x000fe40007ffe0ff */
[C---:B------:R-:W-:Y:S01]  /*1b4f0*/  ISETP.GT.U32.AND P4, PT, R251.reuse, R168, PT ;  /* 0x000000a8fb00720c */ /* 0x040fe20003f84070 */
[--C-:B------:R-:W-:Y:S01]  /*1b500*/  @!P5 IMAD.IADD R162, R162, 0x1, -R251.reuse ;  /* 0x00000001a2a2d824 */ /* 0x100fe200078e0afb */
[----:B------:R-:W-:Y:S01]  /*1b510*/  ISETP.GT.U32.AND P5, PT, R251, R169, PT ;  /* 0x000000a9fb00720c */ /* 0x000fe20003fa4070 */
[----:B------:R-:W-:Y:S01]  /*1b520*/  @!P1 IMAD.IADD R166, R166, 0x1, -R251 ;  /* 0x00000001a6a69824 */ /* 0x000fe200078e0afb */
[----:B------:R-:W-:-:S09]  /*1b530*/  @!P2 IADD3 R167, R167, -R251, RZ ;  /* 0x800000fba7a7a210 */ /* 0x000fd20007ffe0ff */
[--C-:B------:R-:W-:Y:S02]  /*1b540*/  @!P4 IMAD.IADD R168, R168, 0x1, -R251.reuse ;  /* 0x00000001a8a8c824 */ /* 0x100fe400078e0afb */
[----:B------:R-:W-:Y:S01]  /*1b550*/  @!P5 IMAD.IADD R169, R169, 0x1, -R251 ;  /* 0x00000001a9a9d824 */ /* 0x000fe200078e0afb */
[----:B------:R-:W-:Y:S02]  /*1b560*/  IADD3 R34, R246, 0x1fa, RZ ;  /* 0x000001faf6227810 */ /* 0x000fe40007ffe0ff */
[----:B---3--:R-:W-:Y:S02]  /*1b570*/  ISETP.GE.AND P0, PT, R27, RZ, PT ;  /* 0x000000ff1b00720c */ /* 0x008fe40003f06270 */
[----:B------:R-:W3:Y:S01]  /*1b580*/  LDL R27, [R1+0x3a2c] ;  /* 0x003a2c00011b7983 */ /* 0x000ee20000100800 */
[----:B----4-:R-:W-:-:S03]  /*1b590*/  ISETP.GE.AND P1, PT, R26, RZ, PT ;  /* 0x000000ff1a00720c */ /* 0x010fc60003f26270 */
[----:B------:R-:W4:Y:S01]  /*1b5a0*/  LDL R26, [R1+0x3a48] ;  /* 0x003a4800011a7983 */ /* 0x000f220000100800 */
[----:B--2---:R-:W-:-:S03]  /*1b5b0*/  ISETP.GE.AND P2, PT, R25, RZ, PT ;  /* 0x000000ff1900720c */ /* 0x004fc60003f46270 */
[----:B------:R-:W2:Y:S01]  /*1b5c0*/  LDL R25, [R1+0x3a7c] ;  /* 0x003a7c0001197983 */ /* 0x000ea20000100800 */
[----:B------:R-:W-:-:S03]  /*1b5d0*/  ISETP.GE.AND P4, PT, R24, RZ, PT ;  /* 0x000000ff1800720c */ /* 0x000fc60003f86270 */
[----:B------:R-:W2:Y:S06]  /*1b5e0*/  LDL R24, [R1+0x3a80] ;  /* 0x003a800001187983 */ /* 0x000eac0000100800 */
[----:B------:R-:W-:Y:S01]  /*1b5f0*/  @!P2 IMAD.MOV R162, RZ, RZ, -R162 ;  /* 0x000000ffffa2a224 */ /* 0x000fe200078e0aa2 */
[----:B------:R-:W-:-:S03]  /*1b600*/  ISETP.GT.U32.AND P2, PT, R251, R169, PT ;  /* 0x000000a9fb00720c */ /* 0x000fc60003f44070 */
[----:B------:R-:W-:Y:S01]  /*1b610*/  @!P4 IMAD.MOV R163, RZ, RZ, -R163 ;  /* 0x000000ffffa3c224 */ /* 0x000fe200078e0aa3 */
[C---:B------:R-:W-:Y:S01]  /*1b620*/  ISETP.GT.U32.AND P4, PT, R251.reuse, R170, PT ;  /* 0x000000aafb00720c */ /* 0x040fe20003f84070 */
[----:B------:R1:W-:Y:S01]  /*1b630*/  STL [R1+0x3398], R34 ;  /* 0x0033982201007387 */ /* 0x0003e20000100800 */
[----:B------:R-:W-:Y:S01]  /*1b640*/  ISETP.GT.U32.AND P5, PT, R251, R164, PT ;  /* 0x000000a4fb00720c */ /* 0x000fe20003fa4070 */
[----:B------:R-:W-:-:S06]  /*1b650*/  @!P3 IMAD.MOV R159, RZ, RZ, -R159 ;  /* 0x000000ffff9fb224 */ /* 0x000fcc00078e0a9f */
[--C-:B------:R-:W-:Y:S01]  /*1b660*/  @!P2 IMAD.IADD R169, R169, 0x1, -R251.reuse ;  /* 0x00000001a9a9a824 */ /* 0x100fe200078e0afb */
[----:B------:R-:W-:Y:S01]  /*1b670*/  ISETP.GE.AND P2, PT, R29, RZ, PT ;  /* 0x000000ff1d00720c */ /* 0x000fe20003f46270 */
[----:B------:R-:W-:Y:S01]  /*1b680*/  @!P0 IMAD.MOV R160, RZ, RZ, -R160 ;  /* 0x000000ffffa08224 */ /* 0x000fe200078e0aa0 */
[----:B------:R-:W2:Y:S01]  /*1b690*/  LDL R29, [R1+0x3a28] ;  /* 0x003a2800011d7983 */ /* 0x000ea20000100800 */
[--C-:B------:R-:W-:Y:S01]  /*1b6a0*/  @!P4 IMAD.IADD R170, R170, 0x1, -R251.reuse ;  /* 0x00000001aaaac824 */ /* 0x100fe200078e0afb */
[----:B------:R-:W-:Y:S01]  /*1b6b0*/  ISETP.GE.AND P4, PT, R28, RZ, PT ;  /* 0x000000ff1c00720c */ /* 0x000fe20003f86270 */
[----:B------:R-:W-:Y:S01]  /*1b6c0*/  @!P6 IMAD.MOV R158, RZ, RZ, -R158 ;  /* 0x000000ffff9ee224 */ /* 0x000fe200078e0a9e */
[----:B------:R-:W2:Y:S01]  /*1b6d0*/  LDL R28, [R1+0x3a44] ;  /* 0x003a4400011c7983 */ /* 0x000ea20000100800 */
[----:B------:R-:W-:Y:S01]  /*1b6e0*/  @!P5 IMAD.IADD R164, R164, 0x1, -R251 ;  /* 0x00000001a4a4d824 */ /* 0x000fe200078e0afb */
[C---:B------:R-:W-:Y:S02]  /*1b6f0*/  ISETP.GT.U32.AND P3, PT, R251.reuse, R165, PT ;  /* 0x000000a5fb00720c */ /* 0x040fe40003f64070 */
[C---:B------:R-:W-:Y:S01]  /*1b700*/  ISETP.GT.U32.AND P0, PT, R251.reuse, R166, PT ;  /* 0x000000a6fb00720c */ /* 0x040fe20003f04070 */
[----:B------:R-:W2:Y:S01]  /*1b710*/  LDL R30, [R1+0x3a74] ;  /* 0x003a7400011e7983 */ /* 0x000ea20000100800 */
[----:B------:R-:W-:-:S02]  /*1b720*/  ISETP.GT.U32.AND P5, PT, R251, R171, PT ;  /* 0x000000abfb00720c */ /* 0x000fc40003fa4070 */
[----:B------:R-:W-:-:S07]  /*1b730*/  ISETP.GT.U32.AND P6, PT, R251, R168, PT ;  /* 0x000000a8fb00720c */ /* 0x000fce0003fc4070 */
[--C-:B------:R-:W-:Y:S01]  /*1b740*/  @!P3 IMAD.IADD R165, R165, 0x1, -R251.reuse ;  /* 0x00000001a5a5b824 */ /* 0x100fe200078e0afb */
[C---:B------:R-:W-:Y:S01]  /*1b750*/  ISETP.GT.U32.AND P3, PT, R251.reuse, R172, PT ;  /* 0x000000acfb00720c */ /* 0x040fe20003f64070 */
[--C-:B------:R-:W-:Y:S01]  /*1b760*/  @!P0 IMAD.IADD R166, R166, 0x1, -R251.reuse ;  /* 0x00000001a6a68824 */ /* 0x100fe200078e0afb */
[----:B------:R-:W-:Y:S01]  /*1b770*/  ISETP.GT.U32.AND P0, PT, R251, R173, PT ;  /* 0x000000adfb00720c */ /* 0x000fe20003f04070 */
[--C-:B------:R-:W-:Y:S02]  /*1b780*/  @!P5 IMAD.IADD R171, R171, 0x1, -R251.reuse ;  /* 0x00000001ababd824 */ /* 0x100fe400078e0afb */
[----:B------:R-:W-:Y:S01]  /*1b790*/  @!P6 IMAD.IADD R168, R168, 0x1, -R251 ;  /* 0x00000001a8a8e824 */ /* 0x000fe200078e0afb */
[----:B------:R-:W-:-:S07]  /*1b7a0*/  ISETP.GT.U32.AND P6, PT, R251, R175, PT ;  /* 0x000000affb00720c */ /* 0x000fce0003fc4070 */
[----:B------:R-:W-:Y:S02]  /*1b7b0*/  @!P3 IMAD.IADD R172, R172, 0x1, -R251 ;  /* 0x00000001acacb824 */ /* 0x000fe400078e0afb */
[----:B------:R-:W-:-:S04]  /*1b7c0*/  @!P0 IADD3 R173, R173, -R251, RZ ;  /* 0x800000fbadad8210 */ /* 0x000fc80007ffe0ff */
[----:B------:R-:W-:Y:S02]  /*1b7d0*/  @!P6 IMAD.IADD R175, R175, 0x1, -R251 ;  /* 0x00000001afafe824 */ /* 0x000fe400078e0afb */
[----:B------:R-:W-:Y:S01]  /*1b7e0*/  @!P2 IMAD.MOV R164, RZ, RZ, -R164 ;  /* 0x000000ffffa4a224 */ /* 0x000fe200078e0aa4 */
        /* <DEDUP_REMOVED lines=14> */
[----:B------:R-:W-:Y:S02]  /*1b8d0*/  @!P1 IADD3 R161, -R161, RZ, RZ ;  /* 0x000000ffa1a19210 */ /* 0x000fe40007ffe1ff */
[----:B------:R-:W-:-:S13]  /*1b8e0*/  ISETP.GT.U32.AND P1, PT, R251, R167, PT ;  /* 0x000000a7fb00720c */ /* 0x000fda0003f24070 */
[----:B------:R-:W-:Y:S02]  /*1b8f0*/  @!P1 IADD3 R167, R167, -R251, RZ ;  /* 0x800000fba7a79210 */ /* 0x000fe40007ffe0ff */
[C---:B------:R-:W-:Y:S01]  /*1b900*/  ISETP.GT.U32.AND P1, PT, R251.reuse, R174, PT ;  /* 0x000000aefb00720c */ /* 0x040fe20003f24070 */
[----:B------:R-:W-:Y:S01]  /*1b910*/  @!P4 IMAD.MOV R165, RZ, RZ, -R165 ;  /* 0x000000ffffa5c224 */ /* 0x000fe200078e0aa5 */
[----:B------:R-:W-:-:S11]  /*1b920*/  ISETP.GT.U32.AND P4, PT, R251, R171, PT ;  /* 0x000000abfb00720c */ /* 0x000fd60003f84070 */
[--C-:B------:R-:W-:Y:S01]  /*1b930*/  @!P1 IMAD.IADD R174, R174, 0x1, -R251.reuse ;  /* 0x00000001aeae9824 */ /* 0x100fe200078e0afb */
[----:B------:R-:W-:Y:S02]  /*1b940*/  ISETP.GE.AND P1, PT, R24, RZ, PT ;  /* 0x000000ff1800720c */ /* 0x000fe40003f26270 */
[----:B------:R-:W2:Y:S01]  /*1b950*/  LDL R24, [R1+0x3a9c] ;  /* 0x003a9c0001187983 */ /* 0x000ea20000100800 */
[----:B------:R-:W-:Y:S01]  /*1b960*/  @!P3 IADD3 R167, -R167, RZ, RZ ;  /* 0x000000ffa7a7b210 */ /* 0x000fe20007ffe1ff */
[----:B------:R-:W-:Y:S01]  /*1b970*/  @!P0 IMAD.MOV R168, RZ, RZ, -R168 ;  /* 0x000000ffffa88224 */ /* 0x000fe200078e0aa8 */
[----:B------:R-:W-:Y:S01]  /*1b980*/  ISETP.GT.U32.AND P3, PT, R251, R173, PT ;  /* 0x000000adfb00720c */ /* 0x000fe20003f64070 */
[----:B------:R-:W-:Y:S01]  /*1b990*/  @!P4 IMAD.IADD R171, R171, 0x1, -R251 ;  /* 0x00000001ababc824 */ /* 0x000fe200078e0afb */
[C---:B------:R-:W-:Y:S02]  /*1b9a0*/  ISETP.GT.U32.AND P0, PT, R251.reuse, R174, PT ;  /* 0x000000aefb00720c */ /* 0x040fe40003f04070 */
[----:B------:R-:W-:-:S04]  /*1b9b0*/  ISETP.GT.U32.AND P4, PT, R251, R177, PT ;  /* 0x000000b1fb00720c */ /* 0x000fc80003f84070 */
[----:B------:R-:W-:Y:S01]  /*1b9c0*/  @!P1 IMAD.MOV R169, RZ, RZ, -R169 ;  /* 0x000000ffffa99224 */ /* 0x000fe200078e0aa9 */
[----:B------:R-:W-:-:S04]  /*1b9d0*/  ISETP.GT.U32.AND P1, PT, R251, R176, PT ;  /* 0x000000b0fb00720c */ /* 0x000fc80003f24070 */
[----:B------:R-:W-:Y:S02]  /*1b9e0*/  @!P3 IADD3 R173, R173, -R251, RZ ;  /* 0x800000fbadadb210 */ /* 0x000fe40007ffe0ff */
[--C-:B------:R-:W-:Y:S01]  /*1b9f0*/  @!P0 IMAD.IADD R174, R174, 0x1, -R251.reuse ;  /* 0x00000001aeae8824 */ /* 0x100fe200078e0afb */
[----:B------:R-:W-:Y:S01]  /*1ba00*/  ISETP.GT.U32.AND P3, PT, R251, R179, PT ;  /* 0x000000b3fb00720c */ /* 0x000fe20003f64070 */
[----:B------:R-:W-:Y:S01]  /*1ba10*/  @!P4 IMAD.IADD R177, R177, 0x1, -R251 ;  /* 0x00000001b1b1c824 */ /* 0x000fe200078e0afb */
[----:B------:R-:W-:-:S04]  /*1ba20*/  ISETP.GT.U32.AND P0, PT, R251, R180, PT ;  /* 0x000000b4fb00720c */ /* 0x000fc80003f04070 */
[----:B------:R-:W-:Y:S01]  /*1ba30*/  @!P1 IMAD.IADD R176, R176, 0x1, -R251 ;  /* 0x00000001b0b09824 */ /* 0x000fe200078e0afb */
[----:B------:R-:W-:-:S06]  /*1ba40*/  ISETP.GT.U32.AND P1, PT, R251, R181, PT ;  /* 0x000000b5fb00720c */ /* 0x000fcc0003f24070 */
[----:B------:R-:W-:Y:S02]  /*1ba50*/  @!P3 IADD3 R179, R179, -R251, RZ ;  /* 0x800000fbb3b3b210 */ /* 0x000fe40007ffe0ff */
[----:B------:R-:W-:-:S05]  /*1ba60*/  @!P0 IMAD.IADD R180, R180, 0x1, -R251 ;  /* 0x00000001b4b48824 */ /* 0x000fca00078e0afb */
[----:B------:R-:W-:Y:S01]  /*1ba70*/  @!P1 IMAD.IADD R181, R181, 0x1, -R251 ;  /* 0x00000001b5b59824 */ /* 0x000fe200078e0afb */
[----:B------:R-:W-:Y:S01]  /*1ba80*/  ISETP.GT.U32.AND P1, PT, R251, R176, PT ;  /* 0x000000b0fb00720c */ /* 0x000fe20003f24070 */
[----:B------:R-:W-:-:S03]  /*1ba90*/  @!P6 IMAD.MOV R171, RZ, RZ, -R171 ;  /* 0x000000ffffabe224 */ /* 0x000fc600078e0aab */
[----:B------:R-:W-:-:S09]  /*1baa0*/  ISETP.GT.U32.AND P6, PT, R251, R181, PT ;  /* 0x000000b5fb00720c */ /* 0x000fd20003fc4070 */
[----:B------:R-:W-:Y:S01]  /*1bab0*/  @!P1 IMAD.IADD R176, R176, 0x1, -R251 ;  /* 0x00000001b0b09824 */ /* 0x000fe200078e0afb */
[----:B------:R-:W-:-:S03]  /*1bac0*/  ISETP.GT.U32.AND P1, PT, R251, R183, PT ;  /* 0x000000b7fb00720c */ /* 0x000fc60003f24070 */
[--C-:B------:R-:W-:Y:S01]  /*1bad0*/  @!P6 IMAD.IADD R181, R181, 0x1, -R251.reuse ;  /* 0x00000001b5b5e824 */ /* 0x100fe200078e0afb */
[----:B------:R-:W-:Y:S02]  /*1bae0*/  ISETP.GE.AND P6, PT, R30, RZ, PT ;  /* 0x000000ff1e00720c */ /* 0x000fe40003fc6270 */
[----:B------:R-:W2:Y:S07]  /*1baf0*/  LDL R30, [R1+0x3a94] ;  /* 0x003a9400011e7983 */ /* 0x000eae0000100800 */
[----:B------:R-:W-:Y:S01]  /*1bb00*/  @!P1 IMAD.IADD R183, R183, 0x1, -R251 ;  /* 0x00000001b7b79824 */ /* 0x000fe200078e0afb */
[----:B---3--:R-:W-:-:S02]  /*1bb10*/  ISETP.GE.AND P4, PT, R27, RZ, PT ;  /* 0x000000ff1b00720c */ /* 0x008fc40003f86270 */
[----:B------:R-:W3:Y:S01]  /*1bb20*/  LDL R27, [R1+0x3abc] ;  /* 0x003abc00011b7983 */ /* 0x000ee20000100800 */
[----:B----4-:R-:W-:-:S03]  /*1bb30*/  ISETP.GE.AND P3, PT, R26, RZ, PT ;  /* 0x000000ff1a00720c */ /* 0x010fc60003f66270 */
[----:B------:R-:W4:Y:S01]  /*1bb40*/  LDL R26, [R1+0x3a38] ;  /* 0x003a3800011a7983 */ /* 0x000f220000100800 */
[----:B--2---:R-:W-:-:S03]  /*1bb50*/  ISETP.GE.AND P0, PT, R25, RZ, PT ;  /* 0x000000ff1900720c */ /* 0x004fc60003f06270 */
[----:B------:R-:W2:Y:S10]  /*1bb60*/  LDL R25, [R1+0x3a70] ;  /* 0x003a700001197983 */ /* 0x000eb40000100800 */
[----:B------:R-:W-:Y:S01]  /*1bb70*/  @!P0 IMAD.MOV R175, RZ, RZ, -R175 ;  /* 0x000000ffffaf8224 */ /* 0x000fe200078e0aaf */
[----:B------:R-:W-:-:S13]  /*1bb80*/  ISETP.GT.U32.AND P0, PT, R251, R182, PT ;  /* 0x000000b6fb00720c */ /* 0x000fda0003f04070 */
[----:B------:R-:W-:Y:S01]  /*1bb90*/  @!P0 IMAD.IADD R182, R182, 0x1, -R251 ;  /* 0x00000001b6b68824 */ /* 0x000fe200078e0afb */
[----:B------:R-:W-:Y:S02]  /*1bba0*/  ISETP.GE.AND P0, PT, R29, RZ, PT ;  /* 0x000000ff1d00720c */ /* 0x000fe40003f06270 */
        /* <DEDUP_REMOVED lines=12> */
[----:B------:R-:W-:Y:S01]  /*1bc70*/  @!P4 IADD3 R172, -R172, RZ, RZ ;  /* 0x000000ffacacc210 */ /* 0x000fe20007ffe1ff */
[----:B------:R-:W-:Y:S01]  /*1bc80*/  @!P2 IMAD.IADD R177, R177, 0x1, -R251 ;  /* 0x00000001b1b1a824 */ /* 0x000fe200078e0afb */
[C---:B------:R-:W-:Y:S02]  /*1bc90*/  ISETP.GT.U32.AND P4, PT, R251.reuse, R178, PT ;  /* 0x000000b2fb00720c */ /* 0x040fe40003f84070 */
[C---:B------:R-:W-:Y:S02]  /*1bca0*/  ISETP.GT.U32.AND P3, PT, R251.reuse, R180, PT ;  /* 0x000000b4fb00720c */ /* 0x040fe40003f64070 */
[----:B------:R-:W-:-:S05]  /*1bcb0*/  ISETP.GT.U32.AND P2, PT, R251, R184, PT ;  /* 0x000000b8fb00720c */ /* 0x000fca0003f44070 */
[----:B------:R-:W-:Y:S01]  /*1bcc0*/  @!P5 IMAD.MOV R173, RZ, RZ, -R173 ;  /* 0x000000ffffadd224 */ /* 0x000fe200078e0aad */
[----:B------:R-:W-:-:S03]  /*1bcd0*/  ISETP.GT.U32.AND P5, PT, R251, R179, PT ;  /* 0x000000b3fb00720c */ /* 0x000fc60003fa4070 */
[----:B------:R-:W-:Y:S02]  /*1bce0*/  @!P4 IADD3 R178, R178, -R251, RZ ;  /* 0x800000fbb2b2c210 */ /* 0x000fe40007ffe0ff */
[----:B------:R-:W-:Y:S01]  /*1bcf0*/  @!P3 IMAD.IADD R180, R180, 0x1, -R251 ;  /* 0x00000001b4b4b824 */ /* 0x000fe200078e0afb */
[C---:B------:R-:W-:Y:S02]  /*1bd00*/  ISETP.GT.U32.AND P4, PT, R251.reuse, R185, PT ;  /* 0x000000b9fb00720c */ /* 0x040fe40003f84070 */
[----:B------:R-:W-:Y:S02]  /*1bd10*/  @!P2 IADD3 R184, R184, -R251, RZ ;  /* 0x800000fbb8b8a210 */ /* 0x000fe40007ffe0ff */
[----:B------:R-:W-:-:S03]  /*1bd20*/  ISETP.GT.U32.AND P3, PT, R251, R187, PT ;  /* 0x000000bbfb00720c */ /* 0x000fc60003f64070 */
[----:B------:R-:W-:Y:S01]  /*1bd30*/  @!P5 IMAD.IADD R179, R179, 0x1, -R251 ;  /* 0x00000001b3b3d824 */ /* 0x000fe200078e0afb */
[----:B------:R-:W-:-:S05]  /*1bd40*/  ISETP.GT.U32.AND P5, PT, R251, R186, PT ;  /* 0x000000bafb00720c */ /* 0x000fca0003fa4070 */
[----:B------:R-:W-:-:S04]  /*1bd50*/  @!P4 IMAD.IADD R185, R185, 0x1, -R251 ;  /* 0x00000001b9b9c824 */ /* 0x000fc800078e0afb */
[----:B------:R-:W-:Y:S01]  /*1bd60*/  @!P3 IMAD.IADD R187, R187, 0x1, -R251 ;  /* 0x00000001bbbbb824 */ /* 0x000fe200078e0afb */
[----:B------:R-:W-:-:S03]  /*1bd70*/  ISETP.GT.U32.AND P3, PT, R251, R182, PT ;  /* 0x000000b6fb00720c */ /* 0x000fc60003f64070 */
[----:B------:R-:W-:-:S10]  /*1bd80*/  @!P5 IMAD.IADD R186, R186, 0x1, -R251 ;  /* 0x00000001babad824 */ /* 0x000fd400078e0afb */
[----:B------:R-:W-:Y:S01]  /*1bd90*/  @!P3 IMAD.IADD R182, R182, 0x1, -R251 ;  /* 0x00000001b6b6b824 */ /* 0x000fe200078e0afb */
[----:B------:R-:W-:Y:S02]  /*1bda0*/  ISETP.GT.U32.AND P3, PT, R251, R189, PT ;  /* 0x000000bdfb00720c */ /* 0x000fe40003f64070 */
[----:B------:R-:W-:-:S11]  /*1bdb0*/  IADD3 R33, R246, 0x1fb, RZ ;  /* 0x000001fbf6217810 */ /* 0x000fd60007ffe0ff */
[----:B------:R-:W-:Y:S01]  /*1bdc0*/  @!P3 IMAD.IADD R189, R189, 0x1, -R251 ;  /* 0x00000001bdbdb824 */ /* 0x000fe200078e0afb */
[----:B---3--:R-:W-:Y:S02]  /*1bdd0*/  ISETP.GE.AND P2, PT, R27, RZ, PT ;  /* 0x000000ff1b00720c */ /* 0x008fe40003f46270 */
[----:B------:R-:W3:Y:S01]  /*1bde0*/  LDL R27, [R1+0x3a24] ;  /* 0x003a2400011b7983 */ /* 0x000ee20000100800 */
[----:B----4-:R-:W-:-:S03]  /*1bdf0*/  ISETP.GE.AND P4, PT, R26, RZ, PT ;  /* 0x000000ff1a00720c */ /* 0x010fc60003f86270 */
[----:B------:R-:W4:Y:S10]  /*1be00*/  LDL R26, [R1+0x3a6c] ;  /* 0x003a6c00011a7983 */ /* 0x000f340000100800 */
[----:B------:R-:W-:Y:S01]  /*1be10*/  @!P4 IMAD.MOV R180, RZ, RZ, -R180 ;  /* 0x000000ffffb4c224 */ /* 0x000fe200078e0ab4 */
[----:B------:R-:W-:-:S13]  /*1be20*/  ISETP.GT.U32.AND P4, PT, R251, R187, PT ;  /* 0x000000bbfb00720c */ /* 0x000fda0003f84070 */
[----:B------:R-:W-:Y:S01]  /*1be30*/  @!P4 IMAD.IADD R187, R187, 0x1, -R251 ;  /* 0x00000001bbbbc824 */ /* 0x000fe200078e0afb */
[----:B--2---:R-:W-:Y:S02]  /*1be40*/  ISETP.GE.AND P5, PT, R25, RZ, PT ;  /* 0x000000ff1900720c */ /* 0x004fe40003fa6270 */
[----:B------:R-:W2:Y:S11]  /*1be50*/  LDL R25, [R1+0x3a90] ;  /* 0x003a900001197983 */ /* 0x000eb60000100800 */
[----:B------:R-:W-:Y:S01]  /*1be60*/  @!P5 IMAD.MOV R181, RZ, RZ, -R181 ;  /* 0x000000ffffb5d224 */ /* 0x000fe200078e0ab5 */
[----:B------:R-:W-:Y:S01]  /*1be70*/  ISETP.GT.U32.AND P5, PT, R251, R188, PT ;  /* 0x000000bcfb00720c */ /* 0x000fe20003fa4070 */
[----:B------:R1:W-:Y:S01]  /*1be80*/  STL [R1+0x3384], R33 ;  /* 0x0033842101007387 */ /* 0x0003e20000100800 */
[----:B------:R-:W-:-:S03]  /*1be90*/  ISETP.GE.AND P4, PT, R30, RZ, PT ;  /* 0x000000ff1e00720c */ /* 0x000fc60003f86270 */
[----:B------:R-:W2:Y:S01]  /*1bea0*/  LDL R30, [R1+0x3ab4] ;  /* 0x003ab400011e7983 */ /* 0x000ea20000100800 */
[----:B------:R-:W-:-:S07]  /*1beb0*/  ISETP.GE.AND P3, PT, R28, RZ, PT ;  /* 0x000000ff1c00720c */ /* 0x000fce0003f66270 */
[----:B------:R-:W-:Y:S01]  /*1bec0*/  @!P5 IMAD.IADD R188, R188, 0x1, -R251 ;  /* 0x00000001bcbcd824 */ /* 0x000fe200078e0afb */
[----:B------:R-:W-:Y:S01]  /*1bed0*/  ISETP.GE.AND P5, PT, R29, RZ, PT ;  /* 0x000000ff1d00720c */ /* 0x000fe20003fa6270 */
[----:B------:R-:W2:Y:S04]  /*1bee0*/  LDL R28, [R1+0x3a20] ;  /* 0x003a2000011c7983 */ /* 0x000ea80000100800 */
[----:B------:R-:W2:Y:S01]  /*1bef0*/  LDL R29, [R1+0x3acc] ;  /* 0x003acc00011d7983 */ /* 0x000ea20000100800 */
[----:B------:R-:W-:Y:S01]  /*1bf00*/  @!P0 IMAD.MOV R177, RZ, RZ, -R177 ;  /* 0x000000ffffb18224 */ /* 0x000fe200078e0ab1 */
[C---:B------:R-:W-:Y:S02]  /*1bf10*/  ISETP.GT.U32.AND P0, PT, R251.reuse, R183, PT ;  /* 0x000000b7fb00720c */ /* 0x040fe40003f04070 */
[----:B------:R-:W-:Y:S01]  /*1bf20*/  @!P1 IADD3 R178, -R178, RZ, RZ ;  /* 0x000000ffb2b29210 */ /* 0x000fe20007ffe1ff */
[----:B------:R-:W-:Y:S01]  /*1bf30*/  @!P6 IMAD.MOV R176, RZ, RZ, -R176 ;  /* 0x000000ffffb0e224 */ /* 0x000fe200078e0ab0 */
[----:B------:R-:W-:Y:S01]  /*1bf40*/  ISETP.GT.U32.AND P1, PT, R251, R184, PT ;  /* 0x000000b8fb00720c */ /* 0x000fe20003f24070 */
[----:B------:R-:W-:Y:S01]  /*1bf50*/  @!P2 IMAD.MOV R179, RZ, RZ, -R179 ;  /* 0x000000ffffb3a224 */ /* 0x000fe200078e0ab3 */
[----:B------:R-:W2:Y:S04]  /*1bf60*/  LDL R32, [R1+0x3ac8] ;  /* 0x003ac80001207983 */ /* 0x000ea80000100800 */
[----:B------:R-:W2:Y:S03]  /*1bf70*/  LDL R31, [R1+0x3a18] ;  /* 0x003a1800011f7983 */ /* 0x000ea60000100800 */
[----:B------:R-:W-:Y:S01]  /*1bf80*/  @!P0 IMAD.IADD R183, R183, 0x1, -R251 ;  /* 0x00000001b7b78824 */ /* 0x000fe200078e0afb */
[----:B------:R-:W-:-:S02]  /*1bf90*/  ISETP.GT.U32.AND P0, PT, R251, R190, PT ;  /* 0x000000befb00720c */ /* 0x000fc40003f04070 */
[C---:B------:R-:W-:Y:S02]  /*1bfa0*/  ISETP.GT.U32.AND P6, PT, R251.reuse, R186, PT ;  /* 0x000000bafb00720c */ /* 0x040fe40003fc4070 */
[----:B------:R-:W-:Y:S02]  /*1bfb0*/  @!P1 IADD3 R184, R184, -R251, RZ ;  /* 0x800000fbb8b89210 */ /* 0x000fe40007ffe0ff */
[----:B------:R-:W-:-:S07]  /*1bfc0*/  ISETP.GT.U32.AND P1, PT, R251, R191, PT ;  /* 0x000000bffb00720c */ /* 0x000fce0003f24070 */
[----:B------:R-:W-:Y:S02]  /*1bfd0*/  @!P0 IADD3 R190, R190, -R251, RZ ;  /* 0x800000fbbebe8210 */ /* 0x000fe40007ffe0ff */
[----:B------:R-:W-:Y:S01]  /*1bfe0*/  @!P6 IMAD.IADD R186, R186, 0x1, -R251 ;  /* 0x00000001babae824 */ /* 0x000fe200078e0afb */
[C---:B------:R-:W-:Y:S01]  /*1bff0*/  ISETP.GT.U32.AND P6, PT, R251.reuse, R193, PT ;  /* 0x000000c1fb00720c */ /* 0x040fe20003fc4070 */
[----:B------:R-:W-:Y:S01]  /*1c000*/  @!P5 IMAD.MOV R183, RZ, RZ, -R183 ;  /* 0x000000ffffb7d224 */ /* 0x000fe200078e0ab7 */
[----:B------:R-:W-:Y:S01]  /*1c010*/  ISETP.GT.U32.AND P5, PT, R251, R189, PT ;  /* 0x000000bdfb00720c */ /* 0x000fe20003fa4070 */
[----:B------:R-:W-:Y:S02]  /*1c020*/  @!P1 IMAD.IADD R191, R191, 0x1, -R251 ;  /* 0x00000001bfbf9824 */ /* 0x000fe400078e0afb */
[----:B------:R-:W-:Y:S01]  /*1c030*/  @!P4 IMAD.MOV R182, RZ, RZ, -R182 ;  /* 0x000000ffffb6c224 */ /* 0x000fe200078e0ab6 */
[----:B------:R-:W-:-:S07]  /*1c040*/  ISETP.GT.U32.AND P4, PT, R251, R188, PT ;  /* 0x000000bcfb00720c */ /* 0x000fce0003f84070 */
[--C-:B------:R-:W-:Y:S02]  /*1c050*/  @!P6 IMAD.IADD R193, R193, 0x1, -R251.reuse ;  /* 0x00000001c1c1e824 */ /* 0x100fe400078e0afb */
[----:B------:R-:W-:Y:S01]  /*1c060*/  @!P5 IMAD.IADD R189, R189, 0x1, -R251 ;  /* 0x00000001bdbdd824 */ /* 0x000fe200078e0afb */
[----:B------:R-:W-:-:S03]  /*1c070*/  ISETP.GT.U32.AND P5, PT, R251, R195, PT ;  /* 0x000000c3fb00720c */ /* 0x000fc60003fa4070 */
[----:B------:R-:W-:-:S10]  /*1c080*/  @!P4 IMAD.IADD R188, R188, 0x1, -R251 ;  /* 0x00000001bcbcc824 */ /* 0x000fd400078e0afb */
        /* <DEDUP_REMOVED lines=14> */
[----:B------:R-:W-:-:S13]  /*1c170*/  ISETP.GT.U32.AND P2, PT, R251, R185, PT ;  /* 0x000000b9fb00720c */ /* 0x000fda0003f44070 */
[----:B------:R-:W-:Y:S01]  /*1c180*/  @!P2 IMAD.IADD R185, R185, 0x1, -R251 ;  /* 0x00000001b9b9a824 */ /* 0x000fe200078e0afb */
[----:B------:R-:W-:-:S03]  /*1c190*/  ISETP.GT.U32.AND P2, PT, R251, R192, PT ;  /* 0x000000c0fb00720c */ /* 0x000fc60003f44070 */
[----:B------:R-:W-:Y:S01]  /*1c1a0*/  @!P0 IMAD.MOV R185, RZ, RZ, -R185 ;  /* 0x000000ffffb98224 */ /* 0x000fe200078e0ab9 */
[----:B------:R-:W-:-:S09]  /*1c1b0*/  ISETP.GT.U32.AND P0, PT, R251, R191, PT ;  /* 0x000000bffb00720c */ /* 0x000fd20003f04070 */
[--C-:B------:R-:W-:Y:S01]  /*1c1c0*/  @!P2 IMAD.IADD R192, R192, 0x1, -R251.reuse ;  /* 0x00000001c0c0a824 */ /* 0x100fe200078e0afb */
[----:B------:R-:W-:Y:S02]  /*1c1d0*/  ISETP.GE.AND P2, PT, R25, RZ, PT ;  /* 0x000000ff1900720c */ /* 0x000fe40003f46270 */
[----:B------:R-:W2:Y:S01]  /*1c1e0*/  LDL R25, [R1+0x3a68] ;  /* 0x003a680001197983 */ /* 0x000ea20000100800 */
[----:B------:R-:W-:Y:S01]  /*1c1f0*/  @!P0 IMAD.IADD R191, R191, 0x1, -R251 ;  /* 0x00000001bfbf8824 */ /* 0x000fe200078e0afb */
[C---:B------:R-:W-:Y:S02]  /*1c200*/  ISETP.GT.U32.AND P6, PT, R251.reuse, R192, PT ;  /* 0x000000c0fb00720c */ /* 0x040fe40003fc4070 */
[----:B------:R-:W-:-:S07]  /*1c210*/  ISETP.GT.U32.AND P0, PT, R251, R197, PT ;  /* 0x000000c5fb00720c */ /* 0x000fce0003f04070 */
[----:B------:R-:W-:Y:S01]  /*1c220*/  @!P2 IMAD.MOV R187, RZ, RZ, -R187 ;  /* 0x000000ffffbba224 */ /* 0x000fe200078e0abb */
[----:B------:R-:W-:-:S03]  /*1c230*/  ISETP.GT.U32.AND P2, PT, R251, R194, PT ;  /* 0x000000c2fb00720c */ /* 0x000fc60003f44070 */
[--C-:B------:R-:W-:Y:S01]  /*1c240*/  @!P6 IMAD.IADD R192, R192, 0x1, -R251.reuse ;  /* 0x00000001c0c0e824 */ /* 0x100fe200078e0afb */
[----:B------:R-:W-:Y:S01]  /*1c250*/  ISETP.GT.U32.AND P6, PT, R251, R198, PT ;  /* 0x000000c6fb00720c */ /* 0x000fe20003fc4070 */
[----:B------:R-:W-:-:S08]  /*1c260*/  @!P0 IMAD.IADD R197, R197, 0x1, -R251 ;  /* 0x00000001c5c58824 */ /* 0x000fd000078e0afb */
[--C-:B------:R-:W-:Y:S01]  /*1c270*/  @!P2 IMAD.IADD R194, R194, 0x1, -R251.reuse ;  /* 0x00000001c2c2a824 */ /* 0x100fe200078e0afb */
[----:B------:R-:W-:Y:S02]  /*1c280*/  ISETP.GT.U32.AND P2, PT, R251, R199, PT ;  /* 0x000000c7fb00720c */ /* 0x000fe40003f44070 */
[----:B------:R-:W-:Y:S01]  /*1c290*/  @!P1 IADD3 R189, -R189, RZ, RZ ;  /* 0x000000ffbdbd9210 */ /* 0x000fe20007ffe1ff */
[----:B------:R-:W-:Y:S01]  /*1c2a0*/  @!P6 IMAD.IADD R198, R198, 0x1, -R251 ;  /* 0x00000001c6c6e824 */ /* 0x000fe200078e0afb */
[----:B------:R-:W-:-:S09]  /*1c2b0*/  ISETP.GT.U32.AND P1, PT, R251, R195, PT ;  /* 0x000000c3fb00720c */ /* 0x000fd20003f24070 */
[----:B------:R-:W-:Y:S01]  /*1c2c0*/  @!P2 IMAD.IADD R199, R199, 0x1, -R251 ;  /* 0x00000001c7c7a824 */ /* 0x000fe200078e0afb */
[----:B------:R-:W-:-:S03]  /*1c2d0*/  ISETP.GT.U32.AND P2, PT, R251, R194, PT ;  /* 0x000000c2fb00720c */ /* 0x000fc60003f44070 */
[----:B------:R-:W-:Y:S02]  /*1c2e0*/  @!P1 IADD3 R195, R195, -R251, RZ ;  /* 0x800000fbc3c39210 */ /* 0x000fe40007ffe0ff */
[----:B------:R-:W-:-:S08]  /*1c2f0*/  ISETP.GT.U32.AND P1, PT, R251, R202, PT ;  /* 0x000000cafb00720c */ /* 0x000fd00003f24070 */
[----:B------:R-:W-:Y:S01]  /*1c300*/  @!P2 IMAD.IADD R194, R194, 0x1, -R251 ;  /* 0x00000001c2c2a824 */ /* 0x000fe200078e0afb */
[----:B------:R-:W-:-:S04]  /*1c310*/  ISETP.GT.U32.AND P2, PT, R251, R201, PT ;  /* 0x000000c9fb00720c */ /* 0x000fc80003f44070 */
[----:B------:R-:W-:-:S09]  /*1c320*/  @!P1 IMAD.IADD R202, R202, 0x1, -R251 ;  /* 0x00000001caca9824 */ /* 0x000fd200078e0afb */
[----:B------:R-:W-:Y:S02]  /*1c330*/  @!P2 IADD3 R201, R201, -R251, RZ ;  /* 0x800000fbc9c9a210 */ /* 0x000fe40007ffe0ff */
        /* <DEDUP_REMOVED lines=16> */
[----:B------:R-:W-:Y:S01]  /*1c440*/  ISETP.GT.U32.AND P3, PT, R251, R196, PT ;  /* 0x000000c4fb00720c */ /* 0x000fe20003f64070 */
[----:B------:R-:W-:-:S12]  /*1c450*/  @!P4 IMAD.MOV R188, RZ, RZ, -R188 ;  /* 0x000000ffffbcc224 */ /* 0x000fd800078e0abc */
[----:B------:R-:W-:Y:S02]  /*1c460*/  @!P3 IADD3 R196, R196, -R251, RZ ;  /* 0x800000fbc4c4b210 */ /* 0x000fe40007ffe0ff */
[----:B------:R-:W-:Y:S02]  /*1c470*/  ISETP.GE.AND P3, PT, R25, RZ, PT ;  /* 0x000000ff1900720c */ /* 0x000fe40003f66270 */
[C---:B------:R-:W-:Y:S01]  /*1c480*/  ISETP.GT.U32.AND P4, PT, R251.reuse, R196, PT ;  /* 0x000000c4fb00720c */ /* 0x040fe20003f84070 */
[----:B------:R-:W-:Y:S01]  /*1c490*/  @!P5 IMAD.MOV R190, RZ, RZ, -R190 ;  /* 0x000000ffffbed224 */ /* 0x000fe200078e0abe */
[C---:B------:R-:W-:Y:S01]  /*1c4a0*/  ISETP.GT.U32.AND P5, PT, R251.reuse, R198, PT ;  /* 0x000000c6fb00720c */ /* 0x040fe20003fa4070 */
[----:B------:R-:W-:Y:S01]  /*1c4b0*/  @!P0 IMAD.MOV R192, RZ, RZ, -R192 ;  /* 0x000000ffffc08224 */ /* 0x000fe200078e0ac0 */
[----:B------:R-:W-:-:S07]  /*1c4c0*/  ISETP.GT.U32.AND P0, PT, R251, R199, PT ;  /* 0x000000c7fb00720c */ /* 0x000fce0003f04070 */
[----:B------:R-:W-:Y:S01]  /*1c4d0*/  @!P3 IMAD.MOV R191, RZ, RZ, -R191 ;  /* 0x000000ffffbfb224 */ /* 0x000fe200078e0abf */
[C---:B------:R-:W-:Y:S01]  /*1c4e0*/  ISETP.GT.U32.AND P3, PT, R251.reuse, R197, PT ;  /* 0x000000c5fb00720c */ /* 0x040fe20003f64070 */
[--C-:B------:R-:W-:Y:S01]  /*1c4f0*/  @!P4 IMAD.IADD R196, R196, 0x1, -R251.reuse ;  /* 0x00000001c4c4c824 */ /* 0x100fe200078e0afb */
[C---:B------:R-:W-:Y:S01]  /*1c500*/  ISETP.GT.U32.AND P4, PT, R251.reuse, R203, PT ;  /* 0x000000cbfb00720c */ /* 0x040fe20003f84070 */
[--C-:B------:R-:W-:Y:S01]  /*1c510*/  @!P5 IMAD.IADD R198, R198, 0x1, -R251.reuse ;  /* 0x00000001c6c6d824 */ /* 0x100fe200078e0afb */
[----:B------:R-:W-:Y:S01]  /*1c520*/  ISETP.GT.U32.AND P5, PT, R251, R205, PT ;  /* 0x000000cdfb00720c */ /* 0x000fe20003fa4070 */
[----:B------:R-:W-:Y:S01]  /*1c530*/  @!P0 IMAD.IADD R199, R199, 0x1, -R251 ;  /* 0x00000001c7c78824 */ /* 0x000fe200078e0afb */
[----:B------:R-:W-:-:S07]  /*1c540*/  ISETP.GE.AND P0, PT, R32, RZ, PT ;  /* 0x000000ff2000720c */ /* 0x000fce0003f06270 */
[--C-:B------:R-:W-:Y:S01]  /*1c550*/  @!P3 IMAD.IADD R197, R197, 0x1, -R251.reuse ;  /* 0x00000001c5c5b824 */ /* 0x100fe200078e0afb */
[----:B------:R-:W-:Y:S01]  /*1c560*/  ISETP.GT.U32.AND P3, PT, R251, R204, PT ;  /* 0x000000ccfb00720c */ /* 0x000fe20003f64070 */
[--C-:B------:R-:W-:Y:S02]  /*1c570*/  @!P4 IMAD.IADD R203, R203, 0x1, -R251.reuse ;  /* 0x00000001cbcbc824 */ /* 0x100fe400078e0afb */
[----:B------:R-:W-:Y:S01]  /*1c580*/  @!P5 IMAD.IADD R205, R205, 0x1, -R251 ;  /* 0x00000001cdcdd824 */ /* 0x000fe200078e0afb */
[C---:B------:R-:W-:Y:S01]  /*1c590*/  ISETP.GT.U32.AND P5, PT, R251.reuse, R201, PT ;  /* 0x000000c9fb00720c */ /* 0x040fe20003fa4070 */
[----:B------:R-:W-:Y:S01]  /*1c5a0*/  @!P0 IMAD.MOV R194, RZ, RZ, -R194 ;  /* 0x000000ffffc28224 */ /* 0x000fe200078e0ac2 */
[----:B------:R-:W-:-:S07]  /*1c5b0*/  ISETP.GT.U32.AND P0, PT, R251, R200, PT ;  /* 0x000000c8fb00720c */ /* 0x000fce0003f04070 */
[----:B------:R-:W-:-:S04]  /*1c5c0*/  @!P3 IMAD.IADD R204, R204, 0x1, -R251 ;  /* 0x00000001ccccb824 */ /* 0x000fc800078e0afb */
[----:B------:R-:W-:Y:S02]  /*1c5d0*/  @!P5 IADD3 R201, R201, -R251, RZ ;  /* 0x800000fbc9c9d210 */ /* 0x000fe40007ffe0ff */
[----:B------:R-:W-:Y:S01]  /*1c5e0*/  @!P0 IMAD.IADD R200, R200, 0x1, -R251 ;  /* 0x00000001c8c88824 */ /* 0x000fe200078e0afb */
[C---:B------:R-:W-:Y:S02]  /*1c5f0*/  ISETP.GT.U32.AND P0, PT, R251.reuse, R207, PT ;  /* 0x000000cffb00720c */ /* 0x040fe40003f04070 */
[----:B------:R-:W-:Y:S02]  /*1c600*/  ISETP.GT.U32.AND P5, PT, R251, R208, PT ;  /* 0x000000d0fb00720c */ /* 0x000fe40003fa4070 */
[----:B------:R-:W-:-:S09]  /*1c610*/  IADD3 R32, R246, 0x1fc, RZ ;  /* 0x000001fcf6207810 */ /* 0x000fd20007ffe0ff */
[----:B------:R-:W-:Y:S02]  /*1c620*/  @!P0 IADD3 R207, R207, -R251, RZ ;  /* 0x800000fbcfcf8210 */ /* 0x000fe40007ffe0ff */
[----:B------:R-:W-:Y:S01]  /*1c630*/  @!P5 IMAD.IADD R208, R208, 0x1, -R251 ;  /* 0x00000001d0d0d824 */ /* 0x000fe200078e0afb */
[----:B---3--:R-:W-:Y:S02]  /*1c640*/  ISETP.GE.AND P4, PT, R27, RZ, PT ;  /* 0x000000ff1b00720c */ /* 0x008fe40003f86270 */
[----:B------:R-:W3:Y:S01]  /*1c650*/  LDL R27, [R1+0x3ac0] ;  /* 0x003ac000011b7983 */ /* 0x000ee20000100800 */
[----:B----4-:R-:W-:-:S03]  /*1c660*/  ISETP.GE.AND P3, PT, R26, RZ, PT ;  /* 0x000000ff1a00720c */ /* 0x010fc60003f66270 */
[----:B------:R-:W4:Y:S10]  /*1c670*/  LDL R26, [R1+0x3a14] ;  /* 0x003a1400011a7983 */ /* 0x000f340000100800 */
[----:B------:R-:W-:Y:S01]  /*1c680*/  @!P3 IMAD.MOV R199, RZ, RZ, -R199 ;  /* 0x000000ffffc7b224 */ /* 0x000fe200078e0ac7 */
[----:B------:R-:W-:Y:S01]  /*1c690*/  ISETP.GT.U32.AND P3, PT, R251, R206, PT ;  /* 0x000000cefb00720c */ /* 0x000fe20003f64070 */
[----:B------:R-:W-:Y:S01]  /*1c6a0*/  STL [R1+0x337c], R32 ;  /* 0x00337c2001007387 */ /* 0x000fe20000100800 */
[----:B--2---:R-:W-:-:S11]  /*1c6b0*/  ISETP.GE.AND P5, PT, R28, RZ, PT ;  /* 0x000000ff1c00720c */ /* 0x004fd60003fa6270 */
[----:B------:R-:W-:Y:S01]  /*1c6c0*/  @!P3 IMAD.IADD R206, R206, 0x1, -R251 ;  /* 0x00000001ceceb824 */ /* 0x000fe200078e0afb */
[----:B------:R-:W-:Y:S01]  /*1c6d0*/  ISETP.GE.AND P3, PT, R30, RZ, PT ;  /* 0x000000ff1e00720c */ /* 0x000fe20003f66270 */
[----:B------:R-:W2:Y:S01]  /*1c6e0*/  LDL R28, [R1+0x39a8] ;  /* 0x0039a800011c7983 */ /* 0x000ea20000100800 */
[----:B------:R-:W-:-:S03]  /*1c6f0*/  ISETP.GE.AND P0, PT, R29, RZ, PT ;  /* 0x000000ff1d00720c */ /* 0x000fc60003f06270 */
[----:B------:R-:W4:Y:S04]  /*1c700*/  LDL R30, [R1+0x3a54] ;  /* 0x003a5400011e7983 */ /* 0x000f280000100800 */
[----:B------:R-:W4:Y:S01]  /*1c710*/  LDL R29, [R1+0x3a50] ;  /* 0x003a5000011d7983 */ /* 0x000f220000100800 */
[----:B------:R-:W-:Y:S01]  /*1c720*/  @!P2 IMAD.MOV R196, RZ, RZ, -R196 ;  /* 0x000000ffffc4a224 */ /* 0x000fe200078e0ac4 */
[----:B------:R-:W-:Y:S01]  /*1c730*/  ISETP.GT.U32.AND P2, PT, R251, R202, PT ;  /* 0x000000cafb00720c */ /* 0x000fe20003f44070 */
[----:B------:R-:W-:Y:S01]  /*1c740*/  @!P1 IMAD.MOV R197, RZ, RZ, -R197 ;  /* 0x000000ffffc59224 */ /* 0x000fe200078e0ac5 */
[----:B------:R-:W-:Y:S01]  /*1c750*/  @!P6 IADD3 R195, -R195, RZ, RZ ;  /* 0x000000ffc3c3e210 */ /* 0x000fe20007ffe1ff */
[----:B------:R-:W-:Y:S01]  /*1c760*/  @!P4 IMAD.MOV R198, RZ, RZ, -R198 ;  /* 0x000000ffffc6c224 */ /* 0x000fe200078e0ac6 */
[----:B-1----:R-:W4:Y:S04]  /*1c770*/  LDL R42, [R1+0x3978] ;  /* 0x00397800012a7983 */ /* 0x002f280000100800 */
[----:B------:R-:W4:Y:S05]  /*1c780*/  LDL R43, [R1+0x38f0] ;  /* 0x0038f000012b7983 */ /* 0x000f2a0000100800 */
[----:B------:R-:W-:Y:S01]  /*1c790*/  @!P2 IMAD.IADD R202, R202, 0x1, -R251 ;  /* 0x00000001cacaa824 */ /* 0x000fe200078e0afb */
[----:B------:R-:W-:-:S02]  /*1c7a0*/  ISETP.GT.U32.AND P2, PT, R251, R209, PT ;  /* 0x000000d1fb00720c */ /* 0x000fc40003f44070 */
[C---:B------:R-:W-:Y:S02]  /*1c7b0*/  ISETP.GT.U32.AND P1, PT, R251.reuse, R203, PT ;  /* 0x000000cbfb00720c */ /* 0x040fe40003f24070 */
[C---:B------:R-:W-:Y:S02]  /*1c7c0*/  ISETP.GT.U32.AND P6, PT, R251.reuse, R204, PT ;  /* 0x000000ccfb00720c */ /* 0x040fe40003fc4070 */
[----:B------:R-:W-:-:S07]  /*1c7d0*/  ISETP.GT.U32.AND P4, PT, R251, R205, PT ;  /* 0x000000cdfb00720c */ /* 0x000fce0003f84070 */
[--C-:B------:R-:W-:Y:S02]  /*1c7e0*/  @!P2 IMAD.IADD R209, R209, 0x1, -R251.reuse ;  /* 0x00000001d1d1a824 */ /* 0x100fe400078e0afb */
[--C-:B------:R-:W-:Y:S02]  /*1c7f0*/  @!P1 IMAD.IADD R203, R203, 0x1, -R251.reuse ;  /* 0x00000001cbcb9824 */ /* 0x100fe400078e0afb */
[--C-:B------:R-:W-:Y:S01]  /*1c800*/  @!P6 IMAD.IADD R204, R204, 0x1, -R251.reuse ;  /* 0x00000001cccce824 */ /* 0x100fe200078e0afb */
[----:B------:R-:W-:Y:S01]  /*1c810*/  ISETP.GT.U32.AND P6, PT, R251, R211, PT ;  /* 0x000000d3fb00720c */ /* 0x000fe20003fc4070 */
[----:B------:R-:W-:Y:S01]  /*1c820*/  @!P4 IMAD.IADD R205, R205, 0x1, -R251 ;  /* 0x00000001cdcdc824 */ /* 0x000fe200078e0afb */
[----:B------:R-:W-:Y:S01]  /*1c830*/  @!P3 IADD3 R201, -R201, RZ, RZ ;  /* 0x000000ffc9c9b210 */ /* 0x000fe20007ffe1ff */
[----:B------:R-:W-:Y:S01]  /*1c840*/  @!P5 IMAD.MOV R203, RZ, RZ, -R203 ;  /* 0x000000ffffcbd224 */ /* 0x000fe200078e0acb */
[----:B------:R-:W-:Y:S02]  /*1c850*/  ISETP.GE.AND P4, PT, R31, RZ, PT ;  /* 0x000000ff1f00720c */ /* 0x000fe40003f86270 */
[C---:B------:R-:W-:Y:S01]  /*1c860*/  ISETP.GT.U32.AND P3, PT, R251.reuse, R207, PT ;  /* 0x000000cffb00720c */ /* 0x040fe20003f64070 */
[----:B------:R-:W4:Y:S01]  /*1c870*/  LDL R31, [R1+0x3a5c] ;  /* 0x003a5c00011f7983 */ /* 0x000f220000100800 */
[----:B------:R-:W-:-:S05]  /*1c880*/  ISETP.GT.U32.AND P5, PT, R251, R209, PT ;  /* 0x000000d1fb00720c */ /* 0x000fca0003fa4070 */
[----:B------:R-:W-:-:S06]  /*1c890*/  @!P6 IMAD.IADD R211, R211, 0x1, -R251 ;  /* 0x00000001d3d3e824 */ /* 0x000fcc00078e0afb */
[----:B------:R-:W-:Y:S02]  /*1c8a0*/  @!P3 IADD3 R207, R207, -R251, RZ ;  /* 0x800000fbcfcfb210 */ /* 0x000fe40007ffe0ff */
[----:B------:R-:W-:Y:S01]  /*1c8b0*/  @!P5 IMAD.IADD R209, R209, 0x1, -R251 ;  /* 0x00000001d1d1d824 */ /* 0x000fe200078e0afb */
[C---:B------:R-:W-:Y:S02]  /*1c8c0*/  ISETP.GT.U32.AND P3, PT, R251.reuse, R213, PT ;  /* 0x000000d5fb00720c */ /* 0x040fe40003f64070 */
[----:B------:R-:W-:-:S11]  /*1c8d0*/  ISETP.GT.U32.AND P5, PT, R251, R215, PT ;  /* 0x000000d7fb00720c */ /* 0x000fd60003fa4070 */
[----:B------:R-:W-:Y:S02]  /*1c8e0*/  @!P3 IADD3 R213, R213, -R251, RZ ;  /* 0x800000fbd5d5b210 */ /* 0x000fe40007ffe0ff */
[----:B------:R-:W-:Y:S01]  /*1c8f0*/  @!P5 IMAD.IADD R215, R215, 0x1, -R251 ;  /* 0x00000001d7d7d824 */ /* 0x000fe200078e0afb */
[----:B---3--:R-:W-:Y:S02]  /*1c900*/  ISETP.GE.AND P2, PT, R27, RZ, PT ;  /* 0x000000ff1b00720c */ /* 0x008fe40003f46270 */
[----:B------:R-:W3:Y:S11]  /*1c910*/  LDL R27, [R1+0x398c] ;  /* 0x00398c00011b7983 */ /* 0x000ef60000100800 */
[----:B------:R-:W-:Y:S01]  /*1c920*/  @!P2 IMAD.MOV R204, RZ, RZ, -R204 ;  /* 0x000000ffffcca224 */ /* 0x000fe200078e0acc */
[----:B------:R-:W-:-:S13]  /*1c930*/  ISETP.GT.U32.AND P2, PT, R251, R211, PT ;  /* 0x000000d3fb00720c */ /* 0x000fda0003f44070 */
[----:B------:R-:W-:Y:S01]  /*1c940*/  @!P2 IMAD.IADD R211, R211, 0x1, -R251 ;  /* 0x00000001d3d3a824 */ /* 0x000fe200078e0afb */
[----:B--2---:R-:W-:Y:S02]  /*1c950*/  ISETP.GE.AND P5, PT, R28, RZ, PT ;  /* 0x000000ff1c00720c */ /* 0x004fe40003fa6270 */
[----:B------:R-:W2:Y:S01]  /*1c960*/  LDL R28, [R1+0x38bc] ;  /* 0x0038bc00011c7983 */ /* 0x000ea20000100800 */
[----:B----4-:R-:W-:-:S03]  /*1c970*/  ISETP.GE.AND P2, PT, R30, RZ, PT ;  /* 0x000000ff1e00720c */ /* 0x010fc60003f46270 */
[----:B------:R-:W4:Y:S01]  /*1c980*/  LDL R30, [R1+0x3948] ;  /* 0x00394800011e7983 */ /* 0x000f220000100800 */
[----:B------:R-:W-:-:S03]  /*1c990*/  ISETP.GE.AND P3, PT, R29, RZ, PT ;  /* 0x000000ff1d00720c */ /* 0x000fc60003f66270 */
[----:B------:R-:W4:Y:S01]  /*1c9a0*/  LDL R29, [R1+0x38c0] ;  /* 0x0038c000011d7983 */ /* 0x000f220000100800 */
[----:B------:R-:W-:-:S13]  /*1c9b0*/  ISETP.GT.U32.AND P1, PT, R251, R210, PT ;  /* 0x000000d2fb00720c */ /* 0x000fda0003f24070 */
[----:B------:R-:W-:Y:S01]  /*1c9c0*/  @!P1 IMAD.IADD R210, R210, 0x1, -R251 ;  /* 0x00000001d2d29824 */ /* 0x000fe200078e0afb */
[----:B------:R-:W-:Y:S02]  /*1c9d0*/  ISETP.GE.AND P1, PT, R26, RZ, PT ;  /* 0x000000ff1a00720c */ /* 0x000fe40003f26270 */
[----:B------:R-:W4:Y:S02]  /*1c9e0*/  LDL R26, [R1+0x3a10] ;  /* 0x003a1000011a7983 */ /* 0x000f240000100800 */
[C---:B------:R-:W-:Y:S01]  /*1c9f0*/  ISETP.GT.U32.AND P6, PT, R251.reuse, R210, PT ;  /* 0x000000d2fb00720c */ /* 0x040fe20003fc4070 */
[----:B------:R-:W-:Y:S01]  /*1ca00*/  @!P0 IMAD.MOV R202, RZ, RZ, -R202 ;  /* 0x000000ffffca8224 */ /* 0x000fe200078e0aca */
[----:B------:R-:W-:-:S07]  /*1ca10*/  ISETP.GT.U32.AND P0, PT, R251, R208, PT ;  /* 0x000000d0fb00720c */ /* 0x000fce0003f04070 */
[----:B------:R-:W-:Y:S01]  /*1ca20*/  @!P1 IMAD.MOV R205, RZ, RZ, -R205 ;  /* 0x000000ffffcd9224 */ /* 0x000fe200078e0acd */
[----:B------:R-:W-:-:S03]  /*1ca30*/  ISETP.GT.U32.AND P1, PT, R251, R212, PT ;  /* 0x000000d4fb00720c */ /* 0x000fc60003f24070 */
[--C-:B------:R-:W-:Y:S01]  /*1ca40*/  @!P6 IMAD.IADD R210, R210, 0x1, -R251.reuse ;  /* 0x00000001d2d2e824 */ /* 0x100fe200078e0afb */
[C---:B------:R-:W-:Y:S01]  /*1ca50*/  ISETP.GT.U32.AND P6, PT, R251.reuse, R216, PT ;  /* 0x000000d8fb00720c */ /* 0x040fe20003fc4070 */
[----:B------:R-:W-:Y:S01]  /*1ca60*/  @!P0 IMAD.IADD R208, R208, 0x1, -R251 ;  /* 0x00000001d0d08824 */ /* 0x000fe200078e0afb */
[C---:B------:R-:W-:Y:S01]  /*1ca70*/  ISETP.GT.U32.AND P0, PT, R251.reuse, R214, PT ;  /* 0x000000d6fb00720c */ /* 0x040fe20003f04070 */
[----:B------:R-:W-:Y:S01]  /*1ca80*/  @!P4 IMAD.MOV R200, RZ, RZ, -R200 ;  /* 0x000000ffffc8c224 */ /* 0x000fe200078e0ac8 */
[----:B------:R-:W-:-:S05]  /*1ca90*/  ISETP.GT.U32.AND P4, PT, R251, R206, PT ;  /* 0x000000cefb00720c */ /* 0x000fca0003f84070 */
[----:B------:R-:W-:Y:S01]  /*1caa0*/  @!P1 IMAD.IADD R212, R212, 0x1, -R251 ;  /* 0x00000001d4d49824 */ /* 0x000fe200078e0afb */
[----:B------:R-:W-:-:S03]  /*1cab0*/  ISETP.GT.U32.AND P1, PT, R251, R217, PT ;  /* 0x000000d9fb00720c */ /* 0x000fc60003f24070 */
[--C-:B------:R-:W-:Y:S02]  /*1cac0*/  @!P6 IMAD.IADD R216, R216, 0x1, -R251.reuse ;  /* 0x00000001d8d8e824 */ /* 0x100fe400078e0afb */
[--C-:B------:R-:W-:Y:S02]  /*1cad0*/  @!P0 IMAD.IADD R214, R214, 0x1, -R251.reuse ;  /* 0x00000001d6d68824 */ /* 0x100fe400078e0afb */
[----:B------:R-:W-:Y:S01]  /*1cae0*/  @!P4 IMAD.IADD R206, R206, 0x1, -R251 ;  /* 0x00000001cecec824 */ /* 0x000fe200078e0afb */
[----:B------:R-:W-:Y:S01]  /*1caf0*/  ISETP.GE.AND P4, PT, R31, RZ, PT ;  /* 0x000000ff1f00720c */ /* 0x000fe20003f86270 */
[----:B------:R-:W-:Y:S01]  /*1cb00*/  @!P2 IMAD.MOV R207, RZ, RZ, -R207 ;  /* 0x000000ffffcfa224 */ /* 0x000fe200078e0acf */
[C---:B------:R-:W-:Y:S01]  /*1cb10*/  ISETP.GT.U32.AND P2, PT, R251.reuse, R213, PT ;  /* 0x000000d5fb00720c */ /* 0x040fe20003f44070 */
[----:B------:R-:W-:Y:S01]  /*1cb20*/  @!P3 IMAD.MOV R208, RZ, RZ, -R208 ;  /* 0x000000ffffd0b224 */ /* 0x000fe200078e0ad0 */
[----:B------:R-:W-:Y:S01]  /*1cb30*/  ISETP.GT.U32.AND P3, PT, R251, R214, PT ;  /* 0x000000d6fb00720c */ /* 0x000fe20003f64070 */
[----:B------:R-:W-:Y:S01]  /*1cb40*/  @!P1 IMAD.IADD R217, R217, 0x1, -R251 ;  /* 0x00000001d9d99824 */ /* 0x000fe200078e0afb */
[----:B------:R-:W-:Y:S01]  /*1cb50*/  ISETP.GT.U32.AND P1, PT, R251, R212, PT ;  /* 0x000000d4fb00720c */ /* 0x000fe20003f24070 */
[----:B------:R-:W4:Y:S06]  /*1cb60*/  LDL R31, [R1+0x395c] ;  /* 0x00395c00011f7983 */ /* 0x000f2c0000100800 */
[----:B------:R-:W-:-:S02]  /*1cb70*/  @!P4 IADD3 R206, -R206, RZ, RZ ;  /* 0x000000ffcecec210 */ /* 0x000fc40007ffe1ff */
[--C-:B------:R-:W-:Y:S01]  /*1cb80*/  @!P2 IMAD.IADD R213, R213, 0x1, -R251.reuse ;  /* 0x00000001d5d5a824 */ /* 0x100fe200078e0afb */
[C---:B------:R-:W-:Y:S01]  /*1cb90*/  ISETP.GT.U32.AND P4, PT, R251.reuse, R217, PT ;  /* 0x000000d9fb00720c */ /* 0x040fe20003f84070 */
[----:B------:R-:W-:Y:S01]  /*1cba0*/  @!P3 IMAD.IADD R214, R214, 0x1, -R251 ;  /* 0x00000001d6d6b824 */ /* 0x000fe200078e0afb */
[C---:B------:R-:W-:Y:S02]  /*1cbb0*/  ISETP.GT.U32.AND P2, PT, R251.reuse, R220, PT ;  /* 0x000000dcfb00720c */ /* 0x040fe40003f44070 */
[----:B------:R-:W-:Y:S02]  /*1cbc0*/  @!P1 IADD3 R212, R212, -R251, RZ ;  /* 0x800000fbd4d49210 */ /* 0x000fe40007ffe0ff */
[C---:B------:R-:W-:Y:S02]  /*1cbd0*/  ISETP.GT.U32.AND P1, PT, R251.reuse, R219, PT ;  /* 0x000000dbfb00720c */ /* 0x040fe40003f24070 */
[----:B------:R-:W-:-:S05]  /*1cbe0*/  ISETP.GT.U32.AND P3, PT, R251, R221, PT ;  /* 0x000000ddfb00720c */ /* 0x000fca0003f64070 */
[--C-:B------:R-:W-:Y:S01]  /*1cbf0*/  @!P4 IMAD.IADD R217, R217, 0x1, -R251.reuse ;  /* 0x00000001d9d9c824 */ /* 0x100fe200078e0afb */
[----:B------:R-:W-:Y:S01]  /*1cc00*/  ISETP.GE.AND P4, PT, R42, RZ, PT ;  /* 0x000000ff2a00720c */ /* 0x000fe20003f86270 */
[--C-:B------:R-:W-:Y:S01]  /*1cc10*/  @!P2 IMAD.IADD R220, R220, 0x1, -R251.reuse ;  /* 0x00000001dcdca824 */ /* 0x100fe200078e0afb */
[----:B------:R-:W4:Y:S03]  /*1cc20*/  LDL R42, [R1+0x391c] ;  /* 0x00391c00012a7983 */ /* 0x000f260000100800 */
[--C-:B------:R-:W-:Y:S02]  /*1cc30*/  @!P1 IMAD.IADD R219, R219, 0x1, -R251.reuse ;  /* 0x00000001dbdb9824 */ /* 0x100fe400078e0afb */
[----:B------:R-:W-:Y:S01]  /*1cc40*/  @!P3 IMAD.IADD R221, R221, 0x1, -R251 ;  /* 0x00000001ddddb824 */ /* 0x000fe200078e0afb */
[----:B---3--:R-:W-:Y:S02]  /*1cc50*/  ISETP.GE.AND P6, PT, R27, RZ, PT ;  /* 0x000000ff1b00720c */ /* 0x008fe40003fc6270 */
[----:B------:R-:W3:Y:S01]  /*1cc60*/  LDL R27, [R1+0x38a8] ;  /* 0x0038a800011b7983 */ /* 0x000ee20000100800 */
[----:B--2---:R-:W-:-:S03]  /*1cc70*/  ISETP.GE.AND P3, PT, R28, RZ, PT ;  /* 0x000000ff1c00720c */ /* 0x004fc60003f66270 */
[----:B------:R-:W2:Y:S01]  /*1cc80*/  LDL R28, [R1+0x3848] ;  /* 0x00384800011c7983 */ /* 0x000ea20000100800 */
[----:B----4-:R-:W-:-:S03]  /*1cc90*/  ISETP.GE.AND P1, PT, R30, RZ, PT ;  /* 0x000000ff1e00720c */ /* 0x010fc60003f26270 */
[----:B------:R-:W4:Y:S01]  /*1cca0*/  LDL R30, [R1+0x380c] ;  /* 0x00380c00011e7983 */ /* 0x000f220000100800 */
[----:B------:R-:W-:-:S03]  /*1ccb0*/  ISETP.GE.AND P2, PT, R29, RZ, PT ;  /* 0x000000ff1d00720c */ /* 0x000fc60003f46270 */
[----:B------:R-:W4:Y:S01]  /*1ccc0*/  LDL R29, [R1+0x37ec] ;  /* 0x0037ec00011d7983 */ /* 0x000f220000100800 */
[----:B------:R-:W-:-:S13]  /*1ccd0*/  ISETP.GE.AND P0, PT, R26, RZ, PT ;  /* 0x000000ff1a00720c */ /* 0x000fda0003f06270 */
[----:B------:R-:W-:Y:S01]  /*1cce0*/  @!P0 IMAD.MOV R209, RZ, RZ, -R209 ;  /* 0x000000ffffd18224 */ /* 0x000fe200078e0ad1 */
[C---:B------:R-:W-:Y:S01]  /*1ccf0*/  ISETP.GT.U32.AND P0, PT, R251.reuse, R215, PT ;  /* 0x000000d7fb00720c */ /* 0x040fe20003f04070 */
[----:B------:R-:W-:Y:S01]  /*1cd00*/  @!P5 IMAD.MOV R210, RZ, RZ, -R210 ;  /* 0x000000ffffd2d224 */ /* 0x000fe200078e0ad2 */
[----:B------:R-:W-:-:S11]  /*1cd10*/  ISETP.GT.U32.AND P5, PT, R251, R216, PT ;  /* 0x000000d8fb00720c */ /* 0x000fd60003fa4070 */
[----:B------:R-:W-:Y:S01]  /*1cd20*/  @!P0 IMAD.IADD R215, R215, 0x1, -R251 ;  /* 0x00000001d7d78824 */ /* 0x000fe200078e0afb */
[C---:B------:R-:W-:Y:S01]  /*1cd30*/  ISETP.GT.U32.AND P0, PT, R251.reuse, R222, PT ;  /* 0x000000defb00720c */ /* 0x040fe20003f04070 */
[----:B------:R-:W-:Y:S01]  /*1cd40*/  @!P6 IMAD.MOV R211, RZ, RZ, -R211 ;  /* 0x000000ffffd3e224 */ /* 0x000fe200078e0ad3 */
[C---:B------:R-:W-:Y:S01]  /*1cd50*/  ISETP.GT.U32.AND P6, PT, R251.reuse, R218, PT ;  /* 0x000000dafb00720c */ /* 0x040fe20003fc4070 */
[----:B------:R-:W-:Y:S01]  /*1cd60*/  @!P5 IMAD.IADD R216, R216, 0x1, -R251 ;  /* 0x00000001d8d8d824 */ /* 0x000fe200078e0afb */
[----:B------:R-:W-:-:S09]  /*1cd70*/  ISETP.GT.U32.AND P5, PT, R251, R223, PT ;  /* 0x000000dffb00720c */ /* 0x000fd20003fa4070 */
[--C-:B------:R-:W-:Y:S02]  /*1cd80*/  @!P0 IMAD.IADD R222, R222, 0x1, -R251.reuse ;  /* 0x00000001dede8824 */ /* 0x100fe400078e0afb */
[----:B------:R-:W-:Y:S01]  /*1cd90*/  @!P6 IADD3 R218, R218, -R251, RZ ;  /* 0x800000fbdadae210 */ /* 0x000fe20007ffe0ff */
[----:B------:R-:W-:Y:S01]  /*1cda0*/  @!P1 IMAD.MOV R214, RZ, RZ, -R214 ;  /* 0x000000ffffd69224 */ /* 0x000fe200078e0ad6 */
[----:B------:R-:W-:Y:S01]  /*1cdb0*/  @!P4 IADD3 R212, -R212, RZ, RZ ;  /* 0x000000ffd4d4c210 */ /* 0x000fe20007ffe1ff */
[----:B------:R-:W-:Y:S01]  /*1cdc0*/  @!P5 IMAD.IADD R223, R223, 0x1, -R251 ;  /* 0x00000001dfdfd824 */ /* 0x000fe200078e0afb */
[C---:B------:R-:W-:Y:S02]  /*1cdd0*/  ISETP.GT.U32.AND P4, PT, R251.reuse, R218, PT ;  /* 0x000000dafb00720c */ /* 0x040fe40003f84070 */
[C---:B------:R-:W-:Y:S02]  /*1cde0*/  ISETP.GT.U32.AND P5, PT, R251.reuse, R219, PT ;  /* 0x000000dbfb00720c */ /* 0x040fe40003fa4070 */
[C---:B------:R-:W-:Y:S01]  /*1cdf0*/  ISETP.GT.U32.AND P1, PT, R251.reuse, R220, PT ;  /* 0x000000dcfb00720c */ /* 0x040fe20003f24070 */
[----:B------:R-:W-:Y:S01]  /*1ce00*/  @!P3 IMAD.MOV R216, RZ, RZ, -R216 ;  /* 0x000000ffffd8b224 */ /* 0x000fe200078e0ad8 */
[----:B------:R-:W-:-:S07]  /*1ce10*/  ISETP.GT.U32.AND P3, PT, R251, R223, PT ;  /* 0x000000dffb00720c */ /* 0x000fce0003f64070 */
[----:B------:R-:W-:Y:S02]  /*1ce20*/  @!P4 IADD3 R218, R218, -R251, RZ ;  /* 0x800000fbdadac210 */ /* 0x000fe40007ffe0ff */
[--C-:B------:R-:W-:Y:S01]  /*1ce30*/  @!P5 IMAD.IADD R219, R219, 0x1, -R251.reuse ;  /* 0x00000001dbdbd824 */ /* 0x100fe200078e0afb */
[C---:B------:R-:W-:Y:S01]  /*1ce40*/  ISETP.GT.U32.AND P4, PT, R251.reuse, R225, PT ;  /* 0x000000e1fb00720c */ /* 0x040fe20003f84070 */
[--C-:B------:R-:W-:Y:S01]  /*1ce50*/  @!P1 IMAD.IADD R220, R220, 0x1, -R251.reuse ;  /* 0x00000001dcdc9824 */ /* 0x100fe200078e0afb */
[C---:B------:R-:W-:Y:S02]  /*1ce60*/  ISETP.GT.U32.AND P5, PT, R251.reuse, R226, PT ;  /* 0x000000e2fb00720c */ /* 0x040fe40003fa4070 */
[----:B------:R-:W-:Y:S02]  /*1ce70*/  ISETP.GT.U32.AND P1, PT, R251, R227, PT ;  /* 0x000000e3fb00720c */ /* 0x000fe40003f24070 */
[----:B------:R-:W-:Y:S02]  /*1ce80*/  ISETP.GE.AND P6, PT, R31, RZ, PT ;  /* 0x000000ff1f00720c */ /* 0x000fe40003fc6270 */
[----:B------:R-:W-:Y:S01]  /*1ce90*/  IADD3 R31, R246, 0x1fd, RZ ;  /* 0x000001fdf61f7810 */ /* 0x000fe20007ffe0ff */
[----:B------:R-:W-:Y:S01]  /*1cea0*/  @!P3 IMAD.IADD R223, R223, 0x1, -R251 ;  /* 0x00000001dfdfb824 */ /* 0x000fe200078e0afb */
[----:B------:R-:W-:-:S03]  /*1ceb0*/  ISETP.GE.AND P3, PT, R43, RZ, PT ;  /* 0x000000ff2b00720c */ /* 0x000fc60003f66270 */
[--C-:B------:R-:W-:Y:S02]  /*1cec0*/  @!P4 IMAD.IADD R225, R225, 0x1, -R251.reuse ;  /* 0x00000001e1e1c824 */ /* 0x100fe400078e0afb */
[--C-:B------:R-:W-:Y:S02]  /*1ced0*/  @!P5 IMAD.IADD R226, R226, 0x1, -R251.reuse ;  /* 0x00000001e2e2d824 */ /* 0x100fe400078e0afb */
[----:B------:R-:W-:Y:S01]  /*1cee0*/  @!P1 IMAD.IADD R227, R227, 0x1, -R251 ;  /* 0x00000001e3e39824 */ /* 0x000fe200078e0afb */
[----:B---3--:R-:W-:Y:S02]  /*1cef0*/  ISETP.GE.AND P0, PT, R27, RZ, PT ;  /* 0x000000ff1b00720c */ /* 0x008fe40003f06270 */
[----:B------:R-:W3:Y:S11]  /*1cf00*/  LDL R27, [R1+0x387c] ;  /* 0x00387c00011b7983 */ /* 0x000ef60000100800 */
[----:B------:R-:W-:Y:S01]  /*1cf10*/  @!P0 IMAD.MOV R217, RZ, RZ, -R217 ;  /* 0x000000ffffd98224 */ /* 0x000fe200078e0ad9 */
[----:B------:R-:W-:Y:S01]  /*1cf20*/  ISETP.GT.U32.AND P0, PT, R251, R224, PT ;  /* 0x000000e0fb00720c */ /* 0x000fe20003f04070 */
[----:B------:R1:W-:Y:S04]  /*1cf30*/  STL [R1+0x3364], R31 ;  /* 0x0033641f01007387 */ /* 0x0003e80000100800 */
[----:B------:R-:W3:Y:S01]  /*1cf40*/  LDL R43, [R1+0x3860] ;  /* 0x00386000012b7983 */ /* 0x000ee20000100800 */
[----:B------:R-:W-:-:S07]  /*1cf50*/  @!P2 IMAD.MOV R215, RZ, RZ, -R215 ;  /* 0x000000ffffd7a224 */ /* 0x000fce00078e0ad7 */
[----:B------:R-:W-:Y:S01]  /*1cf60*/  @!P0 IADD3 R224, R224, -R251, RZ ;  /* 0x800000fbe0e08210 */ /* 0x000fe20007ffe0ff */
[----:B------:R-:W-:Y:S01]  /*1cf70*/  @!P6 IMAD.MOV R213, RZ, RZ, -R213 ;  /* 0x000000ffffd5e224 */ /* 0x000fe200078e0ad5 */
[----:B------:R-:W-:Y:S01]  /*1cf80*/  ISETP.GE.AND P0, PT, R42, RZ, PT ;  /* 0x000000ff2a00720c */ /* 0x000fe20003f06270 */
[----:B------:R-:W3:Y:S04]  /*1cf90*/  LDL R44, [R1+0x36a8] ;  /* 0x0036a800012c7983 */ /* 0x000ee80000100800 */
[----:B------:R-:W3:Y:S01]  /*1cfa0*/  LDL R42, [R1+0x3748] ;  /* 0x00374800012a7983 */ /* 0x000ee20000100800 */
[----:B--2---:R-:W-:-:S03]  /*1cfb0*/  ISETP.GE.AND P1, PT, R28, RZ, PT ;  /* 0x000000ff1c00720c */ /* 0x004fc60003f26270 */
[----:B------:R-:W2:Y:S01]  /*1cfc0*/  LDL R45, [R1+0x3644] ;  /* 0x00364400012d7983 */ /* 0x000ea20000100800 */
[----:B----4-:R-:W-:-:S03]  /*1cfd0*/  ISETP.GE.AND P4, PT, R30, RZ, PT ;  /* 0x000000ff1e00720c */ /* 0x010fc60003f86270 */
[----:B------:R-:W4:Y:S01]  /*1cfe0*/  LDL R28, [R1+0x3788] ;  /* 0x00378800011c7983 */ /* 0x000f220000100800 */
[----:B------:R-:W-:-:S03]  /*1cff0*/  ISETP.GE.AND P5, PT, R29, RZ, PT ;  /* 0x000000ff1d00720c */ /* 0x000fc60003fa6270 */
[----:B------:R-:W2:Y:S04]  /*1d000*/  LDL R30, [R1+0x3770] ;  /* 0x00377000011e7983 */ /* 0x000ea80000100800 */
[----:B------:R-:W2:Y:S01]  /*1d010*/  LDL R29, [R1+0x37ac] ;  /* 0x0037ac00011d7983 */ /* 0x000ea20000100800 */
[C---:B------:R-:W-:Y:S02]  /*1d020*/  ISETP.GT.U32.AND P2, PT, R251.reuse, R221, PT ;  /* 0x000000ddfb00720c */ /* 0x040fe40003f44070 */
[----:B------:R-:W-:-:S11]  /*1d030*/  ISETP.GT.U32.AND P6, PT, R251, R222, PT ;  /* 0x000000defb00720c */ /* 0x000fd60003fc4070 */
[--C-:B------:R-:W-:Y:S01]  /*1d040*/  @!P2 IMAD.IADD R221, R221, 0x1, -R251.reuse ;  /* 0x00000001dddda824 */ /* 0x100fe200078e0afb */
[C---:B------:R-:W-:Y:S01]  /*1d050*/  ISETP.GT.U32.AND P2, PT, R251.reuse, R228, PT ;  /* 0x000000e4fb00720c */ /* 0x040fe20003f44070 */
[----:B------:R-:W-:Y:S01]  /*1d060*/  @!P6 IMAD.IADD R222, R222, 0x1, -R251 ;  /* 0x00000001dedee824 */ /* 0x000fe200078e0afb */
[----:B------:R-:W-:-:S11]  /*1d070*/  ISETP.GT.U32.AND P6, PT, R251, R229, PT ;  /* 0x000000e5fb00720c */ /* 0x000fd60003fc4070 */
[----:B------:R-:W-:Y:S02]  /*1d080*/  @!P2 IMAD.IADD R228, R228, 0x1, -R251 ;  /* 0x00000001e4e4a824 */ /* 0x000fe400078e0afb */
[----:B------:R-:W-:Y:S01]  /*1d090*/  @!P0 IMAD.MOV R219, RZ, RZ, -R219 ;  /* 0x000000ffffdb8224 */ /* 0x000fe200078e0adb */
[C---:B------:R-:W-:Y:S01]  /*1d0a0*/  ISETP.GT.U32.AND P0, PT, R251.reuse, R225, PT ;  /* 0x000000e1fb00720c */ /* 0x040fe20003f04070 */
[----:B------:R-:W-:Y:S01]  /*1d0b0*/  @!P5 IMAD.MOV R221, RZ, RZ, -R221 ;  /* 0x000000ffffddd224 */ /* 0x000fe200078e0add */
[C---:B------:R-:W-:Y:S01]  /*1d0c0*/  ISETP.GT.U32.AND P5, PT, R251.reuse, R227, PT ;  /* 0x000000e3fb00720c */ /* 0x040fe20003fa4070 */
[----:B------:R-:W-:Y:S01]  /*1d0d0*/  @!P1 IMAD.MOV R222, RZ, RZ, -R222 ;  /* 0x000000ffffde9224 */ /* 0x000fe200078e0ade */
[----:B------:R-:W-:Y:S01]  /*1d0e0*/  ISETP.GT.U32.AND P1, PT, R251, R228, PT ;  /* 0x000000e4fb00720c */ /* 0x000fe20003f24070 */
[----:B------:R-:W-:Y:S01]  /*1d0f0*/  @!P6 IMAD.IADD R229, R229, 0x1, -R251 ;  /* 0x00000001e5e5e824 */ /* 0x000fe200078e0afb */
[----:B------:R-:W-:Y:S02]  /*1d100*/  @!P3 IADD3 R218, -R218, RZ, RZ ;  /* 0x000000ffdadab210 */ /* 0x000fe40007ffe1ff */
[----:B------:R-:W-:-:S02]  /*1d110*/  ISETP.GT.U32.AND P3, PT, R251, R224, PT ;  /* 0x000000e0fb00720c */ /* 0x000fc40003f64070 */
[----:B------:R-:W-:-:S03]  /*1d120*/  ISETP.GT.U32.AND P6, PT, R251, R229, PT ;  /* 0x000000e5fb00720c */ /* 0x000fc60003fc4070 */
[--C-:B------:R-:W-:Y:S01]  /*1d130*/  @!P0 IMAD.IADD R225, R225, 0x1, -R251.reuse ;  /* 0x00000001e1e18824 */ /* 0x100fe200078e0afb */
[----:B------:R-:W-:Y:S01]  /*1d140*/  ISETP.GT.U32.AND P0, PT, R251, R231, PT ;  /* 0x000000e7fb00720c */ /* 0x000fe20003f04070 */
[--C-:B------:R-:W-:Y:S01]  /*1d150*/  @!P5 IMAD.IADD R227, R227, 0x1, -R251.reuse ;  /* 0x00000001e3e3d824 */ /* 0x100fe200078e0afb */
[C---:B------:R-:W-:Y:S01]  /*1d160*/  ISETP.GT.U32.AND P5, PT, R251.reuse, R233, PT ;  /* 0x000000e9fb00720c */ /* 0x040fe20003fa4070 */
[----:B------:R-:W-:Y:S01]  /*1d170*/  @!P1 IMAD.IADD R228, R228, 0x1, -R251 ;  /* 0x00000001e4e49824 */ /* 0x000fe200078e0afb */
[----:B------:R-:W-:-:S03]  /*1d180*/  ISETP.GT.U32.AND P1, PT, R251, R234, PT ;  /* 0x000000eafb00720c */ /* 0x000fc60003f24070 */
[----:B------:R-:W-:Y:S02]  /*1d190*/  @!P3 IADD3 R224, R224, -R251, RZ ;  /* 0x800000fbe0e0b210 */ /* 0x000fe40007ffe0ff */
[----:B------:R-:W-:-:S04]  /*1d1a0*/  @!P6 IMAD.IADD R229, R229, 0x1, -R251 ;  /* 0x00000001e5e5e824 */ /* 0x000fc800078e0afb */
[--C-:B------:R-:W-:Y:S02]  /*1d1b0*/  @!P0 IMAD.IADD R231, R231, 0x1, -R251.reuse ;  /* 0x00000001e7e78824 */ /* 0x100fe400078e0afb */
[--C-:B------:R-:W-:Y:S02]  /*1d1c0*/  @!P5 IMAD.IADD R233, R233, 0x1, -R251.reuse ;  /* 0x00000001e9e9d824 */ /* 0x100fe400078e0afb */
[----:B------:R-:W-:Y:S01]  /*1d1d0*/  @!P1 IMAD.IADD R234, R234, 0x1, -R251 ;  /* 0x00000001eaea9824 */ /* 0x000fe200078e0afb */
[----:B---3--:R-:W-:Y:S02]  /*1d1e0*/  ISETP.GE.AND P2, PT, R27, RZ, PT ;  /* 0x000000ff1b00720c */ /* 0x008fe40003f46270 */
[----:B------:R-:W3:Y:S01]  /*1d1f0*/  LDL R27, [R1+0x37e4] ;  /* 0x0037e400011b7983 */ /* 0x000ee20000100800 */
[----:B------:R-:W-:-:S03]  /*1d200*/  ISETP.GE.AND P3, PT, R43, RZ, PT ;  /* 0x000000ff2b00720c */ /* 0x000fc60003f66270 */
[----:B------:R-:W3:Y:S01]  /*1d210*/  LDL R43, [R1+0x3704] ;  /* 0x00370400012b7983 */ /* 0x000ee20000100800 */
[----:B------:R-:W-:-:S03]  /*1d220*/  ISETP.GE.AND P6, PT, R42, RZ, PT ;  /* 0x000000ff2a00720c */ /* 0x000fc60003fc6270 */
[----:B------:R-:W3:Y:S01]  /*1d230*/  LDL R42, [R1+0x36fc] ;  /* 0x0036fc00012a7983 */ /* 0x000ee20000100800 */
[----:B----4-:R-:W-:-:S03]  /*1d240*/  ISETP.GE.AND P1, PT, R28, RZ, PT ;  /* 0x000000ff1c00720c */ /* 0x010fc60003f26270 */
[----:B------:R-:W4:Y:S01]  /*1d250*/  LDL R28, [R1+0x3648] ;  /* 0x00364800011c7983 */ /* 0x000f220000100800 */
[----:B--2---:R-:W-:-:S03]  /*1d260*/  ISETP.GE.AND P0, PT, R30, RZ, PT ;  /* 0x000000ff1e00720c */ /* 0x004fc60003f06270 */
        /* <DEDUP_REMOVED lines=11> */
[----:B------:R-:W-:Y:S02]  /*1d320*/  @!P4 IMAD.IADD R232, R232, 0x1, -R251 ;  /* 0x00000001e8e8c824 */ /* 0x000fe400078e0afb */
[----:B------:R-:W-:Y:S01]  /*1d330*/  @!P3 IMAD.MOV R224, RZ, RZ, -R224 ;  /* 0x000000ffffe0b224 */ /* 0x000fe200078e0ae0 */
[----:B------:R-:W-:Y:S01]  /*1d340*/  ISETP.GT.U32.AND P3, PT, R251, R231, PT ;  /* 0x000000e7fb00720c */ /* 0x000fe20003f64070 */
[----:B------:R-:W-:Y:S01]  /*1d350*/  @!P0 IMAD.MOV R226, RZ, RZ, -R226 ;  /* 0x000000ffffe28224 */ /* 0x000fe200078e0ae2 */
[----:B------:R-:W-:Y:S02]  /*1d360*/  @!P2 IADD3 R235, R235, -R251, RZ ;  /* 0x800000fbebeba210 */ /* 0x000fe40007ffe0ff */
[C---:B------:R-:W-:Y:S02]  /*1d370*/  ISETP.GT.U32.AND P2, PT, R251.reuse, R230, PT ;  /* 0x000000e6fb00720c */ /* 0x040fe40003f44070 */
[----:B------:R-:W-:Y:S01]  /*1d380*/  ISETP.GT.U32.AND P0, PT, R251, R232, PT ;  /* 0x000000e8fb00720c */ /* 0x000fe20003f04070 */
[----:B------:R-:W-:Y:S01]  /*1d390*/  @!P6 IMAD.MOV R225, RZ, RZ, -R225 ;  /* 0x000000ffffe1e224 */ /* 0x000fe200078e0ae1 */
[----:B------:R-:W-:-:S02]  /*1d3a0*/  @!P1 IADD3 R229, -R229, RZ, RZ ;  /* 0x000000ffe5e59210 */ /* 0x000fc40007ffe1ff */
[C---:B------:R-:W-:Y:S02]  /*1d3b0*/  ISETP.GT.U32.AND P6, PT, R251.reuse, R235, PT ;  /* 0x000000ebfb00720c */ /* 0x040fe40003fc4070 */
[----:B------:R-:W-:Y:S01]  /*1d3c0*/  ISETP.GT.U32.AND P1, PT, R251, R236, PT ;  /* 0x000000ecfb00720c */ /* 0x000fe20003f24070 */
[----:B------:R-:W-:Y:S01]  /*1d3d0*/  @!P3 IMAD.IADD R231, R231, 0x1, -R251 ;  /* 0x00000001e7e7b824 */ /* 0x000fe200078e0afb */
[----:B------:R-:W-:-:S03]  /*1d3e0*/  ISETP.GT.U32.AND P3, PT, R251, R238, PT ;  /* 0x000000eefb00720c */ /* 0x000fc60003f64070 */
[--C-:B------:R-:W-:Y:S01]  /*1d3f0*/  @!P2 IMAD.IADD R230, R230, 0x1, -R251.reuse ;  /* 0x00000001e6e6a824 */ /* 0x100fe200078e0afb */
[C---:B------:R-:W-:Y:S01]  /*1d400*/  ISETP.GT.U32.AND P2, PT, R251.reuse, R237, PT ;  /* 0x000000edfb00720c */ /* 0x040fe20003f44070 */
[----:B------:R-:W-:Y:S01]  /*1d410*/  @!P0 IMAD.IADD R232, R232, 0x1, -R251 ;  /* 0x00000001e8e88824 */ /* 0x000fe200078e0afb */
[----:B------:R-:W-:-:S03]  /*1d420*/  ISETP.GT.U32.AND P0, PT, R251, R239, PT ;  /* 0x000000effb00720c */ /* 0x000fc60003f04070 */
[----:B------:R-:W-:Y:S02]  /*1d430*/  @!P6 IADD3 R235, R235, -R251, RZ ;  /* 0x800000fbebebe210 */ /* 0x000fe40007ffe0ff */
[--C-:B------:R-:W-:Y:S01]  /*1d440*/  @!P1 IMAD.IADD R236, R236, 0x1, -R251.reuse ;  /* 0x00000001ecec9824 */ /* 0x100fe200078e0afb */
[----:B------:R-:W-:Y:S01]  /*1d450*/  ISETP.GE.AND P6, PT, R44, RZ, PT ;  /* 0x000000ff2c00720c */ /* 0x000fe20003fc6270 */
[--C-:B------:R-:W-:Y:S01]  /*1d460*/  @!P3 IMAD.IADD R238, R238, 0x1, -R251.reuse ;  /* 0x00000001eeeeb824 */ /* 0x100fe200078e0afb */
[----:B------:R-:W2:Y:S03]  /*1d470*/  LDL R44, [R1+0x3630] ;  /* 0x00363000012c7983 */ /* 0x000ea60000100800 */
[--C-:B------:R-:W-:Y:S02]  /*1d480*/  @!P2 IMAD.IADD R237, R237, 0x1, -R251.reuse ;  /* 0x00000001ededa824 */ /* 0x100fe400078e0afb */
[----:B------:R-:W-:Y:S01]  /*1d490*/  @!P0 IMAD.IADD R239, R239, 0x1, -R251 ;  /* 0x00000001efef8824 */ /* 0x000fe200078e0afb */
[----:B---3--:R-:W-:-:S13]  /*1d4a0*/  ISETP.GE.AND P4, PT, R27, RZ, PT ;  /* 0x000000ff1b00720c */ /* 0x008fda0003f86270 */
[----:B------:R-:W-:Y:S01]  /*1d4b0*/  @!P4 IMAD.MOV R227, RZ, RZ, -R227 ;  /* 0x000000ffffe3c224 */ /* 0x000fe200078e0ae3 */
[----:B------:R-:W-:-:S13]  /*1d4c0*/  ISETP.GT.U32.AND P4, PT, R251, R233, PT ;  /* 0x000000e9fb00720c */ /* 0x000fda0003f84070 */
[--C-:B------:R-:W-:Y:S01]  /*1d4d0*/  @!P4 IMAD.IADD R233, R233, 0x1, -R251.reuse ;  /* 0x00000001e9e9c824 */ /* 0x100fe200078e0afb */
[----:B------:R-:W-:Y:S02]  /*1d4e0*/  ISETP.GT.U32.AND P4, PT, R251, R240, PT ;  /* 0x000000f0fb00720c */ /* 0x000fe40003f84070 */
[----:B------:R-:W-:Y:S02]  /*1d4f0*/  ISETP.GE.AND P1, PT, R43, RZ, PT ;  /* 0x000000ff2b00720c */ /* 0x000fe40003f26270 */
[----:B------:R-:W-:Y:S01]  /*1d500*/  ISETP.GE.AND P2, PT, R42, RZ, PT ;  /* 0x000000ff2a00720c */ /* 0x000fe20003f46270 */
[----:B------:R-:W3:Y:S04]  /*1d510*/  LDL R43, [R1+0x3678] ;  /* 0x00367800012b7983 */ /* 0x000ee80000100800 */
[----:B------:R-:W3:Y:S04]  /*1d520*/  LDL R42, [R1+0x36a4] ;  /* 0x0036a400012a7983 */ /* 0x000ee80000100800 */
[----:B------:R-:W-:Y:S01]  /*1d530*/  @!P4 IMAD.IADD R240, R240, 0x1, -R251 ;  /* 0x00000001f0f0c824 */ /* 0x000fe200078e0afb */
[----:B----4-:R-:W-:-:S02]  /*1d540*/  ISETP.GE.AND P4, PT, R28, RZ, PT ;  /* 0x000000ff1c00720c */ /* 0x010fc40003f86270 */
[----:B------:R-:W4:Y:S01]  /*1d550*/  LDL R28, [R1+0x3600] ;  /* 0x00360000011c7983 */ /* 0x000f220000100800 */
[----:B--2---:R-:W-:Y:S02]  /*1d560*/  ISETP.GE.AND P3, PT, R30, RZ, PT ;  /* 0x000000ff1e00720c */ /* 0x004fe40003f66270 */
[----:B------:R-:W-:Y:S02]  /*1d570*/  IADD3 R30, R246, 0x1fe, RZ ;  /* 0x000001fef61e7810 */ /* 0x000fe40007ffe0ff */
[----:B------:R-:W-:Y:S02]  /*1d580*/  ISETP.GE.AND P0, PT, R29, RZ, PT ;  /* 0x000000ff1d00720c */ /* 0x000fe40003f06270 */
[----:B------:R-:W2:Y:S04]  /*1d590*/  LDL R29, [R1+0x35bc] ;  /* 0x0035bc00011d7983 */ /* 0x000ea80000100800 */
[----:B------:R-:W2:Y:S01]  /*1d5a0*/  LDL.LU R246, [R1+0x3dec] ;  /* 0x003dec0001f67983 */ /* 0x000ea20000300800 */
[----:B------:R-:W-:Y:S01]  /*1d5b0*/  @!P5 IMAD.MOV R228, RZ, RZ, -R228 ;  /* 0x000000ffffe4d224 */ /* 0x000fe200078e0ae4 */
[----:B------:R-:W-:-:S13]  /*1d5c0*/  ISETP.GT.U32.AND P5, PT, R251, R234, PT ;  /* 0x000000eafb00720c */ /* 0x000fda0003fa4070 */
[----:B------:R-:W-:Y:S01]  /*1d5d0*/  @!P5 IMAD.IADD R234, R234, 0x1, -R251 ;  /* 0x00000001eaead824 */ /* 0x000fe200078e0afb */
[C---:B------:R-:W-:Y:S01]  /*1d5e0*/  ISETP.GT.U32.AND P5, PT, R251.reuse, R241, PT ;  /* 0x000000f1fb00720c */ /* 0x040fe20003fa4070 */
[----:B------:R-:W-:Y:S01]  /*1d5f0*/  @!P3 IMAD.MOV R233, RZ, RZ, -R233 ;  /* 0x000000ffffe9b224 */ /* 0x000fe200078e0ae9 */
[----:B------:R-:W-:Y:S01]  /*1d600*/  ISETP.GT.U32.AND P3, PT, R251, R239, PT ;  /* 0x000000effb00720c */ /* 0x000fe20003f64070 */
[----:B------:R-:W-:-:S10]  /*1d610*/  @!P0 IMAD.MOV R234, RZ, RZ, -R234 ;  /* 0x000000ffffea8224 */ /* 0x000fd400078e0aea */
[----:B------:R-:W-:Y:S02]  /*1d620*/  @!P5 IADD3 R241, R241, -R251, RZ ;  /* 0x800000fbf1f1d210 */ /* 0x000fe40007ffe0ff */
[C---:B------:R-:W-:Y:S02]  /*1d630*/  ISETP.GT.U32.AND P5, PT, R251.reuse, R236, PT ;  /* 0x000000ecfb00720c */ /* 0x040fe40003fa4070 */
[----:B------:R-:W-:Y:S01]  /*1d640*/  ISETP.GT.U32.AND P0, PT, R251, R241, PT ;  /* 0x000000f1fb00720c */ /* 0x000fe20003f04070 */
[----:B------:R-:W-:Y:S01]  /*1d650*/  @!P1 IMAD.MOV R231, RZ, RZ, -R231 ;  /* 0x000000ffffe79224 */ /* 0x000fe200078e0ae7 */
[----:B------:R-:W-:Y:S01]  /*1d660*/  @!P4 IADD3 R235, -R235, RZ, RZ ;  /* 0x000000ffebebc210 */ /* 0x000fe20007ffe1ff */
[--C-:B------:R-:W-:Y:S01]  /*1d670*/  @!P3 IMAD.IADD R239, R239, 0x1, -R251.reuse ;  /* 0x00000001efefb824 */ /* 0x100fe200078e0afb */
[C---:B------:R-:W-:Y:S02]  /*1d680*/  ISETP.GT.U32.AND P1, PT, R251.reuse, R237, PT ;  /* 0x000000edfb00720c */ /* 0x040fe40003f24070 */
[C---:B------:R-:W-:Y:S01]  /*1d690*/  ISETP.GT.U32.AND P4, PT, R251.reuse, R242, PT ;  /* 0x000000f2fb00720c */ /* 0x040fe20003f84070 */
[----:B------:R1:W-:Y:S04]  /*1d6a0*/  STL [R1+0x3354], R30 ;  /* 0x0033541e01007387 */ /* 0x0003e80000100800 */
[--C-:B------:R-:W-:Y:S01]  /*1d6b0*/  @!P5 IMAD.IADD R236, R236, 0x1, -R251.reuse ;  /* 0x00000001ececd824 */ /* 0x100fe200078e0afb */
[----:B------:R-:W-:Y:S01]  /*1d6c0*/  ISETP.GT.U32.AND P5, PT, R251, R243, PT ;  /* 0x000000f3fb00720c */ /* 0x000fe20003fa4070 */
[----:B------:R-:W-:Y:S01]  /*1d6d0*/  @!P2 IMAD.MOV R232, RZ, RZ, -R232 ;  /* 0x000000ffffe8a224 */ /* 0x000fe200078e0ae8 */
[----:B------:R-:W-:Y:S01]  /*1d6e0*/  @!P0 IADD3 R241, R241, -R251, RZ ;  /* 0x800000fbf1f18210 */ /* 0x000fe20007ffe0ff */
[----:B------:R-:W-:Y:S01]  /*1d6f0*/  @!P6 IMAD.MOV R230, RZ, RZ, -R230 ;  /* 0x000000ffffe6e224 */ /* 0x000fe200078e0ae6 */
[----:B------:R-:W-:Y:S01]  /*1d700*/  ISETP.GE.AND P0, PT, R45, RZ, PT ;  /* 0x000000ff2d00720c */ /* 0x000fe20003f06270 */
[--C-:B------:R-:W-:Y:S01]  /*1d710*/  @!P1 IMAD.IADD R237, R237, 0x1, -R251.reuse ;  /* 0x00000001eded9824 */ /* 0x100fe200078e0afb */
[----:B------:R-:W4:Y:S01]  /*1d720*/  LDL R45, [R1+0x35d4] ;  /* 0x0035d400012d7983 */ /* 0x000f220000100800 */
[----:B------:R-:W-:Y:S01]  /*1d730*/  @!P4 IMAD.IADD R242, R242, 0x1, -R251 ;  /* 0x00000001f2f2c824 */ /* 0x000fe200078e0afb */
[----:B------:R-:W-:-:S02]  /*1d740*/  ISETP.GT.U32.AND P1, PT, R251, R244, PT ;  /* 0x000000f4fb00720c */ /* 0x000fc40003f24070 */
[----:B------:R-:W-:Y:S01]  /*1d750*/  ISETP.GE.AND P4, PT, R44, RZ, PT ;  /* 0x000000ff2c00720c */ /* 0x000fe20003f86270 */
[----:B------:R-:W4:Y:S02]  /*1d760*/  LDL R46, [R1+0x3468] ;  /* 0x00346800012e7983 */ /* 0x000f240000100800 */
[--C-:B------:R-:W-:Y:S02]  /*1d770*/  @!P5 IMAD.IADD R243, R243, 0x1, -R251.reuse ;  /* 0x00000001f3f3d824 */ /* 0x100fe400078e0afb */
[----:B------:R-:W4:Y:S06]  /*1d780*/  LDL R44, [R1+0x3540] ;  /* 0x00354000012c7983 */ /* 0x000f2c0000100800 */
[----:B------:R-:W-:Y:S01]  /*1d790*/  @!P1 IMAD.IADD R244, R244, 0x1, -R251 ;  /* 0x00000001f4f49824 */ /* 0x000fe200078e0afb */
[----:B---3--:R-:W-:-:S02]  /*1d7a0*/  ISETP.GE.AND P5, PT, R43, RZ, PT ;  /* 0x000000ff2b00720c */ /* 0x008fc40003fa6270 */
[----:B------:R-:W3:Y:S01]  /*1d7b0*/  LDL R43, [R1+0x3534] ;  /* 0x00353400012b7983 */ /* 0x000ee20000100800 */
[----:B------:R-:W-:-:S03]  /*1d7c0*/  ISETP.GE.AND P1, PT, R42, RZ, PT ;  /* 0x000000ff2a00720c */ /* 0x000fc60003f26270 */
[----:B------:R-:W3:Y:S01]  /*1d7d0*/  LDL R42, [R1+0x356c] ;  /* 0x00356c00012a7983 */ /* 0x000ee20000100800 */
[----:B--2---:R-:W-:-:S13]  /*1d7e0*/  ISETP.GT.U32.AND P3, PT, R251, R246, PT ;  /* 0x000000f6fb00720c */ /* 0x004fda0003f64070 */
[----:B------:R-:W-:Y:S01]  /*1d7f0*/  @!P3 IMAD.IADD R246, R246, 0x1, -R251 ;  /* 0x00000001f6f6b824 */ /* 0x000fe200078e0afb */
[----:B----4-:R-:W-:Y:S02]  /*1d800*/  ISETP.GE.AND P3, PT, R28, RZ, PT ;  /* 0x000000ff1c00720c */ /* 0x010fe40003f66270 */
[----:B------:R-:W2:Y:S01]  /*1d810*/  LDL R28, [R1+0x3558] ;  /* 0x00355800011c7983 */ /* 0x000ea20000100800 */
[C---:B------:R-:W-:Y:S02]  /*1d820*/  ISETP.GT.U32.AND P2, PT, R251.reuse, R238, PT ;  /* 0x000000eefb00720c */ /* 0x040fe40003f44070 */
[----:B------:R-:W-:-:S11]  /*1d830*/  ISETP.GT.U32.AND P6, PT, R251, R240, PT ;  /* 0x000000f0fb00720c */ /* 0x000fd60003fc4070 */
[--C-:B------:R-:W-:Y:S01]  /*1d840*/  @!P2 IMAD.IADD R238, R238, 0x1, -R251.reuse ;  /* 0x00000001eeeea824 */ /* 0x100fe200078e0afb */
[C---:B------:R-:W-:Y:S01]  /*1d850*/  ISETP.GT.U32.AND P2, PT, R251.reuse, R245, PT ;  /* 0x000000f5fb00720c */ /* 0x040fe20003f44070 */
[----:B------:R-:W-:Y:S01]  /*1d860*/  @!P6 IMAD.IADD R240, R240, 0x1, -R251 ;  /* 0x00000001f0f0e824 */ /* 0x000fe200078e0afb */
[----:B------:R-:W-:-:S11]  /*1d870*/  ISETP.GT.U32.AND P6, PT, R251, R247, PT ;  /* 0x000000f7fb00720c */ /* 0x000fd60003fc4070 */
[----:B------:R-:W-:Y:S01]  /*1d880*/  @!P2 IMAD.IADD R245, R245, 0x1, -R251 ;  /* 0x00000001f5f5a824 */ /* 0x000fe200078e0afb */
[----:B------:R-:W-:Y:S02]  /*1d890*/  ISETP.GE.AND P2, PT, R29, RZ, PT ;  /* 0x000000ff1d00720c */ /* 0x000fe40003f46270 */
[----:B------:R-:W4:Y:S01]  /*1d8a0*/  LDL R29, [R1+0x355c] ;  /* 0x00355c00011d7983 */ /* 0x000f220000100800 */
[----:B------:R-:W-:Y:S01]  /*1d8b0*/  @!P4 IMAD.MOV R237, RZ, RZ, -R237 ;  /* 0x000000ffffedc224 */ /* 0x000fe200078e0aed */
[C---:B------:R-:W-:Y:S01]  /*1d8c0*/  ISETP.GT.U32.AND P4, PT, R251.reuse, R243, PT ;  /* 0x000000f3fb00720c */ /* 0x040fe20003f84070 */
[----:B------:R-:W-:Y:S01]  /*1d8d0*/  @!P0 IMAD.MOV R236, RZ, RZ, -R236 ;  /* 0x000000ffffec8224 */ /* 0x000fe200078e0aec */
[----:B------:R-:W-:-:S07]  /*1d8e0*/  ISETP.GT.U32.AND P0, PT, R251, R242, PT ;  /* 0x000000f2fb00720c */ /* 0x000fce0003f04070 */
[----:B------:R-:W-:Y:S01]  /*1d8f0*/  @!P2 IMAD.MOV R240, RZ, RZ, -R240 ;  /* 0x000000fffff0a224 */ /* 0x000fe200078e0af0 */
[----:B------:R-:W-:Y:S02]  /*1d900*/  ISETP.GT.U32.AND P2, PT, R251, R246, PT ;  /* 0x000000f6fb00720c */ /* 0x000fe40003f44070 */
[----:B------:R-:W-:Y:S01]  /*1d910*/  @!P6 IADD3 R247, R247, -R251, RZ ;  /* 0x800000fbf7f7e210 */ /* 0x000fe20007ffe0ff */
[----:B------:R-:W-:Y:S01]  /*1d920*/  @!P5 IMAD.MOV R238, RZ, RZ, -R238 ;  /* 0x000000ffffeed224 */ /* 0x000fe200078e0aee */
[C---:B------:R-:W-:Y:S02]  /*1d930*/  ISETP.GT.U32.AND P5, PT, R251.reuse, R244, PT ;  /* 0x000000f4fb00720c */ /* 0x040fe40003fa4070 */
[----:B------:R-:W-:Y:S01]  /*1d940*/  ISETP.GT.U32.AND P6, PT, R251, R247, PT ;  /* 0x000000f7fb00720c */ /* 0x000fe20003fc4070 */
[--C-:B------:R-:W-:Y:S01]  /*1d950*/  @!P4 IMAD.IADD R243, R243, 0x1, -R251.reuse ;  /* 0x00000001f3f3c824 */ /* 0x100fe200078e0afb */
[----:B------:R-:W-:Y:S01]  /*1d960*/  ISETP.GT.U32.AND P4, PT, R251, R249, PT ;  /* 0x000000f9fb00720c */ /* 0x000fe20003f84070 */
[----:B------:R-:W-:-:S04]  /*1d970*/  @!P0 IMAD.IADD R242, R242, 0x1, -R251 ;  /* 0x00000001f2f28824 */ /* 0x000fc800078e0afb */
[--C-:B------:R-:W-:Y:S01]  /*1d980*/  @!P2 IMAD.IADD R246, R246, 0x1, -R251.reuse ;  /* 0x00000001f6f6a824 */ /* 0x100fe200078e0afb */
[----:B------:R-:W-:Y:S02]  /*1d990*/  ISETP.GT.U32.AND P2, PT, R251, R2, PT ;  /* 0x00000002fb00720c */ /* 0x000fe40003f44070 */
[----:B------:R-:W-:Y:S02]  /*1d9a0*/  ISETP.GE.AND P0, PT, R45, RZ, PT ;  /* 0x000000ff2d00720c */ /* 0x000fe40003f06270 */
[----:B------:R-:W4:Y:S01]  /*1d9b0*/  LDL R45, [R1+0x3528] ;  /* 0x00352800012d7983 */ /* 0x000f220000100800 */
[----:B------:R-:W-:Y:S01]  /*1d9c0*/  @!P5 IMAD.IADD R244, R244, 0x1, -R251 ;  /* 0x00000001f4f4d824 */ /* 0x000fe200078e0afb */
[----:B------:R-:W-:Y:S02]  /*1d9d0*/  @!P6 IADD3 R247, R247, -R251, RZ ;  /* 0x800000fbf7f7e210 */ /* 0x000fe40007ffe0ff */
[----:B------:R-:W-:Y:S02]  /*1d9e0*/  ISETP.GT.U32.AND P5, PT, R251, R250, PT ;  /* 0x000000fafb00720c */ /* 0x000fe40003fa4070 */
[----:B------:R-:W-:-:S02]  /*1d9f0*/  ISETP.GE.AND P6, PT, R44, RZ, PT ;  /* 0x000000ff2c00720c */ /* 0x000fc40003fc6270 */
[----:B------:R-:W4:Y:S01]  /*1da00*/  LDL R44, [R1+0x3524] ;  /* 0x00352400012c7983 */ /* 0x000f220000100800 */
[--C-:B------:R-:W-:Y:S02]  /*1da10*/  @!P2 IMAD.IADD R2, R2, 0x1, -R251.reuse ;  /* 0x000000010202a824 */ /* 0x100fe400078e0afb */
[----:B------:R-:W-:-:S06]  /*1da20*/  @!P4 IMAD.IADD R249, R249, 0x1, -R251 ;  /* 0x00000001f9f9c824 */ /* 0x000fcc00078e0afb */
[----:B------:R-:W-:Y:S01]  /*1da30*/  @!P5 IMAD.IADD R250, R250, 0x1, -R251 ;  /* 0x00000001fafad824 */ /* 0x000fe200078e0afb */
[----:B---3--:R-:W-:Y:S02]  /*1da40*/  ISETP.GE.AND P4, PT, R43, RZ, PT ;  /* 0x000000ff2b00720c */ /* 0x008fe40003f86270 */
[----:B------:R-:W3:Y:S01]  /*1da50*/  LDL R43, [R1+0x3520] ;  /* 0x00352000012b7983 */ /* 0x000ee20000100800 */
[----:B------:R-:W-:-:S03]  /*1da60*/  ISETP.GE.AND P5, PT, R42, RZ, PT ;  /* 0x000000ff2a00720c */ /* 0x000fc60003fa6270 */
[----:B------:R-:W3:Y:S01]  /*1da70*/  LDL R42, [R1+0x3508] ;  /* 0x00350800012a7983 */ /* 0x000ee20000100800 */
[----:B--2---:R-:W-:-:S03]  /*1da80*/  ISETP.GE.AND P2, PT, R28, RZ, PT ;  /* 0x000000ff1c00720c */ /* 0x004fc60003f46270 */
[----:B------:R-:W2:Y:S01]  /*1da90*/  LDL R28, [R1+0x34d4] ;  /* 0x0034d400011c7983 */ /* 0x000ea20000100800 */
[----:B------:R-:W-:Y:S01]  /*1daa0*/  @!P1 IMAD.MOV R239, RZ, RZ, -R239 ;  /* 0x000000ffffef9224 */ /* 0x000fe200078e0aef */
[----:B------:R-:W-:Y:S02]  /*1dab0*/  ISETP.GT.U32.AND P1, PT, R251, R245, PT ;  /* 0x000000f5fb00720c */ /* 0x000fe40003f24070 */
[----:B------:R-:W-:Y:S02]  /*1dac0*/  @!P3 IADD3 R241, -R241, RZ, RZ ;  /* 0x000000fff1f1b210 */ /* 0x000fe40007ffe1ff */
[----:B------:R-:W-:-:S09]  /*1dad0*/  ISETP.GT.U32.AND P3, PT, R251, R248, PT ;  /* 0x000000f8fb00720c */ /* 0x000fd20003f64070 */
[----:B------:R-:W-:Y:S01]  /*1dae0*/  @!P1 IMAD.IADD R245, R245, 0x1, -R251 ;  /* 0x00000001f5f59824 */ /* 0x000fe200078e0afb */
[----:B------:R-:W-:-:S03]  /*1daf0*/  ISETP.GT.U32.AND P1, PT, R251, R0, PT ;  /* 0x00000000fb00720c */ /* 0x000fc60003f24070 */
[----:B------:R-:W-:Y:S01]  /*1db00*/  @!P3 IMAD.IADD R248, R248, 0x1, -R251 ;  /* 0x00000001f8f8b824 */ /* 0x000fe200078e0afb */
[----:B------:R-:W-:-:S09]  /*1db10*/  ISETP.GT.U32.AND P3, PT, R251, R3, PT ;  /* 0x00000003fb00720c */ /* 0x000fd20003f64070 */
[--C-:B------:R-:W-:Y:S01]  /*1db20*/  @!P1 IMAD.IADD R0, R0, 0x1, -R251.reuse ;  /* 0x0000000100009824 */ /* 0x100fe200078e0afb */
[----:B----4-:R-:W-:Y:S02]  /*1db30*/  ISETP.GE.AND P1, PT, R29, RZ, PT ;  /* 0x000000ff1d00720c */ /* 0x010fe40003f26270 */
[----:B------:R-:W4:Y:S01]  /*1db40*/  LDL R29, [R1+0x34e0] ;  /* 0x0034e000011d7983 */ /* 0x000f220000100800 */
[----:B------:R-:W-:Y:S02]  /*1db50*/  @!P3 IMAD.IADD R3, R3, 0x1, -R251 ;  /* 0x000000010303b824 */ /* 0x000fe400078e0afb */
[----:B------:R-:W-:Y:S01]  /*1db60*/  @!P5 IMAD.MOV R245, RZ, RZ, -R245 ;  /* 0x000000fffff5d224 */ /* 0x000fe200078e0af5 */
[C---:B------:R-:W-:Y:S01]  /*1db70*/  ISETP.GT.U32.AND P5, PT, R251.reuse, R0, PT ;  /* 0x00000000fb00720c */ /* 0x040fe20003fa4070 */
[----:B------:R-:W-:Y:S01]  /*1db80*/  @!P0 IMAD.MOV R242, RZ, RZ, -R242 ;  /* 0x000000fffff28224 */ /* 0x000fe200078e0af2 */
[C---:B------:R-:W-:Y:S01]  /*1db90*/  ISETP.GT.U32.AND P0, PT, R251.reuse, R248, PT ;  /* 0x000000f8fb00720c */ /* 0x040fe20003f04070 */
[----:B------:R-:W-:Y:S01]  /*1dba0*/  @!P6 IMAD.MOV R243, RZ, RZ, -R243 ;  /* 0x000000fffff3e224 */ /* 0x000fe200078e0af3 */
[C---:B------:R-:W-:Y:S01]  /*1dbb0*/  ISETP.GT.U32.AND P6, PT, R251.reuse, R3, PT ;  /* 0x00000003fb00720c */ /* 0x040fe20003fc4070 */
[----:B------:R-:W-:Y:S01]  /*1dbc0*/  @!P2 IMAD.MOV R247, RZ, RZ, -R247 ;  /* 0x000000fffff7a224 */ /* 0x000fe200078e0af7 */
[----:B------:R-:W-:-:S02]  /*1dbd0*/  ISETP.GT.U32.AND P3, PT, R251, R249, PT ;  /* 0x000000f9fb00720c */ /* 0x000fc40003f64070 */
[----:B------:R-:W-:-:S05]  /*1dbe0*/  ISETP.GT.U32.AND P2, PT, R251, R4, PT ;  /* 0x00000004fb00720c */ /* 0x000fca0003f44070 */
[--C-:B------:R-:W-:Y:S01]  /*1dbf0*/  @!P5 IMAD.IADD R0, R0, 0x1, -R251.reuse ;  /* 0x000000010000d824 */ /* 0x100fe200078e0afb */
[C---:B------:R-:W-:Y:S01]  /*1dc00*/  ISETP.GT.U32.AND P5, PT, R251.reuse, R8, PT ;  /* 0x00000008fb00720c */ /* 0x040fe20003fa4070 */
[--C-:B------:R-:W-:Y:S01]  /*1dc10*/  @!P0 IMAD.IADD R248, R248, 0x1, -R251.reuse ;  /* 0x00000001f8f88824 */ /* 0x100fe200078e0afb */
[----:B------:R-:W-:Y:S01]  /*1dc20*/  ISETP.GT.U32.AND P0, PT, R251, R5, PT ;  /* 0x00000005fb00720c */ /* 0x000fe20003f04070 */
[--C-:B------:R-:W-:Y:S01]  /*1dc30*/  @!P6 IMAD.IADD R3, R3, 0x1, -R251.reuse ;  /* 0x000000010303e824 */ /* 0x100fe200078e0afb */
[----:B------:R-:W-:Y:S02]  /*1dc40*/  ISETP.GE.AND P6, PT, R45, RZ, PT ;  /* 0x000000ff2d00720c */ /* 0x000fe40003fc6270 */
[----:B------:R-:W4:Y:S01]  /*1dc50*/  LDL R45, [R1+0x34c0] ;  /* 0x0034c000012d7983 */ /* 0x000f220000100800 */
[--C-:B------:R-:W-:Y:S01]  /*1dc60*/  @!P3 IMAD.IADD R249, R249, 0x1, -R251.reuse ;  /* 0x00000001f9f9b824 */ /* 0x100fe200078e0afb */
[----:B------:R-:W-:Y:S01]  /*1dc70*/  ISETP.GT.U32.AND P3, PT, R251, R6, PT ;  /* 0x00000006fb00720c */ /* 0x000fe20003f64070 */
[----:B------:R-:W-:-:S04]  /*1dc80*/  @!P2 IMAD.IADD R4, R4, 0x1, -R251 ;  /* 0x000000010404a824 */ /* 0x000fc800078e0afb */
[----:B------:R-:W-:Y:S02]  /*1dc90*/  @!P5 IADD3 R8, R8, -R251, RZ ;  /* 0x800000fb0808d210 */ /* 0x000fe40007ffe0ff */
[----:B------:R-:W-:Y:S02]  /*1dca0*/  ISETP.GE.AND P2, PT, R44, RZ, PT ;  /* 0x000000ff2c00720c */ /* 0x000fe40003f46270 */
[----:B------:R-:W4:Y:S01]  /*1dcb0*/  LDL R44, [R1+0x34b8] ;  /* 0x0034b800012c7983 */ /* 0x000f220000100800 */
[----:B------:R-:W-:-:S03]  /*1dcc0*/  @!P0 IMAD.IADD R5, R5, 0x1, -R251 ;  /* 0x0000000105058824 */ /* 0x000fc600078e0afb */
        /* <DEDUP_REMOVED lines=8> */
[C---:B------:R-:W-:Y:S02]  /*1dd50*/  ISETP.GT.U32.AND P4, PT, R251.reuse, R250, PT ;  /* 0x000000fafb00720c */ /* 0x040fe40003f84070 */
[----:B------:R-:W-:Y:S02]  /*1dd60*/  @!P1 IADD3 R246, -R246, RZ, RZ ;  /* 0x000000fff6f69210 */ /* 0x000fe40007ffe1ff */
[----:B------:R-:W-:-:S09]  /*1dd70*/  ISETP.GT.U32.AND P1, PT, R251, R2, PT ;  /* 0x00000002fb00720c */ /* 0x000fd20003f24070 */
[----:B------:R-:W-:Y:S01]  /*1dd80*/  @!P4 IMAD.IADD R250, R250, 0x1, -R251 ;  /* 0x00000001fafac824 */ /* 0x000fe200078e0afb */
[----:B------:R-:W-:-:S03]  /*1dd90*/  ISETP.GT.U32.AND P4, PT, R251, R7, PT ;  /* 0x00000007fb00720c */ /* 0x000fc60003f84070 */
[----:B------:R-:W-:Y:S02]  /*1dda0*/  @!P1 IADD3 R2, R2, -R251, RZ ;  /* 0x800000fb02029210 */ /* 0x000fe40007ffe0ff */
[----:B------:R-:W-:-:S08]  /*1ddb0*/  ISETP.GT.U32.AND P1, PT, R251, R9, PT ;  /* 0x00000009fb00720c */ /* 0x000fd00003f24070 */
[--C-:B------:R-:W-:Y:S01]  /*1ddc0*/  @!P4 IMAD.IADD R7, R7, 0x1, -R251.reuse ;  /* 0x000000010707c824 */ /* 0x100fe200078e0afb */
[----:B----4-:R-:W-:Y:S01]  /*1ddd0*/  ISETP.GE.AND P4, PT, R29, RZ, PT ;  /* 0x000000ff1d00720c */ /* 0x010fe20003f86270 */
[----:B------:R-:W-:Y:S01]  /*1dde0*/  @!P3 IMAD.MOV R0, RZ, RZ, -R0 ;  /* 0x000000ffff00b224 */ /* 0x000fe200078e0a00 */
[----:B------:R-:W4:Y:S02]  /*1ddf0*/  LDL R29, [R1+0x3488] ;  /* 0x00348800011d7983 */ /* 0x000f240000100800 */
[----:B------:R-:W-:Y:S01]  /*1de00*/  @!P1 IMAD.IADD R9, R9, 0x1, -R251 ;  /* 0x0000000109099824 */ /* 0x000fe200078e0afb */
[C---:B------:R-:W-:Y:S02]  /*1de10*/  ISETP.GT.U32.AND P3, PT, R251.reuse, R7, PT ;  /* 0x00000007fb00720c */ /* 0x040fe40003f64070 */
[----:B------:R-:W-:-:S06]  /*1de20*/  ISETP.GT.U32.AND P1, PT, R251, R4, PT ;  /* 0x00000004fb00720c */ /* 0x000fcc0003f24070 */
[----:B------:R-:W-:Y:S02]  /*1de30*/  @!P4 IADD3 R2, -R2, RZ, RZ ;  /* 0x000000ff0202c210 */ /* 0x000fe40007ffe1ff */
[C---:B------:R-:W-:Y:S01]  /*1de40*/  ISETP.GT.U32.AND P4, PT, R251.reuse, R9, PT ;  /* 0x00000009fb00720c */ /* 0x040fe20003f84070 */
[----:B------:R-:W-:Y:S01]  /*1de50*/  @!P2 IMAD.MOV R249, RZ, RZ, -R249 ;  /* 0x000000fffff9a224 */ /* 0x000fe200078e0af9 */
[C---:B------:R-:W-:Y:S01]  /*1de60*/  ISETP.GT.U32.AND P2, PT, R251.reuse, R5, PT ;  /* 0x00000005fb00720c */ /* 0x040fe20003f44070 */
[----:B------:R-:W-:Y:S01]  /*1de70*/  @!P5 IMAD.MOV R3, RZ, RZ, -R3 ;  /* 0x000000ffff03d224 */ /* 0x000fe200078e0a03 */
[----:B------:R-:W-:Y:S02]  /*1de80*/  ISETP.GT.U32.AND P5, PT, R251, R10, PT ;  /* 0x0000000afb00720c */ /* 0x000fe40003fa4070 */
[----:B------:R-:W-:Y:S01]  /*1de90*/  @!P3 IADD3 R7, R7, -R251, RZ ;  /* 0x800000fb0707b210 */ /* 0x000fe20007ffe0ff */
[----:B------:R-:W-:Y:S01]  /*1dea0*/  @!P1 IMAD.IADD R4, R4, 0x1, -R251 ;  /* 0x0000000104049824 */ /* 0x000fe200078e0afb */
[----:B------:R-:W-:-:S02]  /*1deb0*/  ISETP.GT.U32.AND P3, PT, R251, R14, PT ;  /* 0x0000000efb00720c */ /* 0x000fc40003f64070 */
[----:B------:R-:W-:-:S03]  /*1dec0*/  ISETP.GT.U32.AND P1, PT, R251, R11, PT ;  /* 0x0000000bfb00720c */ /* 0x000fc60003f24070 */
[--C-:B------:R-:W-:Y:S01]  /*1ded0*/  @!P4 IMAD.IADD R9, R9, 0x1, -R251.reuse ;  /* 0x000000010909c824 */ /* 0x100fe200078e0afb */
[----:B------:R-:W-:Y:S02]  /*1dee0*/  ISETP.GE.AND P4, PT, R45, RZ, PT ;  /* 0x000000ff2d00720c */ /* 0x000fe40003f86270 */
[----:B------:R-:W4:Y:S01]  /*1def0*/  LDL R45, [R1+0x3454] ;  /* 0x00345400012d7983 */ /* 0x000f220000100800 */
[--C-:B------:R-:W-:Y:S01]  /*1df00*/  @!P2 IMAD.IADD R5, R5, 0x1, -R251.reuse ;  /* 0x000000010505a824 */ /* 0x100fe200078e0afb */
[----:B------:R-:W-:Y:S01]  /*1df10*/  ISETP.GT.U32.AND P2, PT, R251, R12, PT ;  /* 0x0000000cfb00720c */ /* 0x000fe20003f44070 */
[--C-:B------:R-:W-:Y:S02]  /*1df20*/  @!P5 IMAD.IADD R10, R10, 0x1, -R251.reuse ;  /* 0x000000010a0ad824 */ /* 0x100fe400078e0afb */
[--C-:B------:R-:W-:Y:S01]  /*1df30*/  @!P3 IMAD.IADD R14, R14, 0x1, -R251.reuse ;  /* 0x000000010e0eb824 */ /* 0x100fe200078e0afb */
[----:B------:R-:W-:Y:S02]  /*1df40*/  ISETP.GE.AND P5, PT, R44, RZ, PT ;  /* 0x000000ff2c00720c */ /* 0x000fe40003fa6270 */
[----:B------:R-:W4:Y:S01]  /*1df50*/  LDL R44, [R1+0x3444] ;  /* 0x00344400012c7983 */ /* 0x000f220000100800 */
        /* <DEDUP_REMOVED lines=8> */
[----:B------:R-:W-:-:S05]  /*1dfe0*/  IABS R16, R41 ;  /* 0x0000002900107213 */ /* 0x000fca0000000000 */
[----:B------:R-:W-:-:S04]  /*1dff0*/  IMAD.HI.U32 R17, R252, R16, RZ ;  /* 0x00000010fc117227 */ /* 0x000fc800078e00ff */
[----:B------:R-:W-:-:S04]  /*1e000*/  IMAD.MOV R17, RZ, RZ, -R17 ;  /* 0x000000ffff117224 */ /* 0x000fc800078e0a11 */
[----:B------:R-:W-:Y:S01]  /*1e010*/  IMAD R16, R251, R17, R16 ;  /* 0x00000011fb107224 */ /* 0x000fe200078e0210 */
        /* <DEDUP_REMOVED lines=11> */
[C---:B------:R-:W-:Y:S01]  /*1e0d0*/  IMAD R19, R251.reuse, R20, R19 ;  /* 0x00000014fb137224 */ /* 0x040fe200078e0213 */
[----:B------:R-:W-:Y:S01]  /*1e0e0*/  IABS R20, R37 ;  /* 0x0000002500147213 */ /* 0x000fe20000000000 */
[----:B------:R-:W-:Y:S01]  /*1e0f0*/  @!P0 IMAD.MOV R250, RZ, RZ, -R250 ;  /* 0x000000fffffa8224 */ /* 0x000fe200078e0afa */
[----:B------:R-:W-:-:S03]  /*1e100*/  ISETP.GT.U32.AND P0, PT, R251, R6, PT ;  /* 0x00000006fb00720c */ /* 0x000fc60003f04070 */
[----:B------:R-:W-:-:S04]  /*1e110*/  IMAD.HI.U32 R21, R252, R20, RZ ;  /* 0x00000014fc157227 */ /* 0x000fc800078e00ff */
[----:B------:R-:W-:Y:S02]  /*1e120*/  IMAD.MOV R21, RZ, RZ, -R21 ;  /* 0x000000ffff157224 */ /* 0x000fe400078e0a15 */
[----:B------:R-:W-:Y:S01]  /*1e130*/  @!P6 IMAD.MOV R248, RZ, RZ, -R248 ;  /* 0x000000fffff8e224 */ /* 0x000fe200078e0af8 */
[C---:B------:R-:W-:Y:S01]  /*1e140*/  ISETP.GT.U32.AND P6, PT, R251.reuse, R8, PT ;  /* 0x00000008fb00720c */ /* 0x040fe20003fc4070 */
[C---:B------:R-:W-:Y:S01]  /*1e150*/  IMAD R20, R251.reuse, R21, R20 ;  /* 0x00000015fb147224 */ /* 0x040fe200078e0214 */
[----:B------:R-:W-:Y:S01]  /*1e160*/  IABS R21, R36 ;  /* 0x0000002400157213 */ /* 0x000fe20000000000 */
[----:B------:R-:W-:Y:S01]  /*1e170*/  @!P0 IMAD.IADD R6, R6, 0x1, -R251 ;  /* 0x0000000106068824 */ /* 0x000fe200078e0afb */
[----:B------:R-:W-:-:S03]  /*1e180*/  ISETP.GT.U32.AND P0, PT, R251, R13, PT ;  /* 0x0000000dfb00720c */ /* 0x000fc60003f04070 */
[----:B------:R-:W-:-:S05]  /*1e190*/  IMAD.HI.U32 R22, R252, R21, RZ ;  /* 0x00000015fc167227 */ /* 0x000fca00078e00ff */
[----:B------:R-:W-:Y:S01]  /*1e1a0*/  IADD3 R22, -R22, RZ, RZ ;  /* 0x000000ff16167210 */ /* 0x000fe20007ffe1ff */
[----:B------:R-:W-:Y:S01]  /*1e1b0*/  @!P6 IMAD.IADD R8, R8, 0x1, -R251 ;  /* 0x000000010808e824 */ /* 0x000fe200078e0afb */
[----:B------:R-:W-:-:S03]  /*1e1c0*/  ISETP.GT.U32.AND P6, PT, R251, R15, PT ;  /* 0x0000000ffb00720c */ /* 0x000fc60003fc4070 */
[----:B------:R-:W-:Y:S01]  /*1e1d0*/  IMAD R21, R251, R22, R21 ;  /* 0x00000016fb157224 */ /* 0x000fe200078e0215 */
[----:B------:R-:W-:Y:S01]  /*1e1e0*/  IABS R22, R35 ;  /* 0x0000002300167213 */ /* 0x000fe20000000000 */
[----:B------:R-:W-:Y:S01]  /*1e1f0*/  @!P4 IMAD.MOV R4, RZ, RZ, -R4 ;  /* 0x000000ffff04c224 */ /* 0x000fe200078e0a04 */
[----:B------:R-:W-:Y:S01]  /*1e200*/  @!P0 IADD3 R13, R13, -R251, RZ ;  /* 0x800000fb0d0d8210 */ /* 0x000fe20007ffe0ff */
[----:B------:R-:W-:Y:S01]  /*1e210*/  @!P1 IMAD.MOV R6, RZ, RZ, -R6 ;  /* 0x000000ffff069224 */ /* 0x000fe200078e0a06 */
[----:B----4-:R-:W-:Y:S01]  /*1e220*/  ISETP.GE.AND P0, PT, R29, RZ, PT ;  /* 0x000000ff1d00720c */ /* 0x010fe20003f06270 */
[----:B------:R-:W-:Y:S01]  /*1e230*/  IMAD.HI.U32 R23, R252, R22, RZ ;  /* 0x00000016fc177227 */ /* 0x000fe200078e00ff */
[C---:B------:R-:W-:Y:S02]  /*1e240*/  ISETP.GT.U32.AND P4, PT, R251.reuse, R10, PT ;  /* 0x0000000afb00720c */ /* 0x040fe40003f84070 */
[----:B------:R-:W-:Y:S01]  /*1e250*/  ISETP.GT.U32.AND P1, PT, R251, R12, PT ;  /* 0x0000000cfb00720c */ /* 0x000fe20003f24070 */
[----:B------:R-:W-:Y:S01]  /*1e260*/  @!P6 IMAD.IADD R15, R15, 0x1, -R251 ;  /* 0x000000010f0fe824 */ /* 0x000fe200078e0afb */
[----:B------:R-:W-:Y:S01]  /*1e270*/  @!P2 IADD3 R7, -R7, RZ, RZ ;  /* 0x000000ff0707a210 */ /* 0x000fe20007ffe1ff */
[----:B------:R-:W-:Y:S01]  /*1e280*/  @!P5 IMAD.MOV R5, RZ, RZ, -R5 ;  /* 0x000000ffff05d224 */ /* 0x000fe200078e0a05 */
[C---:B------:R-:W-:Y:S01]  /*1e290*/  ISETP.GT.U32.AND P5, PT, R251.reuse, R11, PT ;  /* 0x0000000bfb00720c */ /* 0x040fe20003fa4070 */
[----:B------:R-:W-:Y:S01]  /*1e2a0*/  @!P3 IMAD.MOV R9, RZ, RZ, -R9 ;  /* 0x000000ffff09b224 */ /* 0x000fe200078e0a09 */
[C---:B------:R-:W-:Y:S01]  /*1e2b0*/  ISETP.GT.U32.AND P2, PT, R251.reuse, R13, PT ;  /* 0x0000000dfb00720c */ /* 0x040fe20003f44070 */
[----:B------:R-:W-:Y:S01]  /*1e2c0*/  IMAD.MOV R23, RZ, RZ, -R23 ;  /* 0x000000ffff177224 */ /* 0x000fe200078e0a17 */
[----:B------:R-:W-:-:S02]  /*1e2d0*/  ISETP.GT.U32.AND P3, PT, R251, R16, PT ;  /* 0x00000010fb00720c */ /* 0x000fc40003f64070 */
[C---:B------:R-:W-:Y:S01]  /*1e2e0*/  ISETP.GT.U32.AND P6, PT, R251.reuse, R15, PT ;  /* 0x0000000ffb00720c */ /* 0x040fe20003fc4070 */
[C---:B------:R-:W-:Y:S01]  /*1e2f0*/  IMAD R22, R251.reuse, R23, R22 ;  /* 0x00000017fb167224 */ /* 0x040fe200078e0216 */
[----:B------:R-:W-:Y:S01]  /*1e300*/  IABS R23, R34 ;  /* 0x0000002200177213 */ /* 0x000fe20000000000 */
[----:B------:R-:W-:Y:S01]  /*1e310*/  @!P0 IMAD.MOV R8, RZ, RZ, -R8 ;  /* 0x000000ffff088224 */ /* 0x000fe200078e0a08 */
[C---:B------:R-:W-:Y:S01]  /*1e320*/  ISETP.GT.U32.AND P0, PT, R251.reuse, R14, PT ;  /* 0x0000000efb00720c */ /* 0x040fe20003f04070 */
[--C-:B------:R-:W-:Y:S01]  /*1e330*/  @!P4 IMAD.IADD R10, R10, 0x1, -R251.reuse ;  /* 0x000000010a0ac824 */ /* 0x100fe200078e0afb */
[----:B------:R-:W-:Y:S01]  /*1e340*/  ISETP.GT.U32.AND P4, PT, R251, R17, PT ;  /* 0x00000011fb00720c */ /* 0x000fe20003f84070 */
[----:B------:R-:W-:Y:S02]  /*1e350*/  IMAD.HI.U32 R24, R252, R23, RZ ;  /* 0x00000017fc187227 */ /* 0x000fe400078e00ff */
[----:B------:R-:W-:Y:S02]  /*1e360*/  @!P2 IADD3 R13, R13, -R251, RZ ;  /* 0x800000fb0d0da210 */ /* 0x000fe40007ffe0ff */
[--C-:B------:R-:W-:Y:S01]  /*1e370*/  @!P1 IMAD.IADD R12, R12, 0x1, -R251.reuse ;  /* 0x000000010c0c9824 */ /* 0x100fe200078e0afb */
[----:B------:R-:W-:Y:S01]  /*1e380*/  ISETP.GT.U32.AND P1, PT, R251, R19, PT ;  /* 0x00000013fb00720c */ /* 0x000fe20003f24070 */
[--C-:B------:R-:W-:Y:S01]  /*1e390*/  @!P5 IMAD.IADD R11, R11, 0x1, -R251.reuse ;  /* 0x000000010b0bd824 */ /* 0x100fe200078e0afb */
[C---:B------:R-:W-:Y:S01]  /*1e3a0*/  ISETP.GT.U32.AND P5, PT, R251.reuse, R18, PT ;  /* 0x00000012fb00720c */ /* 0x040fe20003fa4070 */
[--C-:B------:R-:W-:Y:S01]  /*1e3b0*/  @!P3 IMAD.IADD R16, R16, 0x1, -R251.reuse ;  /* 0x000000011010b824 */ /* 0x100fe200078e0afb */
[----:B------:R-:W-:Y:S01]  /*1e3c0*/  ISETP.GT.U32.AND P2, PT, R251, R20, PT ;  /* 0x00000014fb00720c */ /* 0x000fe20003f44070 */
[----:B------:R-:W-:Y:S01]  /*1e3d0*/  IMAD.MOV R24, RZ, RZ, -R24 ;  /* 0x000000ffff187224 */ /* 0x000fe200078e0a18 */
[----:B------:R-:W-:Y:S01]  /*1e3e0*/  ISETP.GE.AND P3, PT, R45, RZ, PT ;  /* 0x000000ff2d00720c */ /* 0x000fe20003f66270 */
[----:B------:R-:W-:Y:S01]  /*1e3f0*/  @!P6 IMAD.IADD R15, R15, 0x1, -R251 ;  /* 0x000000010f0fe824 */ /* 0x000fe200078e0afb */
[----:B------:R-:W-:Y:S01]  /*1e400*/  ISETP.GE.AND P6, PT, R46, RZ, PT ;  /* 0x000000ff2e00720c */ /* 0x000fe20003fc6270 */
[C---:B------:R-:W-:Y:S01]  /*1e410*/  IMAD R23, R251.reuse, R24, R23 ;  /* 0x00000018fb177224 */ /* 0x040fe200078e0217 */
[----:B------:R-:W-:Y:S01]  /*1e420*/  IABS R24, R33 ;  /* 0x0000002100187213 */ /* 0x000fe20000000000 */
[--C-:B------:R-:W-:Y:S01]  /*1e430*/  @!P0 IMAD.IADD R14, R14, 0x1, -R251.reuse ;  /* 0x000000010e0e8824 */ /* 0x100fe200078e0afb */
[----:B------:R-:W-:Y:S01]  /*1e440*/  ISETP.GT.U32.AND P0, PT, R251, R21, PT ;  /* 0x00000015fb00720c */ /* 0x000fe20003f04070 */
[--C-:B------:R-:W-:Y:S01]  /*1e450*/  @!P4 IMAD.IADD R17, R17, 0x1, -R251.reuse ;  /* 0x000000011111c824 */ /* 0x100fe200078e0afb */
[----:B------:R-:W-:Y:S01]  /*1e460*/  ISETP.GE.AND P4, PT, R44, RZ, PT ;  /* 0x000000ff2c00720c */ /* 0x000fe20003f86270 */
[----:B------:R-:W-:Y:S01]  /*1e470*/  IMAD.HI.U32 R25, R252, R24, RZ ;  /* 0x00000018fc197227 */ /* 0x000fe200078e00ff */
[----:B------:R-:W-:Y:S01]  /*1e480*/  @!P1 IADD3 R19, R19, -R251, RZ ;  /* 0x800000fb13139210 */ /* 0x000fe20007ffe0ff */
[----:B------:R-:W4:Y:S02]  /*1e490*/  LDL.LU R45, [R1+0x5c4] ;  /* 0x0005c400012d7983 */ /* 0x000f240000300800 */
[----:B------:R-:W-:-:S02]  /*1e4a0*/  @!P5 IMAD.IADD R18, R18, 0x1, -R251 ;  /* 0x000000011212d824 */ /* 0x000fc400078e0afb */
[----:B------:R-:W-:Y:S01]  /*1e4b0*/  @!P2 IMAD.IADD R20, R20, 0x1, -R251 ;  /* 0x000000011414a824 */ /* 0x000fe200078e0afb */
[----:B------:R-:W4:Y:S01]  /*1e4c0*/  LDL.LU R44, [R1+0x5c0] ;  /* 0x0005c000012c7983 */ /* 0x000f220000300800 */
[----:B------:R-:W-:Y:S01]  /*1e4d0*/  @!P3 IMAD.MOV R11, RZ, RZ, -R11 ;  /* 0x000000ffff0bb224 */ /* 0x000fe200078e0a0b */
[----:B------:R-:W-:Y:S01]  /*1e4e0*/  ISETP.GT.U32.AND P3, PT, R251, R17, PT ;  /* 0x00000011fb00720c */ /* 0x000fe20003f64070 */
[----:B------:R-:W-:-:S04]  /*1e4f0*/  IMAD.MOV R25, RZ, RZ, -R25 ;  /* 0x000000ffff197224 */ /* 0x000fc800078e0a19 */
[----:B------:R-:W-:Y:S01]  /*1e500*/  IMAD R24, R251, R25, R24 ;  /* 0x00000019fb187224 */ /* 0x000fe200078e0218 */
[----:B------:R-:W-:Y:S01]  /*1e510*/  IABS R25, R32 ;  /* 0x0000002000197213 */ /* 0x000fe20000000000 */
[----:B------:R-:W-:Y:S01]  /*1e520*/  @!P0 IMAD.IADD R21, R21, 0x1, -R251 ;  /* 0x0000000115158824 */ /* 0x000fe200078e0afb */
[----:B------:R-:W-:Y:S02]  /*1e530*/  @!P4 IADD3 R12, -R12, RZ, RZ ;  /* 0x000000ff0c0cc210 */ /* 0x000fe40007ffe1ff */
[C---:B------:R-:W-:Y:S01]  /*1e540*/  ISETP.GT.U32.AND P0, PT, R251.reuse, R16, PT ;  /* 0x00000010fb00720c */ /* 0x040fe20003f04070 */
[----:B------:R-:W-:Y:S01]  /*1e550*/  IMAD.HI.U32 R26, R252, R25, RZ ;  /* 0x00000019fc1a7227 */ /* 0x000fe200078e00ff */
[----:B------:R-:W-:-:S03]  /*1e560*/  ISETP.GT.U32.AND P4, PT, R251, R18, PT ;  /* 0x00000012fb00720c */ /* 0x000fc60003f84070 */
[----:B------:R-:W-:Y:S01]  /*1e570*/  @!P3 IMAD.IADD R17, R17, 0x1, -R251 ;  /* 0x000000011111b824 */ /* 0x000fe200078e0afb */
[----:B---3--:R-:W-:Y:S02]  /*1e580*/  ISETP.GE.AND P5, PT, R43, RZ, PT ;  /* 0x000000ff2b00720c */ /* 0x008fe40003fa6270 */
[----:B------:R-:W-:Y:S01]  /*1e590*/  ISETP.GE.AND P2, PT, R42, RZ, PT ;  /* 0x000000ff2a00720c */ /* 0x000fe20003f46270 */
[----:B------:R-:W-:Y:S01]  /*1e5a0*/  IMAD.MOV R26, RZ, RZ, -R26 ;  /* 0x000000ffff1a7224 */ /* 0x000fe200078e0a1a */
[----:B------:R-:W-:-:S03]  /*1e5b0*/  ISETP.GT.U32.AND P3, PT, R251, R24, PT ;  /* 0x00000018fb00720c */ /* 0x000fc60003f64070 */
[----:B------:R-:W-:Y:S02]  /*1e5c0*/  @!P0 IMAD.IADD R16, R16, 0x1, -R251 ;  /* 0x0000000110108824 */ /* 0x000fe400078e0afb */
[----:B------:R-:W-:Y:S01]  /*1e5d0*/  @!P4 IADD3 R18, R18, -R251, RZ ;  /* 0x800000fb1212c210 */ /* 0x000fe20007ffe0ff */
[----:B------:R-:W3:Y:S03]  /*1e5e0*/  LDL.LU R43, [R1+0x5bc] ;  /* 0x0005bc00012b7983 */ /* 0x000ee60000300800 */
[----:B------:R-:W-:Y:S01]  /*1e5f0*/  @!P5 IMAD.MOV R13, RZ, RZ, -R13 ;  /* 0x000000ffff0dd224 */ /* 0x000fe200078e0a0d */
[C---:B------:R-:W-:Y:S01]  /*1e600*/  ISETP.GT.U32.AND P5, PT, R251.reuse, R19, PT ;  /* 0x00000013fb00720c */ /* 0x040fe20003fa4070 */
[C---:B------:R-:W-:Y:S01]  /*1e610*/  IMAD R25, R251.reuse, R26, R25 ;  /* 0x0000001afb197224 */ /* 0x040fe200078e0219 */
[C---:B------:R-:W-:Y:S01]  /*1e620*/  ISETP.GT.U32.AND P0, PT, R251.reuse, R23, PT ;  /* 0x00000017fb00720c */ /* 0x040fe20003f04070 */
[----:B------:R-:W-:Y:S01]  /*1e630*/  @!P2 IMAD.MOV R15, RZ, RZ, -R15 ;  /* 0x000000ffff0fa224 */ /* 0x000fe200078e0a0f */
[C---:B------:R-:W-:Y:S01]  /*1e640*/  ISETP.GT.U32.AND P2, PT, R251.reuse, R22, PT ;  /* 0x00000016fb00720c */ /* 0x040fe20003f44070 */
[----:B------:R-:W3:Y:S01]  /*1e650*/  LDL.LU R42, [R1+0x5b8] ;  /* 0x0005b800012a7983 */ /* 0x000ee20000300800 */
[----:B------:R-:W-:-:S02]  /*1e660*/  ISETP.GT.U32.AND P4, PT, R251, R25, PT ;  /* 0x00000019fb00720c */ /* 0x000fc40003f84070 */
[----:B------:R-:W-:-:S05]  /*1e670*/  @!P3 IADD3 R24, R24, -R251, RZ ;  /* 0x800000fb1818b210 */ /* 0x000fca0007ffe0ff */
[--C-:B------:R-:W-:Y:S01]  /*1e680*/  @!P5 IMAD.IADD R19, R19, 0x1, -R251.reuse ;  /* 0x000000011313d824 */ /* 0x100fe200078e0afb */
[----:B------:R-:W-:Y:S02]  /*1e690*/  ISETP.GE.AND P5, PT, R41, RZ, PT ;  /* 0x000000ff2900720c */ /* 0x000fe40003fa6270 */
[----:B------:R-:W-:Y:S01]  /*1e6a0*/  IABS R26, R31 ;  /* 0x0000001f001a7213 */ /* 0x000fe20000000000 */
[--C-:B------:R-:W-:Y:S01]  /*1e6b0*/  @!P2 IMAD.IADD R22, R22, 0x1, -R251.reuse ;  /* 0x000000011616a824 */ /* 0x100fe200078e0afb */
[----:B------:R-:W-:Y:S01]  /*1e6c0*/  ISETP.GE.AND P2, PT, R38, RZ, PT ;  /* 0x000000ff2600720c */ /* 0x000fe20003f46270 */
[--C-:B------:R-:W-:Y:S02]  /*1e6d0*/  @!P0 IMAD.IADD R23, R23, 0x1, -R251.reuse ;  /* 0x0000000117178824 */ /* 0x100fe400078e0afb */
[----:B------:R-:W-:Y:S01]  /*1e6e0*/  @!P4 IMAD.IADD R25, R25, 0x1, -R251 ;  /* 0x000000011919c824 */ /* 0x000fe200078e0afb */
[----:B------:R-:W-:Y:S01]  /*1e6f0*/  ISETP.GE.AND P3, PT, R36, RZ, PT ;  /* 0x000000ff2400720c */ /* 0x000fe20003f66270 */
[----:B------:R-:W-:Y:S01]  /*1e700*/  IMAD.HI.U32 R27, R252, R26, RZ ;  /* 0x0000001afc1b7227 */ /* 0x000fe200078e00ff */
[----:B------:R-:W3:Y:S03]  /*1e710*/  LDL.LU R41, [R1+0x5b4] ;  /* 0x0005b40001297983 */ /* 0x000ee60000300800 */
[----:B------:R-:W-:Y:S01]  /*1e720*/  @!P5 IMAD.MOV R16, RZ, RZ, -R16 ;  /* 0x000000ffff10d224 */ /* 0x000fe200078e0a10 */
[----:B------:R-:W-:Y:S01]  /*1e730*/  ISETP.GT.U32.AND P5, PT, R251, R23, PT ;  /* 0x00000017fb00720c */ /* 0x000fe20003fa4070 */
[----:B------:R-:W-:-:S04]  /*1e740*/  IMAD.MOV R27, RZ, RZ, -R27 ;  /* 0x000000ffff1b7224 */ /* 0x000fc800078e0a1b */
[----:B------:R-:W-:Y:S01]  /*1e750*/  IMAD R26, R251, R27, R26 ;  /* 0x0000001bfb1a7224 */ /* 0x000fe200078e021a */
[----:B------:R-:W-:Y:S01]  /*1e760*/  ISETP.GE.AND P0, PT, R37, RZ, PT ;  /* 0x000000ff2500720c */ /* 0x000fe20003f06270 */
[----:B------:R-:W-:-:S03]  /*1e770*/  @!P2 IMAD.MOV R19, RZ, RZ, -R19 ;  /* 0x000000ffff13a224 */ /* 0x000fc600078e0a13 */
[----:B------:R-:W-:-:S03]  /*1e780*/  ISETP.GT.U32.AND P2, PT, R251, R26, PT ;  /* 0x0000001afb00720c */ /* 0x000fc60003f44070 */
[----:B------:R-:W-:Y:S01]  /*1e790*/  @!P5 IMAD.IADD R23, R23, 0x1, -R251 ;  /* 0x000000011717d824 */ /* 0x000fe200078e0afb */
[----:B------:R-:W-:Y:S02]  /*1e7a0*/  IABS R27, R30 ;  /* 0x0000001e001b7213 */ /* 0x000fe40000000000 */
[----:B--2---:R-:W-:Y:S01]  /*1e7b0*/  ISETP.GE.AND P1, PT, R28, RZ, PT ;  /* 0x000000ff1c00720c */ /* 0x004fe20003f26270 */
[----:B------:R-:W-:-:S04]  /*1e7c0*/  IMAD.MOV.U32 R28, RZ, RZ, R10 ;  /* 0x000000ffff1c7224 */ /* 0x000fc800078e000a */
[----:B------:R-:W-:Y:S01]  /*1e7d0*/  @!P6 IMAD.MOV R28, RZ, RZ, -R28 ;  /* 0x000000ffff1ce224 */ /* 0x000fe200078e0a1c */
[----:B------:R-:W-:-:S07]  /*1e7e0*/  ISETP.GT.U32.AND P6, PT, R251, R20, PT ;  /* 0x00000014fb00720c */ /* 0x000fce0003fc4070 */
[----:B------:R-:W-:Y:S01]  /*1e7f0*/  @!P1 IMAD.MOV R14, RZ, RZ, -R14 ;  /* 0x000000ffff0e9224 */ /* 0x000fe200078e0a0e */
[----:B------:R-:W-:-:S05]  /*1e800*/  ISETP.GT.U32.AND P1, PT, R251, R21, PT ;  /* 0x00000015fb00720c */ /* 0x000fca0003f24070 */
[--C-:B------:R-:W-:Y:S01]  /*1e810*/  @!P6 IMAD.IADD R20, R20, 0x1, -R251.reuse ;  /* 0x000000011414e824 */ /* 0x100fe200078e0afb */
[----:B------:R-:W-:Y:S02]  /*1e820*/  ISETP.GE.AND P6, PT, R40, RZ, PT ;  /* 0x000000ff2800720c */ /* 0x000fe40003fc6270 */
[----:B------:R-:W2:Y:S05]  /*1e830*/  LDL.LU R40, [R1+0x5b0] ;  /* 0x0005b00001287983 */ /* 0x000eaa0000300800 */
[----:B------:R-:W-:Y:S01]  /*1e840*/  @!P1 IMAD.IADD R21, R21, 0x1, -R251 ;  /* 0x0000000115159824 */ /* 0x000fe200078e0afb */
[----:B------:R-:W-:Y:S02]  /*1e850*/  ISETP.GE.AND P1, PT, R39, RZ, PT ;  /* 0x000000ff2700720c */ /* 0x000fe40003f26270 */
[----:B------:R-:W2:Y:S03]  /*1e860*/  LDL.LU R39, [R1+0x5ac] ;  /* 0x0005ac0001277983 */ /* 0x000ea60000300800 */
[----:B------:R-:W-:Y:S01]  /*1e870*/  @!P6 IMAD.MOV R17, RZ, RZ, -R17 ;  /* 0x000000ffff11e224 */ /* 0x000fe200078e0a11 */
[----:B------:R-:W-:Y:S01]  /*1e880*/  ISETP.GT.U32.AND P6, PT, R251, R24, PT ;  /* 0x00000018fb00720c */ /* 0x000fe20003fc4070 */
[----:B------:R-:W2:Y:S01]  /*1e890*/  LDL.LU R38, [R1+0x5a8] ;  /* 0x0005a80001267983 */ /* 0x000ea20000300800 */
[----:B------:R-:W-:-:S05]  /*1e8a0*/  @!P3 IMAD.MOV R21, RZ, RZ, -R21 ;  /* 0x000000ffff15b224 */ /* 0x000fca00078e0a15 */
[----:B------:R-:W-:Y:S01]  /*1e8b0*/  @!P1 IMAD.MOV R18, RZ, RZ, -R18 ;  /* 0x000000ffff129224 */ /* 0x000fe200078e0a12 */
[----:B------:R-:W-:Y:S01]  /*1e8c0*/  ISETP.GT.U32.AND P1, PT, R251, R25, PT ;  /* 0x00000019fb00720c */ /* 0x000fe20003f24070 */
[----:B------:R-:W2:Y:S04]  /*1e8d0*/  LDL.LU R37, [R1+0x5a4] ;  /* 0x0005a40001257983 */ /* 0x000ea80000300800 */
[----:B------:R-:W-:Y:S01]  /*1e8e0*/  @!P6 IMAD.IADD R24, R24, 0x1, -R251 ;  /* 0x000000011818e824 */ /* 0x000fe200078e0afb */
[----:B------:R-:W-:Y:S01]  /*1e8f0*/  ISETP.GE.AND P6, PT, R34, RZ, PT ;  /* 0x000000ff2200720c */ /* 0x000fe20003fc6270 */
[----:B------:R-:W2:Y:S01]  /*1e900*/  LDL.LU R36, [R1+0x5a0] ;  /* 0x0005a00001247983 */ /* 0x000ea20000300800 */
[----:B------:R-:W-:-:S03]  /*1e910*/  ISETP.GE.AND P3, PT, R35, RZ, PT ;  /* 0x000000ff2300720c */ /* 0x000fc60003f66270 */
[----:B------:R-:W2:Y:S02]  /*1e920*/  LDL.LU R35, [R1+0x59c] ;  /* 0x00059c0001237983 */ /* 0x000ea40000300800 */
[----:B------:R-:W-:Y:S01]  /*1e930*/  @!P1 IMAD.IADD R25, R25, 0x1, -R251 ;  /* 0x0000000119199824 */ /* 0x000fe200078e0afb */
[----:B------:R-:W-:Y:S01]  /*1e940*/  ISETP.GE.AND P1, PT, R33, RZ, PT ;  /* 0x000000ff2100720c */ /* 0x000fe20003f26270 */
[----:B------:R-:W2:Y:S04]  /*1e950*/  LDL.LU R34, [R1+0x598] ;  /* 0x0005980001227983 */ /* 0x000ea80000300800 */
[----:B------:R-:W-:Y:S01]  /*1e960*/  @!P6 IMAD.MOV R23, RZ, RZ, -R23 ;  /* 0x000000ffff17e224 */ /* 0x000fe200078e0a17 */
[----:B------:R-:W-:Y:S01]  /*1e970*/  ISETP.GE.AND P6, PT, R31, RZ, PT ;  /* 0x000000ff1f00720c */ /* 0x000fe20003fc6270 */
[----:B------:R-:W2:Y:S04]  /*1e980*/  LDL.LU R33, [R1+0x594] ;  /* 0x0005940001217983 */ /* 0x000ea80000300800 */
[----:B-1----:R-:W2:Y:S01]  /*1e990*/  LDL.LU R31, [R1+0x590] ;  /* 0x00059000011f7983 */ /* 0x002ea20000300800 */
[----:B------:R-:W-:-:S02]  /*1e9a0*/  @!P2 IADD3 R26, R26, -R251, RZ ;  /* 0x800000fb1a1aa210 */ /* 0x000fc40007ffe0ff */
[----:B------:R-:W-:Y:S02]  /*1e9b0*/  ISETP.GE.AND P2, PT, R32, RZ, PT ;  /* 0x000000ff2000720c */ /* 0x000fe40003f46270 */
[----:B------:R-:W2:Y:S01]  /*1e9c0*/  LDL.LU R32, [R1+0x58c] ;  /* 0x00058c0001207983 */ /* 0x000ea20000300800 */
[----:B------:R-:W-:Y:S01]  /*1e9d0*/  @!P1 IMAD.MOV R24, RZ, RZ, -R24 ;  /* 0x000000ffff189224 */ /* 0x000fe200078e0a18 */
[----:B------:R-:W-:Y:S02]  /*1e9e0*/  ISETP.GE.AND P1, PT, R30, RZ, PT ;  /* 0x000000ff1e00720c */ /* 0x000fe40003f26270 */
[----:B------:R-:W2:Y:S01]  /*1e9f0*/  LDL.LU R30, [R1+0x588] ;  /* 0x00058800011e7983 */ /* 0x000ea20000300800 */
[----:B------:R-:W-:-:S05]  /*1ea00*/  IMAD.HI.U32 R252, R252, R27, RZ ;  /* 0x0000001bfcfc7227 */ /* 0x000fca00078e00ff */
[----:B------:R-:W-:Y:S02]  /*1ea10*/  IADD3 R252, -R252, RZ, RZ ;  /* 0x000000fffcfc7210 */ /* 0x000fe40007ffe1ff */
[----:B------:R-:W-:-:S03]  /*1ea20*/  ISETP.GT.U32.AND P4, PT, R251, R22, PT ;  /* 0x00000016fb00720c */ /* 0x000fc60003f84070 */
[C---:B------:R-:W-:Y:S01]  /*1ea30*/  IMAD R27, R251.reuse, R252, R27 ;  /* 0x000000fcfb1b7224 */ /* 0x040fe200078e021b */
[----:B------:R-:W-:Y:S01]  /*1ea40*/  @!P0 IADD3 R20, -R20, RZ, RZ ;  /* 0x000000ff14148210 */ /* 0x000fe20007ffe1ff */
[----:B------:R-:W1:Y:S03]  /*1ea50*/  S2R R46, SR_TID.X ;  /* 0x00000000002e7919 */ /* 0x000e660000002100 */
[----:B------:R-:W-:-:S05]  /*1ea60*/  ISETP.GT.U32.AND P0, PT, R251, R27, PT ;  /* 0x0000001bfb00720c */ /* 0x000fca0003f04070 */
[----:B------:R-:W-:Y:S02]  /*1ea70*/  @!P4 IMAD.IADD R22, R22, 0x1, -R251 ;  /* 0x000000011616c824 */ /* 0x000fe400078e0afb */
[----:B------:R-:W-:Y:S02]  /*1ea80*/  IMAD.MOV.U32 R47, RZ, RZ, c[0x0][0x180] ;  /* 0x00006000ff2f7624 */ /* 0x000fe400078e00ff */
[----:B------:R-:W-:Y:S01]  /*1ea90*/  @!P3 IMAD.MOV R22, RZ, RZ, -R22 ;  /* 0x000000ffff16b224 */ /* 0x000fe200078e0a16 */
[----:B------:R-:W-:-:S03]  /*1eaa0*/  ISETP.GT.U32.AND P3, PT, R251, R26, PT ;  /* 0x0000001afb00720c */ /* 0x000fc60003f64070 */
[----:B------:R-:W-:Y:S01]  /*1eab0*/  @!P0 IMAD.IADD R27, R27, 0x1, -R251 ;  /* 0x000000011b1b8824 */ /* 0x000fe200078e0afb */
[----:B------:R-:W-:-:S04]  /*1eac0*/  IADD3 R10, R47, -0x5, RZ ;  /* 0xfffffffb2f0a7810 */ /* 0x000fc80007ffe0ff */
[----:B------:R-:W-:Y:S02]  /*1ead0*/  ISETP.GT.U32.AND P0, PT, R251, R27, PT ;  /* 0x0000001bfb00720c */ /* 0x000fe40003f04070 */
[----:B------:R-:W-:Y:S02]  /*1eae0*/  ISETP.GE.U32.AND P5, PT, R10, 0x7fffff7c, PT ;  /* 0x7fffff7c0a00780c */ /* 0x000fe40003fa6070 */
[C---:B------:R-:W-:Y:S02]  /*1eaf0*/  IADD3 R10, R47.reuse, -0xd, RZ ;  /* 0xfffffff32f0a7810 */ /* 0x040fe40007ffe0ff */
[----:B-1----:R-:W-:Y:S02]  /*1eb00*/  LOP3.LUT R46, R46, 0x7f, RZ, 0xc0, !PT ;  /* 0x0000007f2e2e7812 */ /* 0x002fe400078ec0ff */
[----:B------:R-:W-:Y:S02]  /*1eb10*/  IADD3 R29, R47, -0x1, RZ ;  /* 0xffffffff2f1d7810 */ /* 0x000fe40007ffe0ff */
[----:B------:R-:W-:Y:S01]  /*1eb20*/  @!P3 IADD3 R26, R26, -R251, RZ ;  /* 0x800000fb1a1ab210 */ /* 0x000fe20007ffe0ff */
[----:B------:R-:W-:Y:S01]  /*1eb30*/  IMAD R46, R46, c[0x0][0x18c], RZ ;  /* 0x000063002e2e7a24 */ /* 0x000fe200078e02ff */
[----:B------:R-:W-:Y:S01]  /*1eb40*/  ISETP.GE.U32.AND P3, PT, R10, 0x7fffff74, PT ;  /* 0x7fffff740a00780c */ /* 0x000fe20003f66070 */
[----:B------:R-:W-:Y:S01]  /*1eb50*/  @!P0 IMAD.IADD R27, R27, 0x1, -R251 ;  /* 0x000000011b1b8824 */ /* 0x000fe200078e0afb */
[----:B------:R-:W-:-:S02]  /*1eb60*/  ISETP.GE.U32.AND P4, PT, R29, 0x7fffff80, PT ;  /* 0x7fffff801d00780c */ /* 0x000fc40003f86070 */
[C---:B------:R-:W-:Y:S02]  /*1eb70*/  IADD3 R10, R47.reuse, -0x11, RZ ;  /* 0xffffffef2f0a7810 */ /* 0x040fe40007ffe0ff */
[----:B------:R-:W-:Y:S01]  /*1eb80*/  IADD3 R29, R47, -0x9, RZ ;  /* 0xfffffff72f1d7810 */ /* 0x000fe20007ffe0ff */
[----:B------:R-:W-:Y:S01]  /*1eb90*/  @!P6 IMAD.MOV R26, RZ, RZ, -R26 ;  /* 0x000000ffff1ae224 */ /* 0x000fe200078e0a1a */
[----:B------:R-:W-:Y:S01]  /*1eba0*/  ISETP.GE.U32.AND P6, PT, R10, 0x7fffff70, PT ;  /* 0x7fffff700a00780c */ /* 0x000fe20003fc6070 */
[----:B------:R-:W-:Y:S01]  /*1ebb0*/  @!P2 IMAD.MOV R25, RZ, RZ, -R25 ;  /* 0x000000ffff19a224 */ /* 0x000fe200078e0a19 */
[----:B------:R-:W-:Y:S01]  /*1ebc0*/  ISETP.GE.U32.AND P2, PT, R29, 0x7fffff78, PT ;  /* 0x7fffff781d00780c */ /* 0x000fe20003f46070 */
[----:B------:R-:W-:Y:S01]  /*1ebd0*/  @!P1 IMAD.MOV R27, RZ, RZ, -R27 ;  /* 0x000000ffff1b9224 */ /* 0x000fe200078e0a1b */
[----:B------:R-:W-:Y:S02]  /*1ebe0*/  LEA R10, P1, R46, c[0x0][0x168], 0x2 ;  /* 0x00005a002e0a7a11 */ /* 0x000fe400078210ff */
[----:B------:R-:W-:-:S02]  /*1ebf0*/  ISETP.NE.AND P0, PT, RZ, c[0x0][0x17c], PT ;  /* 0x00005f00ff007a0c */ /* 0x000fc40003f05270 */
[----:B------:R-:W-:Y:S01]  /*1ec00*/  LOP3.LUT R29, RZ, c[0x0][0x17c], RZ, 0x33, !PT ;  /* 0x00005f00ff1d7a12 */ /* 0x000fe200078e33ff */
[----:B------:R1:W-:Y:S03]  /*1ec10*/  STL [R1+0x3d78], R10 ;  /* 0x003d780a01007387 */ /* 0x0003e60000100800 */
[C---:B----4-:R-:W-:Y:S02]  /*1ec20*/  SEL R45, R29.reuse, R45, !P0 ;  /* 0x0000002d1d2d7207 */ /* 0x050fe40004000000 */
[----:B-1----:R-:W-:-:S03]  /*1ec30*/  SEL R10, R29, R44, !P0 ;  /* 0x0000002c1d0a7207 */ /* 0x002fc60004000000 */
[----:B------:R-:W-:Y:S04]  /*1ec40*/  STL [R1+0x5c4], R45 ;  /* 0x0005c42d01007387 */ /* 0x000fe80000100800 */
[----:B------:R1:W-:Y:S01]  /*1ec50*/  STL [R1+0x66c], R10 ;  /* 0x00066c0a01007387 */ /* 0x0003e20000100800 */
[----:B---3--:R-:W-:-:S05]  /*1ec60*/  SEL R43, R29, R43, !P0 ;  /* 0x0000002b1d2b7207 */ /* 0x008fca0004000000 */
[----:B------:R-:W-:Y:S01]  /*1ec70*/  STL [R1+0x668], R43 ;  /* 0x0006682b01007387 */ /* 0x000fe20000100800 */
[----:B------:R-:W-:-:S05]  /*1ec80*/  SEL R42, R29, R42, !P0 ;  /* 0x0000002a1d2a7207 */ /* 0x000fca0004000000 */
[----:B------:R-:W-:Y:S01]  /*1ec90*/  STL [R1+0x664], R42 ;  /* 0x0006642a01007387 */ /* 0x000fe20000100800 */
[----:B-1----:R-:W-:-:S05]  /*1eca0*/  SEL R10, R29, R41, !P0 ;  /* 0x000000291d0a7207 */ /* 0x002fca0004000000 */
[----:B------:R1:W-:Y:S01]  /*1ecb0*/  STL [R1+0x660], R10 ;  /* 0x0006600a01007387 */ /* 0x0003e20000100800 */
[C---:B--2---:R-:W-:Y:S02]  /*1ecc0*/  SEL R40, R29.reuse, R40, !P0 ;  /* 0x000000281d287207 */ /* 0x044fe40004000000 */
[----:B------:R-:W-:-:S03]  /*1ecd0*/  SEL R39, R29, R39, !P0 ;  /* 0x000000271d277207 */ /* 0x000fc60004000000 */
[----:B------:R-:W-:Y:S01]  /*1ece0*/  STL [R1+0x5ec], R40 ;  /* 0x0005ec2801007387 */ /* 0x000fe20000100800 */
[----:B-1----:R-:W-:-:S03]  /*1ecf0*/  SEL R10, R29, R38, !P0 ;  /* 0x000000261d0a7207 */ /* 0x002fc60004000000 */
[----:B------:R-:W-:Y:S04]  /*1ed00*/  STL [R1+0x5e8], R39 ;  /* 0x0005e82701007387 */ /* 0x000fe80000100800 */
[----:B------:R1:W-:Y:S01]  /*1ed10*/  STL [R1+0x5e4], R10 ;  /* 0x0005e40a01007387 */ /* 0x0003e20000100800 */
[C---:B------:R-:W-:Y:S02]  /*1ed20*/  SEL R37, R29.reuse, R37, !P0 ;  /* 0x000000251d257207 */ /* 0x040fe40004000000 */
[----:B------:R-:W-:-:S03]  /*1ed30*/  SEL R36, R29, R36, !P0 ;  /* 0x000000241d247207 */ /* 0x000fc60004000000 */
[----:B------:R-:W-:Y:S01]  /*1ed40*/  STL [R1+0x5e0], R37 ;  /* 0x0005e02501007387 */ /* 0x000fe20000100800 */
[----:B-1----:R-:W-:-:S03]  /*1ed50*/  SEL R10, R29, R35, !P0 ;  /* 0x000000231d0a7207 */ /* 0x002fc60004000000 */
[----:B------:R-:W-:Y:S01]  /*1ed60*/  STL [R1+0x5dc], R36 ;  /* 0x0005dc2401007387 */ /* 0x000fe20000100800 */
[----:B------:R-:W-:-:S03]  /*1ed70*/  SEL R34, R29, R34, !P0 ;  /* 0x000000221d227207 */ /* 0x000fc60004000000 */
[----:B------:R1:W-:Y:S01]  /*1ed80*/  STL [R1+0x5d8], R10 ;  /* 0x0005d80a01007387 */ /* 0x0003e20000100800 */
[----:B------:R-:W-:-:S03]  /*1ed90*/  SEL R33, R29, R33, !P0 ;  /* 0x000000211d217207 */ /* 0x000fc60004000000 */
[----:B------:R-:W-:Y:S01]  /*1eda0*/  STL [R1+0x5d4], R34 ;  /* 0x0005d42201007387 */ /* 0x000fe20000100800 */
[----:B-1----:R-:W-:-:S03]  /*1edb0*/  SEL R10, R29, R31, !P0 ;  /* 0x0000001f1d0a7207 */ /* 0x002fc60004000000 */
[----:B------:R-:W-:Y:S01]  /*1edc0*/  STL [R1+0x5d0], R33 ;  /* 0x0005d02101007387 */ /* 0x000fe20000100800 */
[----:B------:R-:W-:-:S03]  /*1edd0*/  SEL R31, R29, R32, !P0 ;  /* 0x000000201d1f7207 */ /* 0x000fc60004000000 */
[----:B------:R1:W-:Y:S01]  /*1ede0*/  STL [R1+0x5c0], R10 ;  /* 0x0005c00a01007387 */ /* 0x0003e20000100800 */
[----:B------:R-:W-:-:S03]  /*1edf0*/  SEL R30, R29, R30, !P0 ;  /* 0x0000001e1d1e7207 */ /* 0x000fc60004000000 */
[----:B-1----:R-:W2:Y:S04]  /*1ee00*/  LDL.LU R10, [R1+0x584] ;  /* 0x00058400010a7983 */ /* 0x002ea80000300800 */
[----:B------:R1:W-:Y:S04]  /*1ee10*/  STL [R1+0x5bc], R31 ;  /* 0x0005bc1f01007387 */ /* 0x0003e80000100800 */
[----:B------:R-:W3:Y:S04]  /*1ee20*/  LDL.LU R251, [R1+0x580] ;  /* 0x0005800001fb7983 */ /* 0x000ee80000300800 */
[----:B------:R4:W-:Y:S04]  /*1ee30*/  STL [R1+0x5b8], R30 ;  /* 0x0005b81e01007387 */ /* 0x0009e80000100800 */
[----:B------:R-:W3:Y:S04]  /*1ee40*/  LDL.LU R252, [R1+0x57c] ;  /* 0x00057c0001fc7983 */ /* 0x000ee80000300800 */
        /* <DEDUP_REMOVED lines=25> */
[----:B-1----:R-:W3:Y:S04]  /*1efe0*/  LDL.LU R31, [R1+0x514] ;  /* 0x00051400011f7983 */ /* 0x002ee80000300800 */
[----:B------:R-:W3:Y:S04]  /*1eff0*/  LDL.LU R32, [R1+0x510] ;  /* 0x0005100001207983 */ /* 0x000ee80000300800 */
[----:B----4-:R-:W4:Y:S01]  /*1f000*/  LDL.LU R30, [R1+0x50c] ;  /* 0x00050c00011e7983 */ /* 0x010f220000300800 */
[----:B--2---:R-:W-:-:S05]  /*1f010*/  SEL R10, R29, R10, !P0 ;  /* 0x0000000a1d0a7207 */ /* 0x004fca0004000000 */
[----:B------:R3:W-:Y:S02]  /*1f020*/  STL [R1+0x5b4], R10 ;  /* 0x0005b40a01007387 */ /* 0x0007e40000100800 */
[C---:B---3--:R-:W-:Y:S02]  /*1f030*/  SEL R10, R29.reuse, R251, !P0 ;  /* 0x000000fb1d0a7207 */ /* 0x048fe40004000000 */
[C---:B------:R-:W-:Y:S02]  /*1f040*/  SEL R251, R29.reuse, R252, !P0 ;  /* 0x000000fc1dfb7207 */ /* 0x040fe40004000000 */
[C---:B------:R-:W-:Y:S01]  /*1f050*/  SEL R57, R29.reuse, R57, !P0 ;  /* 0x000000391d397207 */ /* 0x040fe20004000000 */
[----:B------:R1:W-:Y:S04]  /*1f060*/  STL [R1+0x5b0], R10 ;  /* 0x0005b00a01007387 */ /* 0x0003e80000100800 */
[----:B------:R-:W-:Y:S01]  /*1f070*/  STL [R1+0x5ac], R251 ;  /* 0x0005acfb01007387 */ /* 0x000fe20000100800 */
[----:B-1----:R-:W-:-:S03]  /*1f080*/  SEL R10, R29, R56, !P0 ;  /* 0x000000381d0a7207 */ /* 0x002fc60004000000 */
[----:B------:R-:W-:Y:S01]  /*1f090*/  STL [R1+0x5a8], R57 ;  /* 0x0005a83901007387 */ /* 0x000fe20000100800 */
[C---:B------:R-:W-:Y:S02]  /*1f0a0*/  SEL R55, R29.reuse, R55, !P0 ;  /* 0x000000371d377207 */ /* 0x040fe40004000000 */
[C---:B------:R-:W-:Y:S01]  /*1f0b0*/  SEL R54, R29.reuse, R54, !P0 ;  /* 0x000000361d367207 */ /* 0x040fe20004000000 */
[----:B------:R1:W-:Y:S04]  /*1f0c0*/  STL [R1+0x5a4], R10 ;  /* 0x0005a40a01007387 */ /* 0x0003e80000100800 */
[----:B------:R-:W-:Y:S01]  /*1f0d0*/  STL [R1+0x5a0], R55 ;  /* 0x0005a03701007387 */ /* 0x000fe20000100800 */
[C---:B------:R-:W-:Y:S02]  /*1f0e0*/  SEL R52, R29.reuse, R52, !P0 ;  /* 0x000000341d347207 */ /* 0x040fe40004000000 */
[C---:B-1----:R-:W-:Y:S01]  /*1f0f0*/  SEL R10, R29.reuse, R53, !P0 ;  /* 0x000000351d0a7207 */ /* 0x042fe20004000000 */
[----:B------:R-:W-:Y:S01]  /*1f100*/  STL [R1+0x59c], R54 ;  /* 0x00059c3601007387 */ /* 0x000fe20000100800 */
[----:B------:R-:W-:-:S03]  /*1f110*/  SEL R51, R29, R51, !P0 ;  /* 0x000000331d337207 */ /* 0x000fc60004000000 */
[----:B------:R1:W-:Y:S01]  /*1f120*/  STL [R1+0x598], R10 ;  /* 0x0005980a01007387 */ /* 0x0003e20000100800 */
[----:B------:R-:W-:-:S03]  /*1f130*/  SEL R49, R29, R49, !P0 ;  /* 0x000000311d317207 */ /* 0x000fc60004000000 */
[----:B------:R-:W-:Y:S01]  /*1f140*/  STL [R1+0x594], R52 ;  /* 0x0005943401007387 */ /* 0x000fe20000100800 */
[C---:B------:R-:W-:Y:S02]  /*1f150*/  SEL R48, R29.reuse, R48, !P0 ;  /* 0x000000301d307207 */ /* 0x040fe40004000000 */
[C---:B-1----:R-:W-:Y:S01]  /*1f160*/  SEL R10, R29.reuse, R50, !P0 ;  /* 0x000000321d0a7207 */ /* 0x042fe20004000000 */
[----:B------:R-:W-:Y:S04]  /*1f170*/  STL [R1+0x590], R51 ;  /* 0x0005903301007387 */ /* 0x000fe80000100800 */
        /* <DEDUP_REMOVED lines=30> */
[----:B------:R1:W-:Y:S04]  /*1f360*/  STL [R1+0x550], R10 ;  /* 0x0005500a01007387 */ /* 0x0003e80000100800 */
[----:B------:R-:W-:Y:S01]  /*1f370*/  STL [R1+0x52c], R34 ;  /* 0x00052c2201007387 */ /* 0x000fe20000100800 */
[----:B-1----:R-:W-:-:S03]  /*1f380*/  SEL R10, R29, R31, !P0 ;  /* 0x0000001f1d0a7207 */ /* 0x002fc60004000000 */
[----:B------:R-:W-:Y:S01]  /*1f390*/  STL [R1+0x528], R33 ;  /* 0x0005282101007387 */ /* 0x000fe20000100800 */
[----:B------:R-:W-:-:S03]  /*1f3a0*/  SEL R31, R29, R32, !P0 ;  /* 0x000000201d1f7207 */ /* 0x000fc60004000000 */
[----:B------:R1:W-:Y:S01]  /*1f3b0*/  STL [R1+0x524], R10 ;  /* 0x0005240a01007387 */ /* 0x0003e20000100800 */
[----:B----4-:R-:W-:-:S03]  /*1f3c0*/  SEL R30, R29, R30, !P0 ;  /* 0x0000001e1d1e7207 */ /* 0x010fc60004000000 */
        /* <DEDUP_REMOVED lines=501> */
[----:B------:R-:W-:-:S03]  /*21320*/  SEL R251, R29, R252, !P0 ;  /* 0x000000fc1dfb7207 */ /* 0x000fc60004000000 */
[----:B------:R1:W-:Y:S01]  /*21330*/  STL [R1+0x298], R10 ;  /* 0x0002980a01007387 */ /* 0x0003e20000100800 */
[----:B------:R-:W-:-:S03]  /*21340*/  SEL R56, R29, R56, !P0 ;  /* 0x000000381d387207 */ /* 0x000fc60004000000 */
[----:B------:R-:W-:Y:S01]  /*21350*/  STL [R1+0x294], R251 ;  /* 0x000294fb01007387 */ /* 0x000fe20000100800 */
[C---:B-1----:R-:W-:Y:S02]  /*21360*/  SEL R10, R29.reuse, R57, !P0 ;  /* 0x000000391d0a7207 */ /* 0x042fe40004000000 */
        /* <DEDUP_REMOVED lines=45> */
[----:B-1----:R-:W-:-:S02]  /*21640*/  SEL R10, R29, R33, !P0 ;  /* 0x000000211d0a7207 */ /* 0x002fc40004000000 */
[C---:B------:R-:W-:Y:S01]  /*21650*/  SEL R33, R29.reuse, R31, !P0 ;  /* 0x0000001f1d217207 */ /* 0x040fe20004000000 */
[----:B------:R-:W-:Y:S01]  /*21660*/  STL [R1+0x8c], R34 ;  /* 0x00008c2201007387 */ /* 0x000fe20000100800 */
[----:B------:R-:W-:-:S03]  /*21670*/  SEL R31, R29, R32, !P0 ;  /* 0x000000201d1f7207 */ /* 0x000fc60004000000 */
[----:B------:R4:W-:Y:S04]  /*21680*/  STL [R1+0x88], R10 ;  /* 0x0000880a01007387 */ /* 0x0009e80000100800 */
[----:B------:R1:W-:Y:S04]  /*21690*/  STL [R1+0x84], R33 ;  /* 0x0000842101007387 */ /* 0x0003e80000100800 */
[----:B------:R-:W2:Y:S01]  /*216a0*/  LDL.LU R57, [R1+0x78] ;  /* 0x0000780001397983 */ /* 0x000ea20000300800 */
[----:B----4-:R-:W-:-:S03]  /*216b0*/  SEL R10, R29, R30, !P0 ;  /* 0x0000001e1d0a7207 */ /* 0x010fc60004000000 */
[----:B------:R3:W-:Y:S04]  /*216c0*/  STL [R1+0x80], R31 ;  /* 0x0000801f01007387 */ /* 0x0007e80000100800 */
[----:B------:R-:W4:Y:S04]  /*216d0*/  LDL.LU R56, [R1+0x74] ;  /* 0x0000740001387983 */ /* 0x000f280000300800 */
[----:B------:R1:W-:Y:S04]  /*216e0*/  STL [R1+0x7c], R10 ;  /* 0x00007c0a01007387 */ /* 0x0003e80000100800 */
[----:B------:R-:W4:Y:S04]  /*216f0*/  LDL.LU R55, [R1+0x70] ;  /* 0x0000700001377983 */ /* 0x000f280000300800 */
        /* <DEDUP_REMOVED lines=21> */
[----:B-1----:R-:W4:Y:S04]  /*21850*/  LDL.LU R33, [R1+0x18] ;  /* 0x0000180001217983 */ /* 0x002f280000300800 */
[----:B---3--:R-:W3:Y:S04]  /*21860*/  LDL.LU R31, [R1+0x14] ;  /* 0x00001400011f7983 */ /* 0x008ee80000300800 */
[----:B------:R-:W3:Y:S04]  /*21870*/  LDL.LU R32, [R1+0x10] ;  /* 0x0000100001207983 */ /* 0x000ee80000300800 */
[----:B------:R-:W3:Y:S04]  /*21880*/  LDL.LU R30, [R1+0xc] ;  /* 0x00000c00011e7983 */ /* 0x000ee80000300800 */
[----:B------:R-:W3:Y:S04]  /*21890*/  LDL.LU R10, [R1+0x8] ;  /* 0x00000800010a7983 */ /* 0x000ee80000300800 */
[----:B------:R-:W3:Y:S04]  /*218a0*/  LDL.LU R252, [R1+0x4] ;  /* 0x0000040001fc7983 */ /* 0x000ee80000300800 */
[----:B------:R-:W3:Y:S01]  /*218b0*/  LDL.LU R251, [R1] ;  /* 0x0000000001fb7983 */ /* 0x000ee20000300800 */
[----:B--2---:R-:W-:-:S05]  /*218c0*/  SEL R57, R29, R57, !P0 ;  /* 0x000000391d397207 */ /* 0x004fca0004000000 */
[----:B------:R1:W-:Y:S01]  /*218d0*/  STL [R1+0x78], R57 ;  /* 0x0000783901007387 */ /* 0x0003e20000100800 */
[----:B----4-:R-:W-:-:S03]  /*218e0*/  SEL R56, R29, R56, !P0 ;  /* 0x000000381d387207 */ /* 0x010fc60004000000 */
[----:B-1----:R-:W2:Y:S01]  /*218f0*/  LDL.LU R57, [R1+0x3de8] ;  /* 0x003de80001397983 */ /* 0x002ea20000300800 */
[----:B------:R-:W-:-:S03]  /*21900*/  SEL R55, R29, R55, !P0 ;  /* 0x000000371d377207 */ /* 0x000fc60004000000 */
[----:B------:R1:W-:Y:S01]  /*21910*/  STL [R1+0x74], R56 ;  /* 0x0000743801007387 */ /* 0x0003e20000100800 */
[C---:B------:R-:W-:Y:S02]  /*21920*/  SEL R54, R29.reuse, R54, !P0 ;  /* 0x000000361d367207 */ /* 0x040fe40004000000 */
[C---:B------:R-:W-:Y:S01]  /*21930*/  SEL R53, R29.reuse, R53, !P0 ;  /* 0x000000351d357207 */ /* 0x040fe20004000000 */
[----:B-1----:R-:W4:Y:S01]  /*21940*/  LDL.LU R56, [R1+0x3de4] ;  /* 0x003de40001387983 */ /* 0x002f220000300800 */
[----:B------:R-:W-:-:S03]  /*21950*/  SEL R52, R29, R52, !P0 ;  /* 0x000000341d347207 */ /* 0x000fc60004000000 */
[----:B------:R1:W-:Y:S01]  /*21960*/  STL [R1+0x70], R55 ;  /* 0x0000703701007387 */ /* 0x0003e20000100800 */
[C---:B------:R-:W-:Y:S02]  /*21970*/  SEL R51, R29.reuse, R51, !P0 ;  /* 0x000000331d337207 */ /* 0x040fe40004000000 */
[C---:B------:R-:W-:Y:S01]  /*21980*/  SEL R50, R29.reuse, R50, !P0 ;  /* 0x000000321d327207 */ /* 0x040fe20004000000 */
[----:B-1----:R-:W2:Y:S04]  /*21990*/  LDL.LU R55, [R1+0x3de0] ;  /* 0x003de00001377983 */ /* 0x002ea80000300800 */
[----:B------:R1:W-:Y:S01]  /*219a0*/  STL [R1+0x6c], R54 ;  /* 0x00006c3601007387 */ /* 0x0003e20000100800 */
[C---:B------:R-:W-:Y:S02]  /*219b0*/  SEL R49, R29.reuse, R49, !P0 ;  /* 0x000000311d317207 */ /* 0x040fe40004000000 */
[C---:B------:R-:W-:Y:S01]  /*219c0*/  SEL R48, R29.reuse, R48, !P0 ;  /* 0x000000301d307207 */ /* 0x040fe20004000000 */
[----:B-1----:R-:W2:Y:S04]  /*219d0*/  LDL.LU R54, [R1+0x3ddc] ;  /* 0x003ddc0001367983 */ /* 0x002ea80000300800 */
[----:B------:R1:W-:Y:S01]  /*219e0*/  STL [R1+0x68], R53 ;  /* 0x0000683501007387 */ /* 0x0003e20000100800 */
[----:B------:R-:W-:-:S03]  /*219f0*/  SEL R47, R29, R47, !P0 ;  /* 0x0000002f1d2f7207 */ /* 0x000fc60004000000 */
        /* <DEDUP_REMOVED lines=44> */
[----:B---3--:R-:W-:-:S03]  /*21cc0*/  SEL R31, R29, R31, !P0 ;  /* 0x0000001f1d1f7207 */ /* 0x008fc60004000000 */
[----:B-1----:R-:W3:Y:S04]  /*21cd0*/  LDL.LU R38, [R1+0x3d9c] ;  /* 0x003d9c0001267983 */ /* 0x002ee80000300800 */
[----:B------:R1:W-:Y:S01]  /*21ce0*/  STL [R1+0x28], R37 ;  /* 0x0000282501007387 */ /* 0x0003e20000100800 */
[----:B------:R-:W-:-:S03]  /*21cf0*/  SEL R32, R29, R32, !P0 ;  /* 0x000000201d207207 */ /* 0x000fc60004000000 */
[----:B-1----:R-:W2:Y:S04]  /*21d00*/  LDL.LU R37, [R1+0x3d98] ;  /* 0x003d980001257983 */ /* 0x002ea80000300800 */
[----:B------:R1:W-:Y:S04]  /*21d10*/  STL [R1+0x24], R36 ;  /* 0x0000242401007387 */ /* 0x0003e80000100800 */
        /* <DEDUP_REMOVED lines=10> */
[----:B-1----:R-:W2:Y:S01]  /*21dc0*/  LDL.LU R32, [R1+0x3d80] ;  /* 0x003d800001207983 */ /* 0x002ea20000300800 */
[----:B------:R-:W-:-:S05]  /*21dd0*/  SEL R30, R29, R30, !P0 ;  /* 0x0000001e1d1e7207 */ /* 0x000fca0004000000 */
[----:B------:R1:W-:Y:S01]  /*21de0*/  STL [R1+0xc], R30 ;  /* 0x00000c1e01007387 */ /* 0x0003e20000100800 */
[----:B------:R-:W-:-:S03]  /*21df0*/  SEL R142, R29, R142, !P0 ;  /* 0x0000008e1d8e7207 */ /* 0x000fc60004000000 */
[----:B-1----:R-:W3:Y:S01]  /*21e00*/  LDL.LU R30, [R1+0x3d7c] ;  /* 0x003d7c00011e7983 */ /* 0x002ee20000300800 */
[----:B--2---:R-:W-:-:S05]  /*21e10*/  SEL R32, R29, R32, !P0 ;  /* 0x000000201d207207 */ /* 0x004fca0004000000 */
[----:B------:R1:W-:Y:S02]  /*21e20*/  STL [R1+0x258], R32 ;  /* 0x0002582001007387 */ /* 0x0003e40000100800 */
[C---:B-1----:R-:W-:Y:S02]  /*21e30*/  SEL R32, R29.reuse, R140, !P0 ;  /* 0x0000008c1d207207 */ /* 0x042fe40004000000 */
[C---:B------:R-:W-:Y:S02]  /*21e40*/  SEL R140, R29.reuse, R141, !P0 ;  /* 0x0000008d1d8c7207 */ /* 0x040fe40004000000 */
[----:B------:R-:W-:-:S03]  /*21e50*/  SEL R141, R29, R143, !P0 ;  /* 0x0000008f1d8d7207 */ /* 0x000fc60004000000 */
[----:B------:R1:W-:Y:S04]  /*21e60*/  STL [R1], R140 ;  /* 0x0000008c01007387 */ /* 0x0003e80000100800 */
[----:B------:R2:W-:Y:S01]  /*21e70*/  STL [R1+0x4], R142 ;  /* 0x0000048e01007387 */ /* 0x0005e20000100800 */
[----:B-1----:R-:W-:-:S03]  /*21e80*/  SEL R140, R29, R144, !P0 ;  /* 0x000000901d8c7207 */ /* 0x002fc60004000000 */
[----:B------:R1:W-:Y:S01]  /*21e90*/  STL [R1+0xc0], R141 ;  /* 0x0000c08d01007387 */ /* 0x0003e20000100800 */
[----:B--2---:R-:W-:-:S03]  /*21ea0*/  SEL R142, R29, R145, !P0 ;  /* 0x000000911d8e7207 */ /* 0x004fc60004000000 */
        /* <DEDUP_REMOVED lines=136> */
[----:B------:R-:W2:Y:S04]  /*22730*/  LDL.LU R150, [R1+0xb0] ;  /* 0x0000b00001967983 */ /* 0x000ea80000300800 */
[----:B------:R1:W-:Y:S04]  /*22740*/  STL [R1+0x138], R141 ;  /* 0x0001388d01007387 */ /* 0x0003e80000100800 */
[----:B------:R-:W3:Y:S04]  /*22750*/  LDL.LU R149, [R1+0xac] ;  /* 0x0000ac0001957983 */ /* 0x000ee80000300800 */
[----:B------:R1:W-:Y:S04]  /*22760*/  STL [R1+0x134], R140 ;  /* 0x0001348c01007387 */ /* 0x0003e80000100800 */
[----:B------:R-:W4:Y:S04]  /*22770*/  LDL.LU R148, [R1+0xa8] ;  /* 0x0000a80001947983 */ /* 0x000f280000300800 */
[----:B------:R-:W4:Y:S04]  /*22780*/  LDL.LU R147, [R1+0xa4] ;  /* 0x0000a40001937983 */ /* 0x000f280000300800 */
[----:B------:R-:W4:Y:S04]  /*22790*/  LDL.LU R146, [R1+0xa0] ;  /* 0x0000a00001927983 */ /* 0x000f280000300800 */
[----:B------:R-:W4:Y:S04]  /*227a0*/  LDL.LU R145, [R1+0x9c] ;  /* 0x00009c0001917983 */ /* 0x000f280000300800 */
[----:B------:R-:W4:Y:S04]  /*227b0*/  LDL.LU R144, [R1+0x98] ;  /* 0x0000980001907983 */ /* 0x000f280000300800 */
[----:B------:R-:W4:Y:S04]  /*227c0*/  LDL.LU R143, [R1+0x94] ;  /* 0x00009400018f7983 */ /* 0x000f280000300800 */
[----:B-1----:R-:W4:Y:S04]  /*227d0*/  LDL.LU R142, [R1+0x90] ;  /* 0x00009000018e7983 */ /* 0x002f280000300800 */
[----:B------:R-:W4:Y:S04]  /*227e0*/  LDL.LU R141, [R1+0x8c] ;  /* 0x00008c00018d7983 */ /* 0x000f280000300800 */
[----:B------:R-:W4:Y:S04]  /*227f0*/  LDL.LU R140, [R1+0x88] ;  /* 0x00008800018c7983 */ /* 0x000f280000300800 */
[----:B------:R-:W1:Y:S01]  /*22800*/  S2R R151, SR_TID.X ;  /* 0x0000000000977919 */ /* 0x000e620000002100 */
[----:B------:R-:W-:-:S02]  /*22810*/  SEL R241, R29, R3, !P0 ;  /* 0x000000031df17207 */ /* 0x000fc40004000000 */
[----:B------:R-:W-:-:S05]  /*22820*/  SEL R3, R29, R27, !P0 ;  /* 0x0000001b1d037207 */ /* 0x000fca0004000000 */
[----:B------:R3:W-:Y:S04]  /*22830*/  STL [R1+0x218], R3 ;  /* 0x0002180301007387 */ /* 0x0007e80000100800 */
[----:B------:R-:W4:Y:S04]  /*22840*/  LDL.LU R200, [R1+0x84] ;  /* 0x0000840001c87983 */ /* 0x000f280000300800 */
[----:B------:R-:W4:Y:S04]  /*22850*/  LDL.LU R199, [R1+0x80] ;  /* 0x0000800001c77983 */ /* 0x000f280000300800 */
[----:B------:R-:W4:Y:S01]  /*22860*/  LDL.LU R198, [R1+0x7c] ;  /* 0x00007c0001c67983 */ /* 0x000f220000300800 */
[----:B------:R-:W-:-:S03]  /*22870*/  SEL R226, R29, R18, !P0 ;  /* 0x000000121de27207 */ /* 0x000fc60004000000 */
[----:B------:R-:W4:Y:S01]  /*22880*/  LDL.LU R197, [R1+0x78] ;  /* 0x0000780001c57983 */ /* 0x000f220000300800 */
[----:B-1----:R-:W-:-:S03]  /*22890*/  LOP3.LUT R151, R151, 0x7f, RZ, 0xc0, !PT ;  /* 0x0000007f97977812 */ /* 0x002fc600078ec0ff */
[----:B------:R-:W4:Y:S01]  /*228a0*/  LDL.LU R196, [R1+0x74] ;  /* 0x0000740001c47983 */ /* 0x000f220000300800 */
[----:B------:R-:W-:-:S03]  /*228b0*/  SEL R228, R29, R16, !P0 ;  /* 0x000000101de47207 */ /* 0x000fc60004000000 */
[----:B------:R-:W4:Y:S01]  /*228c0*/  LDL.LU R191, [R1+0x70] ;  /* 0x0000700001bf7983 */ /* 0x000f220000300800 */
[----:B------:R-:W-:-:S03]  /*228d0*/  SEL R231, R29, R13, !P0 ;  /* 0x0000000d1de77207 */ /* 0x000fc60004000000 */
[----:B------:R-:W4:Y:S01]  /*228e0*/  LDL.LU R190, [R1+0x6c] ;  /* 0x00006c0001be7983 */ /* 0x000f220000300800 */
[----:B------:R-:W-:-:S03]  /*228f0*/  SEL R232, R29, R12, !P0 ;  /* 0x0000000c1de87207 */ /* 0x000fc60004000000 */
[----:B------:R-:W4:Y:S01]  /*22900*/  LDL.LU R189, [R1+0x68] ;  /* 0x0000680001bd7983 */ /* 0x000f220000300800 */
[----:B------:R-:W-:Y:S01]  /*22910*/  SEL R233, R29, R11, !P0 ;  /* 0x0000000b1de97207 */ /* 0x000fe20004000000 */
[----:B------:R-:W-:Y:S01]  /*22920*/  IMAD R151, R151, c[0x0][0x18c], RZ ;  /* 0x0000630097977a24 */ /* 0x000fe200078e02ff */
[C---:B------:R-:W-:Y:S02]  /*22930*/  SEL R235, R29.reuse, R9, !P0 ;  /* 0x000000091deb7207 */ /* 0x040fe40004000000 */
[C---:B------:R-:W-:Y:S02]  /*22940*/  SEL R236, R29.reuse, R8, !P0 ;  /* 0x000000081dec7207 */ /* 0x040fe40004000000 */
[C---:B------:R-:W-:Y:S02]  /*22950*/  SEL R242, R29.reuse, R2, !P0 ;  /* 0x000000021df27207 */ /* 0x040fe40004000000 */
[----:B------:R-:W-:Y:S02]  /*22960*/  SEL R243, R29, R0, !P0 ;  /* 0x000000001df37207 */ /* 0x000fe40004000000 */
[----:B------:R-:W-:-:S02]  /*22970*/  LEA.HI.X.SX32 R0, R151, c[0x0][0x16c], 0x2, P1 ;  /* 0x00005b0097007a11 */ /* 0x000fc400008f16ff */
[C---:B------:R-:W-:Y:S02]  /*22980*/  SEL R229, R29.reuse, R15, !P0 ;  /* 0x0000000f1de57207 */ /* 0x040fe40004000000 */
[C---:B------:R-:W-:Y:S02]  /*22990*/  SEL R10, R29.reuse, R10, !P0 ;  /* 0x0000000a1d0a7207 */ /* 0x040fe40004000000 */
[C---:B------:R-:W-:Y:S02]  /*229a0*/  SEL R225, R29.reuse, R19, !P0 ;  /* 0x000000131de17207 */ /* 0x040fe40004000000 */
[----:B------:R-:W-:Y:S01]  /*229b0*/  SEL R230, R29, R14, !P0 ;  /* 0x0000000e1de67207 */ /* 0x000fe20004000000 */
[----:B------:R-:W-:Y:S02]  /*229c0*/  IMAD R14, R10, c[0x0][0x190], RZ ;  /* 0x000064000a0e7a24 */ /* 0x000fe400078e02ff */
[----:B--2---:R-:W-:Y:S02]  /*229d0*/  IMAD R2, R150, c[0x0][0x190], RZ ;  /* 0x0000640096027a24 */ /* 0x004fe400078e02ff */
[----:B---3--:R-:W-:-:S02]  /*229e0*/  IMAD R3, R149, c[0x0][0x190], RZ ;  /* 0x0000640095037a24 */ /* 0x008fc400078e02ff */
[----:B----4-:R-:W-:Y:S02]  /*229f0*/  IMAD R8, R148, c[0x0][0x190], RZ ;  /* 0x0000640094087a24 */ /* 0x010fe400078e02ff */
[----:B------:R-:W-:Y:S02]  /*22a00*/  IMAD R9, R147, c[0x0][0x190], RZ ;  /* 0x0000640093097a24 */ /* 0x000fe400078e02ff */
[----:B------:R-:W-:Y:S02]  /*22a10*/  IMAD R11, R146, c[0x0][0x190], RZ ;  /* 0x00006400920b7a24 */ /* 0x000fe400078e02ff */
[----:B------:R-:W-:Y:S02]  /*22a20*/  IMAD R12, R145, c[0x0][0x190], RZ ;  /* 0x00006400910c7a24 */ /* 0x000fe400078e02ff */
[----:B------:R-:W-:Y:S02]  /*22a30*/  IMAD R13, R144, c[0x0][0x190], RZ ;  /* 0x00006400900d7a24 */ /* 0x000fe400078e02ff */
[----:B------:R-:W-:-:S02]  /*22a40*/  IMAD R16, R142, c[0x0][0x190], RZ ;  /* 0x000064008e107a24 */ /* 0x000fc400078e02ff */
[----:B------:R-:W-:Y:S02]  /*22a50*/  IMAD R18, R141, c[0x0][0x190], RZ ;  /* 0x000064008d127a24 */ /* 0x000fe400078e02ff */
[----:B------:R-:W2:Y:S04]  /*22a60*/  LDL.LU R141, [R1+0x64] ;  /* 0x00006400018d7983 */ /* 0x000ea80000300800 */
[----:B------:R-:W3:Y:S04]  /*22a70*/  LDL.LU R142, [R1+0x60] ;  /* 0x00006000018e7983 */ /* 0x000ee80000300800 */
[----:B------:R-:W4:Y:S04]  /*22a80*/  LDL.LU R144, [R1+0x5c] ;  /* 0x00005c0001907983 */ /* 0x000f280000300800 */
[----:B------:R-:W2:Y:S04]  /*22a90*/  LDL.LU R145, [R1+0x58] ;  /* 0x0000580001917983 */ /* 0x000ea80000300800 */
        /* <DEDUP_REMOVED lines=9> */
[----:B------:R-:W2:Y:S01]  /*22b30*/  LDL.LU R155, [R1+0x30] ;  /* 0x00003000019b7983 */ /* 0x000ea20000300800 */
[----:B------:R-:W-:-:S03]  /*22b40*/  IMAD R15, R143, c[0x0][0x190], RZ ;  /* 0x000064008f0f7a24 */ /* 0x000fc600078e02ff */
[----:B------:R-:W2:Y:S01]  /*22b50*/  LDL.LU R156, [R1+0x2c] ;  /* 0x00002c00019c7983 */ /* 0x000ea20000300800 */
[----:B------:R-:W-:-:S03]  /*22b60*/  IMAD R19, R140, c[0x0][0x190], RZ ;  /* 0x000064008c137a24 */ /* 0x000fc600078e02ff */
        /* <DEDUP_REMOVED lines=9> */
[----:B------:R-:W-:-:S02]  /*22c00*/  SEL R73, R29, R73, !P0 ;  /* 0x000000491d497207 */ /* 0x000fc40004000000 */
[C---:B------:R-:W-:Y:S02]  /*22c10*/  SEL R72, R29.reuse, R72, !P0 ;  /* 0x000000481d487207 */ /* 0x040fe40004000000 */
[----:B------:R-:W-:Y:S01]  /*22c20*/  SEL R238, R29, R6, !P0 ;  /* 0x000000061dee7207 */ /* 0x000fe20004000000 */
[----:B------:R-:W-:Y:S01]  /*22c30*/  IMAD R6, R73, c[0x0][0x190], RZ ;  /* 0x0000640049067a24 */ /* 0x000fe200078e02ff */
[C---:B------:R-:W-:Y:S02]  /*22c40*/  SEL R252, R29.reuse, R252, !P0 ;  /* 0x000000fc1dfc7207 */ /* 0x040fe40004000000 */
[C---:B------:R-:W-:Y:S02]  /*22c50*/  SEL R251, R29.reuse, R251, !P0 ;  /* 0x000000fb1dfb7207 */ /* 0x040fe40004000000 */
[C---:B------:R-:W-:Y:S02]  /*22c60*/  SEL R30, R29.reuse, R30, !P0 ;  /* 0x0000001e1d1e7207 */ /* 0x040fe40004000000 */
[----:B------:R-:W-:-:S02]  /*22c70*/  SEL R31, R29, R31, !P0 ;  /* 0x0000001f1d1f7207 */ /* 0x000fc40004000000 */
[C---:B------:R-:W-:Y:S02]  /*22c80*/  SEL R33, R29.reuse, R33, !P0 ;  /* 0x000000211d217207 */ /* 0x040fe40004000000 */
[C---:B------:R-:W-:Y:S02]  /*22c90*/  SEL R34, R29.reuse, R34, !P0 ;  /* 0x000000221d227207 */ /* 0x040fe40004000000 */
        /* <DEDUP_REMOVED lines=142> */
[C---:B------:R-:W-:Y:S01]  /*23580*/  SEL R237, R29.reuse, R7, !P0 ;  /* 0x000000071ded7207 */ /* 0x040fe20004000000 */
[----:B------:R-:W-:Y:S01]  /*23590*/  IMAD R7, R72, c[0x0][0x190], RZ ;  /* 0x0000640048077a24 */ /* 0x000fe200078e02ff */
        /* <DEDUP_REMOVED lines=8> */
[----:B------:R-:W-:Y:S02]  /*23620*/  SEL R218, R29, R26, !P0 ;  /* 0x0000001a1dda7207 */ /* 0x000fe40004000000 */
[-C--:B--2---:R-:W-:Y:S02]  /*23630*/  LEA R73, P0, R2, R10.reuse, 0x2 ;  /* 0x0000000a02497211 */ /* 0x084fe400078010ff */
[----:B------:R-:W-:-:S02]  /*23640*/  LEA R72, P1, R3, R10, 0x2 ;  /* 0x0000000a03487211 */ /* 0x000fc400078210ff */
[-C--:B------:R-:W-:Y:S01]  /*23650*/  LEA.HI.X.SX32 R2, R2, R0.reuse, 0x2, P0 ;  /* 0x0000000002027211 */ /* 0x080fe200000f16ff */
[----:B------:R-:W-:Y:S01]  /*23660*/  STL [R1+0x2ee0], R73 ;  /* 0x002ee04901007387 */ /* 0x000fe20000100800 */
[----:B------:R-:W-:-:S03]  /*23670*/  LEA.HI.X.SX32 R3, R3, R0, 0x2, P1 ;  /* 0x0000000003037211 */ /* 0x000fc600008f16ff */
[----:B------:R1:W-:Y:S04]  /*23680*/  STL [R1+0x2ed4], R72 ;  /* 0x002ed44801007387 */ /* 0x0003e80000100800 */
[----:B------:R2:W-:Y:S01]  /*23690*/  STL [R1+0x2ebc], R2 ;  /* 0x002ebc0201007387 */ /* 0x0005e20000100800 */
[-C--:B-1----:R-:W-:Y:S02]  /*236a0*/  LEA R72, P0, R8, R10.reuse, 0x2 ;  /* 0x0000000a08487211 */ /* 0x082fe400078010ff */
[----:B--2---:R-:W-:-:S03]  /*236b0*/  LEA R2, P1, R9, R10, 0x2 ;  /* 0x0000000a09027211 */ /* 0x004fc600078210ff */
[----:B------:R-:W-:Y:S04]  /*236c0*/  STL [R1+0x2ec8], R72 ;  /* 0x002ec84801007387 */ /* 0x000fe80000100800 */
[----:B------:R1:W-:Y:S04]  /*236d0*/  STL [R1+0x2eb4], R3 ;  /* 0x002eb40301007387 */ /* 0x0003e80000100800 */
[----:B------:R2:W-:Y:S01]  /*236e0*/  STL [R1+0x2eb8], R2 ;  /* 0x002eb80201007387 */ /* 0x0005e20000100800 */
[----:B-1----:R-:W-:Y:S02]  /*236f0*/  LEA.HI.X.SX32 R3, R8, R0, 0x2, P0 ;  /* 0x0000000008037211 */ /* 0x002fe400000f16ff */
[----:B------:R-:W-:-:S02]  /*23700*/  LEA R8, P0, R11, R10, 0x2 ;  /* 0x0000000a0b087211 */ /* 0x000fc400078010ff */
[----:B--2---:R-:W-:Y:S01]  /*23710*/  LEA.HI.X.SX32 R2, R9, R0, 0x2, P1 ;  /* 0x0000000009027211 */ /* 0x004fe200008f16ff */
[----:B------:R1:W-:Y:S04]  /*23720*/  STL [R1+0x2ea4], R3 ;  /* 0x002ea40301007387 */ /* 0x0003e80000100800 */
[----:B------:R-:W-:Y:S04]  /*23730*/  STL [R1+0x2ea8], R8 ;  /* 0x002ea80801007387 */ /* 0x000fe80000100800 */
[----:B------:R2:W-:Y:S01]  /*23740*/  STL [R1+0x2e9c], R2 ;  /* 0x002e9c0201007387 */ /* 0x0005e20000100800 */
[----:B-1----:R-:W-:-:S05]  /*23750*/  LEA R3, P1, R12, R10, 0x2 ;  /* 0x0000000a0c037211 */ /* 0x002fca00078210ff */
[----:B------:R1:W-:Y:S01]  /*23760*/  STL [R1+0x2ea0], R3 ;  /* 0x002ea00301007387 */ /* 0x0003e20000100800 */
[----:B--2---:R-:W-:Y:S02]  /*23770*/  LEA.HI.X.SX32 R2, R11, R0, 0x2, P0 ;  /* 0x000000000b027211 */ /* 0x004fe400000f16ff */
[----:B------:R-:W-:-:S03]  /*23780*/  LEA R8, P0, R13, R10, 0x2 ;  /* 0x0000000a0d087211 */ /* 0x000fc600078010ff */
[----:B------:R2:W-:Y:S01]  /*23790*/  STL [R1+0x2e8c], R2 ;  /* 0x002e8c0201007387 */ /* 0x0005e20000100800 */
[----:B-1----:R-:W-:-:S03]  /*237a0*/  LEA.HI.X.SX32 R3, R12, R0, 0x2, P1 ;  /* 0x000000000c037211 */ /* 0x002fc600008f16ff */
[----:B------:R-:W-:Y:S01]  /*237b0*/  STL [R1+0x2e90], R8 ;  /* 0x002e900801007387 */ /* 0x000fe20000100800 */
[----:B--2---:R-:W-:-:S03]  /*237c0*/  LEA R2, P1, R15, R10, 0x2 ;  /* 0x0000000a0f027211 */ /* 0x004fc600078210ff */
[----:B------:R1:W-:Y:S04]  /*237d0*/  STL [R1+0x2e7c], R3 ;  /* 0x002e7c0301007387 */ /* 0x0003e80000100800 */
[----:B------:R2:W-:Y:S01]  /*237e0*/  STL [R1+0x2e80], R2 ;  /* 0x002e800201007387 */ /* 0x0005e20000100800 */
[----:B-1----:R-:W-:Y:S02]  /*237f0*/  LEA.HI.X.SX32 R3, R13, R0, 0x2, P0 ;  /* 0x000000000d037211 */ /* 0x002fe400000f16ff */
[----:B------:R-:W-:Y:S02]  /*23800*/  LEA R8, P0, R16, R10, 0x2 ;  /* 0x0000000a10087211 */ /* 0x000fe400078010ff */
[----:B--2---:R-:W-:Y:S01]  /*23810*/  LEA.HI.X.SX32 R2, R15, R0, 0x2, P1 ;  /* 0x000000000f027211 */ /* 0x004fe200008f16ff */
[----:B------:R1:W-:Y:S01]  /*23820*/  STL [R1+0x2e6c], R3 ;  /* 0x002e6c0301007387 */ /* 0x0003e20000100800 */
[----:B------:R-:W-:-:S03]  /*23830*/  IMAD R20, R200, c[0x0][0x190], RZ ;  /* 0x00006400c8147a24 */ /* 0x000fc600078e02ff */
[----:B------:R-:W-:Y:S04]  /*23840*/  STL [R1+0x2e70], R8 ;  /* 0x002e700801007387 */ /* 0x000fe80000100800 */
[----:B------:R2:W-:Y:S01]  /*23850*/  STL [R1+0x2e64], R2 ;  /* 0x002e640201007387 */ /* 0x0005e20000100800 */
[----:B-1----:R-:W-:Y:S01]  /*23860*/  LEA R3, P1, R18, R10, 0x2 ;  /* 0x0000000a12037211 */ /* 0x002fe200078210ff */
[----:B------:R-:W-:-:S04]  /*23870*/  IMAD R21, R199, c[0x0][0x190], RZ ;  /* 0x00006400c7157a24 */ /* 0x000fc800078e02ff */
[----:B------:R1:W-:Y:S01]  /*23880*/  STL [R1+0x2e68], R3 ;  /* 0x002e680301007387 */ /* 0x0003e20000100800 */
[----:B--2---:R-:W-:Y:S02]  /*23890*/  LEA.HI.X.SX32 R2, R16, R0, 0x2, P0 ;  /* 0x0000000010027211 */ /* 0x004fe400000f16ff */
[----:B------:R-:W-:-:S03]  /*238a0*/  LEA R8, P0, R19, R10, 0x2 ;  /* 0x0000000a13087211 */ /* 0x000fc600078010ff */
[----:B------:R2:W-:Y:S01]  /*238b0*/  STL [R1+0x2e54], R2 ;  /* 0x002e540201007387 */ /* 0x0005e20000100800 */
[----:B-1----:R-:W-:-:S03]  /*238c0*/  LEA.HI.X.SX32 R3, R18, R0, 0x2, P1 ;  /* 0x0000000012037211 */ /* 0x002fc600008f16ff */
[----:B------:R-:W-:Y:S01]  /*238d0*/  STL [R1+0x2e58], R8 ;  /* 0x002e580801007387 */ /* 0x000fe20000100800 */
[----:B------:R-:W-:Y:S01]  /*238e0*/  IMAD R23, R198, c[0x0][0x190], RZ ;  /* 0x00006400c6177a24 */ /* 0x000fe200078e02ff */
[----:B--2---:R-:W-:Y:S02]  /*238f0*/  LEA R2, P1, R20, R10, 0x2 ;  /* 0x0000000a14027211 */ /* 0x004fe400078210ff */
[----:B------:R1:W-:Y:S04]  /*23900*/  STL [R1+0x2e44], R3 ;  /* 0x002e440301007387 */ /* 0x0003e80000100800 */
[----:B------:R2:W-:Y:S01]  /*23910*/  STL [R1+0x2e4c], R2 ;  /* 0x002e4c0201007387 */ /* 0x0005e20000100800 */
[----:B-1----:R-:W-:Y:S02]  /*23920*/  LEA.HI.X.SX32 R3, R19, R0, 0x2, P0 ;  /* 0x0000000013037211 */ /* 0x002fe400000f16ff */
[----:B------:R-:W-:-:S02]  /*23930*/  LEA R8, P0, R21, R10, 0x2 ;  /* 0x0000000a15087211 */ /* 0x000fc400078010ff */
[----:B--2---:R-:W-:Y:S01]  /*23940*/  LEA.HI.X.SX32 R2, R20, R0, 0x2, P1 ;  /* 0x0000000014027211 */ /* 0x004fe200008f16ff */
[----:B------:R1:W-:Y:S01]  /*23950*/  STL [R1+0x2e34], R3 ;  /* 0x002e340301007387 */ /* 0x0003e20000100800 */
[----:B------:R-:W-:-:S03]  /*23960*/  IMAD R24, R197, c[0x0][0x190], RZ ;  /* 0x00006400c5187a24 */ /* 0x000fc600078e02ff */
[----:B------:R-:W-:Y:S01]  /*23970*/  STL [R1+0x2e3c], R8 ;  /* 0x002e3c0801007387 */ /* 0x000fe20000100800 */
[----:B------:R-:W-:-:S03]  /*23980*/  IMAD R26, R196, c[0x0][0x190], RZ ;  /* 0x00006400c41a7a24 */ /* 0x000fc600078e02ff */
        /* <DEDUP_REMOVED lines=22> */
[----:B---3--:R-:W-:-:S04]  /*23af0*/  IMAD R142, R142, c[0x0][0x190], RZ ;  /* 0x000064008e8e7a24 */ /* 0x008fc800078e02ff */
[----:B------:R1:W-:Y:S01]  /*23b00*/  STL [R1+0x2df8], R3 ;  /* 0x002df80301007387 */ /* 0x0003e20000100800 */
[----:B--2---:R-:W-:Y:S02]  /*23b10*/  LEA.HI.X.SX32 R2, R27, R0, 0x2, P0 ;  /* 0x000000001b027211 */ /* 0x004fe400000f16ff */
[----:B------:R-:W-:-:S03]  /*23b20*/  LEA R8, P0, R29, R10, 0x2 ;  /* 0x0000000a1d087211 */ /* 0x000fc600078010ff */
[----:B------:R2:W-:Y:S01]  /*23b30*/  STL [R1+0x2de4], R2 ;  /* 0x002de40201007387 */ /* 0x0005e20000100800 */
[----:B-1----:R-:W-:-:S03]  /*23b40*/  LEA.HI.X.SX32 R3, R28, R0, 0x2, P1 ;  /* 0x000000001c037211 */ /* 0x002fc600008f16ff */
[----:B------:R-:W-:Y:S01]  /*23b50*/  STL [R1+0x2de8], R8 ;  /* 0x002de80801007387 */ /* 0x000fe20000100800 */
[----:B--2---:R-:W-:-:S03]  /*23b60*/  LEA R2, P1, R141, R10, 0x2 ;  /* 0x0000000a8d027211 */ /* 0x004fc600078210ff */
[----:B------:R1:W-:Y:S01]  /*23b70*/  STL [R1+0x2ddc], R3 ;  /* 0x002ddc0301007387 */ /* 0x0003e20000100800 */
[----:B----4-:R-:W-:-:S03]  /*23b80*/  IMAD R144, R144, c[0x0][0x190], RZ ;  /* 0x0000640090907a24 */ /* 0x010fc600078e02ff */
[----:B------:R2:W-:Y:S01]  /*23b90*/  STL [R1+0x2de0], R2 ;  /* 0x002de00201007387 */ /* 0x0005e20000100800 */
[----:B------:R-:W-:Y:S01]  /*23ba0*/  IMAD R145, R145, c[0x0][0x190], RZ ;  /* 0x0000640091917a24 */ /* 0x000fe200078e02ff */
[----:B-1----:R-:W-:Y:S02]  /*23bb0*/  LEA.HI.X.SX32 R3, R29, R0, 0x2, P0 ;  /* 0x000000001d037211 */ /* 0x002fe400000f16ff */
[----:B------:R-:W-:Y:S02]  /*23bc0*/  LEA R8, P0, R142, R10, 0x2 ;  /* 0x0000000a8e087211 */ /* 0x000fe400078010ff */
[----:B--2---:R-:W-:Y:S01]  /*23bd0*/  LEA.HI.X.SX32 R2, R141, R0, 0x2, P1 ;  /* 0x000000008d027211 */ /* 0x004fe200008f16ff */
[----:B------:R1:W-:Y:S04]  /*23be0*/  STL [R1+0x2dcc], R3 ;  /* 0x002dcc0301007387 */ /* 0x0003e80000100800 */
[----:B------:R-:W-:Y:S04]  /*23bf0*/  STL [R1+0x2dd0], R8 ;  /* 0x002dd00801007387 */ /* 0x000fe80000100800 */
[----:B------:R2:W-:Y:S01]  /*23c00*/  STL [R1+0x2dbc], R2 ;  /* 0x002dbc0201007387 */ /* 0x0005e20000100800 */
[----:B-1----:R-:W-:Y:S01]  /*23c10*/  LEA R3, P1, R144, R10, 0x2 ;  /* 0x0000000a90037211 */ /* 0x002fe200078210ff */
[----:B------:R-:W-:Y:S01]  /*23c20*/  IMAD R146, R146, c[0x0][0x190], RZ ;  /* 0x0000640092927a24 */ /* 0x000fe200078e02ff */
[----:B--2---:R-:W-:-:S02]  /*23c30*/  LEA.HI.X.SX32 R2, R142, R0, 0x2, P0 ;  /* 0x000000008e027211 */ /* 0x004fc400000f16ff */
[----:B------:R-:W-:Y:S01]  /*23c40*/  LEA R8, P0, R145, R10, 0x2 ;  /* 0x0000000a91087211 */ /* 0x000fe200078010ff */
[----:B------:R1:W-:Y:S01]  /*23c50*/  STL [R1+0x2dc0], R3 ;  /* 0x002dc00301007387 */ /* 0x0003e20000100800 */
[----:B------:R-:W-:-:S03]  /*23c60*/  IMAD R22, R187, c[0x0][0x190], RZ ;  /* 0x00006400bb167a24 */ /* 0x000fc600078e02ff */
[----:B------:R2:W-:Y:S04]  /*23c70*/  STL [R1+0x2dac], R2 ;  /* 0x002dac0201007387 */ /* 0x0005e80000100800 */
[----:B------:R-:W-:Y:S01]  /*23c80*/  STL [R1+0x2db0], R8 ;  /* 0x002db00801007387 */ /* 0x000fe20000100800 */
[----:B-1----:R-:W-:-:S03]  /*23c90*/  LEA.HI.X.SX32 R3, R144, R0, 0x2, P1 ;  /* 0x0000000090037211 */ /* 0x002fc600008f16ff */
[----:B------:R-:W3:Y:S01]  /*23ca0*/  LDL.LU R187, [R1+0x5c8] ;  /* 0x0005c80001bb7983 */ /* 0x000ee20000300800 */
[----:B--2---:R-:W-:Y:S01]  /*23cb0*/  LEA R2, P1, R146, R10, 0x2 ;  /* 0x0000000a92027211 */ /* 0x004fe200078210ff */
[----:B------:R-:W-:Y:S02]  /*23cc0*/  IMAD R17, R186, c[0x0][0x190], RZ ;  /* 0x00006400ba117a24 */ /* 0x000fe400078e02ff */
[----:B------:R-:W-:Y:S04]  /*23cd0*/  STL [R1+0x2da4], R3 ;  /* 0x002da40301007387 */ /* 0x000fe80000100800 */
[----:B------:R1:W-:Y:S04]  /*23ce0*/  STL [R1+0x2da8], R2 ;  /* 0x002da80201007387 */ /* 0x0003e80000100800 */
[----:B------:R-:W2:Y:S01]  /*23cf0*/  LDL.LU R186, [R1+0x5cc] ;  /* 0x0005cc0001ba7983 */ /* 0x000ea20000300800 */
[----:B------:R-:W-:Y:S01]  /*23d00*/  IMAD R147, R147, c[0x0][0x190], RZ ;  /* 0x0000640093937a24 */ /* 0x000fe200078e02ff */
[----:B-1----:R-:W-:Y:S01]  /*23d10*/  LEA.HI.X.SX32 R2, R145, R0, 0x2, P0 ;  /* 0x0000000091027211 */ /* 0x002fe200000f16ff */
[----:B------:R-:W-:-:S03]  /*23d20*/  IMAD R148, R148, c[0x0][0x190], RZ ;  /* 0x0000640094947a24 */ /* 0x000fc600078e02ff */
[----:B------:R-:W-:Y:S01]  /*23d30*/  LEA R3, P0, R147, R10, 0x2 ;  /* 0x0000000a93037211 */ /* 0x000fe200078010ff */
[----:B------:R1:W-:Y:S01]  /*23d40*/  STL [R1+0x2d94], R2 ;  /* 0x002d940201007387 */ /* 0x0003e20000100800 */
[----:B------:R-:W-:-:S03]  /*23d50*/  IMAD R149, R149, c[0x0][0x190], RZ ;  /* 0x0000640095957a24 */ /* 0x000fc600078e02ff */
[----:B------:R4:W-:Y:S01]  /*23d60*/  STL [R1+0x2d98], R3 ;  /* 0x002d980301007387 */ /* 0x0009e20000100800 */
[----:B-1----:R-:W-:Y:S01]  /*23d70*/  LEA.HI.X.SX32 R2, R146, R0, 0x2, P1 ;  /* 0x0000000092027211 */ /* 0x002fe200008f16ff */
[----:B------:R-:W-:Y:S01]  /*23d80*/  IMAD R150, R150, c[0x0][0x190], RZ ;  /* 0x0000640096967a24 */ /* 0x000fe200078e02ff */
[----:B----4-:R-:W-:-:S03]  /*23d90*/  LEA R3, P1, R148, R10, 0x2 ;  /* 0x0000000a94037211 */ /* 0x010fc600078210ff */
[----:B------:R1:W-:Y:S01]  /*23da0*/  STL [R1+0x2d8c], R2 ;  /* 0x002d8c0201007387 */ /* 0x0003e20000100800 */
[----:B------:R-:W-:-:S03]  /*23db0*/  IMAD R151, R151, c[0x0][0x190], RZ ;  /* 0x0000640097977a24 */ /* 0x000fc600078e02ff */
[----:B------:R4:W-:Y:S01]  /*23dc0*/  STL [R1+0x2d90], R3 ;  /* 0x002d900301007387 */ /* 0x0009e20000100800 */
[----:B-1----:R-:W-:Y:S02]  /*23dd0*/  LEA.HI.X.SX32 R2, R147, R0, 0x2, P0 ;  /* 0x0000000093027211 */ /* 0x002fe400000f16ff */
[----:B------:R-:W-:Y:S02]  /*23de0*/  LEA R8, P0, R149, R10, 0x2 ;  /* 0x0000000a95087211 */ /* 0x000fe400078010ff */
[----:B----4-:R-:W-:Y:S01]  /*23df0*/  LEA.HI.X.SX32 R3, R148, R0, 0x2, P1 ;  /* 0x0000000094037211 */ /* 0x010fe200008f16ff */
[----:B------:R1:W-:Y:S01]  /*23e00*/  STL [R1+0x2d7c], R2 ;  /* 0x002d7c0201007387 */ /* 0x0003e20000100800 */
[----:B------:R-:W-:-:S03]  /*23e10*/  IMAD R152, R152, c[0x0][0x190], RZ ;  /* 0x0000640098987a24 */ /* 0x000fc600078e02ff */
[----:B------:R-:W-:Y:S01]  /*23e20*/  STL [R1+0x2d80], R8 ;  /* 0x002d800801007387 */ /* 0x000fe20000100800 */
[----:B-1----:R-:W-:-:S03]  /*23e30*/  LEA R2, P1, R150, R10, 0x2 ;  /* 0x0000000a96027211 */ /* 0x002fc600078210ff */
[----:B------:R1:W-:Y:S04]  /*23e40*/  STL [R1+0x2d6c], R3 ;  /* 0x002d6c0301007387 */ /* 0x0003e80000100800 */
[----:B------:R4:W-:Y:S01]  /*23e50*/  STL [R1+0x2d70], R2 ;  /* 0x002d700201007387 */ /* 0x0009e20000100800 */
[----:B-1----:R-:W-:Y:S02]  /*23e60*/  LEA.HI.X.SX32 R3, R149, R0, 0x2, P0 ;  /* 0x0000000095037211 */ /* 0x002fe400000f16ff */
[----:B------:R-:W-:Y:S02]  /*23e70*/  LEA R8, P0, R151, R10, 0x2 ;  /* 0x0000000a97087211 */ /* 0x000fe400078010ff */
[----:B----4-:R-:W-:Y:S01]  /*23e80*/  LEA.HI.X.SX32 R2, R150, R0, 0x2, P1 ;  /* 0x0000000096027211 */ /* 0x010fe200008f16ff */
        /* <DEDUP_REMOVED lines=8> */
[----:B----4-:R-:W-:Y:S02]  /*23f10*/  LEA.HI.X.SX32 R2, R151, R0, 0x2, P0 ;  /* 0x0000000097027211 */ /* 0x010fe400000f16ff */
[----:B------:R-:W-:-:S03]  /*23f20*/  LEA R8, P0, R153, R10, 0x2 ;  /* 0x0000000a99087211 */ /* 0x000fc600078010ff */
[----:B------:R4:W-:Y:S01]  /*23f30*/  STL [R1+0x2d44], R2 ;  /* 0x002d440201007387 */ /* 0x0009e20000100800 */
[----:B-1----:R-:W-:-:S03]  /*23f40*/  LEA.HI.X.SX32 R3, R152, R0, 0x2, P1 ;  /* 0x0000000098037211 */ /* 0x002fc600008f16ff */
[----:B------:R-:W-:Y:S01]  /*23f50*/  STL [R1+0x2d48], R8 ;  /* 0x002d480801007387 */ /* 0x000fe20000100800 */
        /* <DEDUP_REMOVED lines=13> */
[----:B------:R-:W-:Y:S01]  /*24030*/  IMAD R157, R157, c[0x0][0x190], RZ ;  /* 0x000064009d9d7a24 */ /* 0x000fe200078e02ff */
[----:B----4-:R-:W-:-:S03]  /*24040*/  LEA.HI.X.SX32 R2, R155, R0, 0x2, P0 ;  /* 0x000000009b027211 */ /* 0x010fc600000f16ff */
[----:B------:R1:W-:Y:S01]  /*24050*/  STL [R1+0x2d20], R3 ;  /* 0x002d200301007387 */ /* 0x0003e20000100800 */
[----:B------:R-:W-:-:S03]  /*24060*/  LEA R8, P0, R158, R10, 0x2 ;  /* 0x0000000a9e087211 */ /* 0x000fc600078010ff */
[----:B------:R4:W-:Y:S01]  /*24070*/  STL [R1+0x2d0c], R2 ;  /* 0x002d0c0201007387 */ /* 0x0009e20000100800 */
[----:B-1----:R-:W-:-:S03]  /*24080*/  LEA.HI.X.SX32 R3, R156, R0, 0x2, P1 ;  /* 0x000000009c037211 */ /* 0x002fc600008f16ff */
[----:B------:R1:W-:Y:S01]  /*24090*/  STL [R1+0x2d10], R8 ;  /* 0x002d100801007387 */ /* 0x0003e20000100800 */
[----:B----4-:R-:W-:-:S03]  /*240a0*/  LEA R2, P1, R159, R10, 0x2 ;  /* 0x0000000a9f027211 */ /* 0x010fc600078210ff */
[----:B------:R-:W-:Y:S04]  /*240b0*/  STL [R1+0x2cfc], R3 ;  /* 0x002cfc0301007387 */ /* 0x000fe80000100800 */
[----:B------:R4:W-:Y:S01]  /*240c0*/  STL [R1+0x2d04], R2 ;  /* 0x002d040201007387 */ /* 0x0009e20000100800 */
[----:B-1----:R-:W-:Y:S01]  /*240d0*/  LEA.HI.X.SX32 R8, R158, R0, 0x2, P0 ;  /* 0x000000009e087211 */ /* 0x002fe200000f16ff */
[----:B------:R-:W-:Y:S01]  /*240e0*/  IMAD R143, R143, c[0x0][0x190], RZ ;  /* 0x000064008f8f7a24 */ /* 0x000fe200078e02ff */
[----:B----4-:R-:W-:-:S03]  /*240f0*/  LEA R2, P0, R157, R10, 0x2 ;  /* 0x0000000a9d027211 */ /* 0x010fc600078010ff */
[----:B------:R-:W-:Y:S04]  /*24100*/  STL [R1+0x2cf4], R8 ;  /* 0x002cf40801007387 */ /* 0x000fe80000100800 */
[----:B------:R1:W-:Y:S01]  /*24110*/  STL [R1+0x2cf8], R2 ;  /* 0x002cf80201007387 */ /* 0x0003e20000100800 */
[-C--:B------:R-:W-:Y:S02]  /*24120*/  LEA.HI.X.SX32 R11, R157, R0.reuse, 0x2, P0 ;  /* 0x000000009d0b7211 */ /* 0x080fe400000f16ff */
[----:B-1----:R-:W-:Y:S01]  /*24130*/  LEA.HI.X.SX32 R2, R159, R0, 0x2, P1 ;  /* 0x000000009f027211 */ /* 0x002fe200008f16ff */
[----:B------:R-:W-:Y:S02]  /*24140*/  IMAD R140, R140, c[0x0][0x190], RZ ;  /* 0x000064008c8c7a24 */ /* 0x000fe400078e02ff */
[----:B------:R-:W-:-:S02]  /*24150*/  IMAD R25, R188, c[0x0][0x190], RZ ;  /* 0x00006400bc197a24 */ /* 0x000fc400078e02ff */
[----:B------:R1:W-:Y:S04]  /*24160*/  STL [R1+0x2ce8], R2 ;  /* 0x002ce80201007387 */ /* 0x0003e80000100800 */
[----:B------:R-:W-:Y:S01]  /*24170*/  STL [R1+0x2ce4], R11 ;  /* 0x002ce40b01007387 */ /* 0x000fe20000100800 */
[----:B------:R-:W-:Y:S02]  /*24180*/  IMAD R252, R252, c[0x0][0x190], RZ ;  /* 0x00006400fcfc7a24 */ /* 0x000fe400078e02ff */
[----:B------:R-:W-:Y:S02]  /*24190*/  IMAD R251, R251, c[0x0][0x190], RZ ;  /* 0x00006400fbfb7a24 */ /* 0x000fe400078e02ff */
[----:B------:R-:W-:Y:S02]  /*241a0*/  IMAD R30, R30, c[0x0][0x190], RZ ;  /* 0x000064001e1e7a24 */ /* 0x000fe400078e02ff */
[----:B------:R-:W-:-:S02]  /*241b0*/  IMAD R31, R31, c[0x0][0x190], RZ ;  /* 0x000064001f1f7a24 */ /* 0x000fc400078e02ff */
[----:B------:R-:W-:Y:S02]  /*241c0*/  IMAD R33, R33, c[0x0][0x190], RZ ;  /* 0x0000640021217a24 */ /* 0x000fe400078e02ff */
[----:B------:R-:W-:Y:S02]  /*241d0*/  IMAD R34, R34, c[0x0][0x190], RZ ;  /* 0x0000640022227a24 */ /* 0x000fe400078e02ff */
[----:B------:R-:W-:Y:S02]  /*241e0*/  IMAD R35, R35, c[0x0][0x190], RZ ;  /* 0x0000640023237a24 */ /* 0x000fe400078e02ff */
[----:B------:R-:W-:Y:S02]  /*241f0*/  IMAD R36, R36, c[0x0][0x190], RZ ;  /* 0x0000640024247a24 */ /* 0x000fe400078e02ff */
[----:B------:R-:W-:Y:S02]  /*24200*/  IMAD R37, R37, c[0x0][0x190], RZ ;  /* 0x0000640025257a24 */ /* 0x000fe400078e02ff */
[----:B---3--:R-:W-:-:S05]  /*24210*/  IMAD R9, R187, c[0x0][0x184], RZ ;  /* 0x00006100bb097a24 */ /* 0x008fca00078e02ff */
[----:B------:R-:W-:-:S04]  /*24220*/  LEA R8, P1, R9, c[0x0][0x160], 0x2 ;  /* 0x0000580009087a11 */ /* 0x000fc800078210ff */
[----:B------:R-:W-:Y:S02]  /*24230*/  LEA.HI.X.SX32 R9, R9, c[0x0][0x164], 0x2, P1 ;  /* 0x0000590009097a11 */ /* 0x000fe400008f16ff */
[----:B------:R-:W-:Y:S01]  /*24240*/  LEA R12, P1, R143, R10, 0x2 ;  /* 0x0000000a8f0c7211 */ /* 0x000fe200078210ff */
[----:B--2---:R-:W-:-:S03]  /*24250*/  IMAD R3, R186, c[0x0][0x184], RZ ;  /* 0x00006100ba037a24 */ /* 0x004fc600078e02ff */
[----:B------:R-:W-:Y:S02]  /*24260*/  LEA.HI.X.SX32 R13, R143, R0, 0x2, P1 ;  /* 0x000000008f0d7211 */ /* 0x000fe400008f16ff */
[----:B-1----:R-:W-:-:S03]  /*24270*/  LEA R2, P0, R3, c[0x0][0x160], 0x2 ;  /* 0x0000580003027a11 */ /* 0x002fc600078010ff */
[----:B------:R1:W-:Y:S01]  /*24280*/  STL.64 [R1+0x1020], R12 ;  /* 0x0010200c01007387 */ /* 0x0003e20000100a00 */
[----:B------:R-:W-:Y:S02]  /*24290*/  LEA.HI.X.SX32 R3, R3, c[0x0][0x164], 0x2, P0 ;  /* 0x0000590003037a11 */ /* 0x000fe400000f16ff */
[----:B------:R-:W-:-:S04]  /*242a0*/  LEA R18, P0, R140, R10, 0x2 ;  /* 0x0000000a8c127211 */ /* 0x000fc800078010ff */
[----:B------:R-:W-:Y:S02]  /*242b0*/  LEA.HI.X.SX32 R19, R140, R0, 0x2, P0 ;  /* 0x000000008c137211 */ /* 0x000fe400000f16ff */
[----:B-1----:R-:W-:-:S04]  /*242c0*/  LEA R12, P1, R25, R10, 0x2 ;  /* 0x0000000a190c7211 */ /* 0x002fc800078210ff */
[----:B------:R-:W-:Y:S01]  /*242d0*/  LEA.HI.X.SX32 R13, R25, R0, 0x2, P1 ;  /* 0x00000000190d7211 */ /* 0x000fe200008f16ff */
[----:B------:R1:W-:Y:S04]  /*242e0*/  STL.64 [R1+0x1018], R18 ;  /* 0x0010181201007387 */ /* 0x0003e80000100a00 */
[----:B------:R2:W-:Y:S01]  /*242f0*/  STL.64 [R1+0x1010], R12 ;  /* 0x0010100c01007387 */ /* 0x0005e20000100a00 */
[CC--:B-1----:R-:W-:Y:S02]  /*24300*/  LEA R18, P0, R22.reuse, R10.reuse, 0x2 ;  /* 0x0000000a16127211 */ /* 0x0c2fe400078010ff */
[----:B--2---:R-:W-:Y:S02]  /*24310*/  LEA R12, P1, R17, R10, 0x2 ;  /* 0x0000000a110c7211 */ /* 0x004fe400078210ff */
[----:B------:R-:W-:-:S02]  /*24320*/  LEA.HI.X.SX32 R19, R22, R0, 0x2, P0 ;  /* 0x0000000016137211 */ /* 0x000fc400000f16ff */
[----:B------:R-:W-:-:S03]  /*24330*/  LEA.HI.X.SX32 R13, R17, R0, 0x2, P1 ;  /* 0x00000000110d7211 */ /* 0x000fc600008f16ff */
[----:B------:R1:W-:Y:S04]  /*24340*/  STL.64 [R1+0x1008], R18 ;  /* 0x0010081201007387 */ /* 0x0003e80000100a00 */
[----:B------:R2:W-:Y:S01]  /*24350*/  STL.64 [R1+0x1000], R12 ;  /* 0x0010000c01007387 */ /* 0x0005e20000100a00 */
[-C--:B-1----:R-:W-:Y:S02]  /*24360*/  LEA R18, P0, R14, R10.reuse, 0x2 ;  /* 0x0000000a0e127211 */ /* 0x082fe400078010ff */
[----:B--2---:R-:W-:Y:S02]  /*24370*/  LEA R12, P1, R252, R10, 0x2 ;  /* 0x0000000afc0c7211 */ /* 0x004fe400078210ff */
[-C--:B------:R-:W-:Y:S02]  /*24380*/  LEA.HI.X.SX32 R19, R14, R0.reuse, 0x2, P0 ;  /* 0x000000000e137211 */ /* 0x080fe400000f16ff */
[----:B------:R-:W-:-:S02]  /*24390*/  LEA.HI.X.SX32 R13, R252, R0, 0x2, P1 ;  /* 0x00000000fc0d7211 */ /* 0x000fc400008f16ff */
[C---:B------:R-:W-:Y:S01]  /*243a0*/  LEA R16, P0, R251.reuse, R10, 0x2 ;  /* 0x0000000afb107211 */ /* 0x040fe200078010ff */
[----:B------:R-:W-:Y:S04]  /*243b0*/  STL.64 [R1+0xff8], R18 ;  /* 0x000ff81201007387 */ /* 0x000fe80000100a00 */
[----:B------:R1:W-:Y:S01]  /*243c0*/  STL.64 [R1+0xff0], R12 ;  /* 0x000ff00c01007387 */ /* 0x0003e20000100a00 */
[----:B------:R-:W-:Y:S02]  /*243d0*/  LEA.HI.X.SX32 R17, R251, R0, 0x2, P0 ;  /* 0x00000000fb117211 */ /* 0x000fe400000f16ff */
[-C--:B------:R-:W-:Y:S02]  /*243e0*/  LEA R14, P0, R31, R10.reuse, 0x2 ;  /* 0x0000000a1f0e7211 */ /* 0x080fe400078010ff */
[----:B-1----:R-:W-:-:S04]  /*243f0*/  LEA R12, P1, R30, R10, 0x2 ;  /* 0x0000000a1e0c7211 */ /* 0x002fc800078210ff */
[-C--:B------:R-:W-:Y:S01]  /*24400*/  LEA.HI.X.SX32 R13, R30, R0.reuse, 0x2, P1 ;  /* 0x000000001e0d7211 */ /* 0x080fe200008f16ff */
[----:B------:R-:W-:Y:S01]  /*24410*/  STL.64 [R1+0xfe8], R16 ;  /* 0x000fe81001007387 */ /* 0x000fe20000100a00 */
[----:B------:R-:W-:-:S03]  /*24420*/  LEA.HI.X.SX32 R15, R31, R0, 0x2, P0 ;  /* 0x000000001f0f7211 */ /* 0x000fc600000f16ff */
[----:B------:R1:W-:Y:S04]  /*24430*/  STL.64 [R1+0xfe0], R12 ;  /* 0x000fe00c01007387 */ /* 0x0003e80000100a00 */
[----:B------:R2:W-:Y:S01]  /*24440*/  STL.64 [R1+0xfd8], R14 ;  /* 0x000fd80e01007387 */ /* 0x0005e20000100a00 */
[----:B-1----:R-:W-:-:S04]  /*24450*/  LEA R12, P1, R33, R10, 0x2 ;  /* 0x0000000a210c7211 */ /* 0x002fc800078210ff */
[----:B------:R-:W-:Y:S02]  /*24460*/  LEA.HI.X.SX32 R13, R33, R0, 0x2, P1 ;  /* 0x00000000210d7211 */ /* 0x000fe400008f16ff */
[----:B--2---:R-:W-:-:S03]  /*24470*/  LEA R14, P0, R34, R10, 0x2 ;  /* 0x0000000a220e7211 */ /* 0x004fc600078010ff */
[----:B------:R1:W-:Y:S01]  /*24480*/  STL.64 [R1+0xfd0], R12 ;  /* 0x000fd00c01007387 */ /* 0x0003e20000100a00 */
[----:B------:R-:W-:Y:S02]  /*24490*/  LEA.HI.X.SX32 R15, R34, R0, 0x2, P0 ;  /* 0x00000000220f7211 */ /* 0x000fe400000f16ff */
[----:B-1----:R-:W-:-:S03]  /*244a0*/  LEA R12, P1, R35, R10, 0x2 ;  /* 0x0000000a230c7211 */ /* 0x002fc600078210ff */
[----:B------:R1:W-:Y:S01]  /*244b0*/  STL.64 [R1+0xfc8], R14 ;  /* 0x000fc80e01007387 */ /* 0x0003e20000100a00 */
[----:B------:R-:W-:Y:S01]  /*244c0*/  LEA.HI.X.SX32 R13, R35, R0, 0x2, P1 ;  /* 0x00000000230d7211 */ /* 0x000fe200008f16ff */
[----:B------:R-:W-:-:S04]  /*244d0*/  IMAD R38, R38, c[0x0][0x190], RZ ;  /* 0x0000640026267a24 */ /* 0x000fc800078e02ff */
[----:B------:R2:W-:Y:S01]  /*244e0*/  STL.64 [R1+0xfc0], R12 ;  /* 0x000fc00c01007387 */ /* 0x0005e20000100a00 */
[----:B-1----:R-:W-:Y:S01]  /*244f0*/  LEA R14, P0, R36, R10, 0x2 ;  /* 0x0000000a240e7211 */ /* 0x002fe200078010ff */
[----:B------:R-:W-:-:S03]  /*24500*/  IMAD R39, R39, c[0x0][0x190], RZ ;  /* 0x0000640027277a24 */ /* 0x000fc600078e02ff */
[----:B------:R-:W-:Y:S02]  /*24510*/  LEA.HI.X.SX32 R15, R36, R0, 0x2, P0 ;  /* 0x00000000240f7211 */ /* 0x000fe400000f16ff */
[----:B--2---:R-:W-:-:S03]  /*24520*/  LEA R12, P1, R37, R10, 0x2 ;  /* 0x0000000a250c7211 */ /* 0x004fc600078210ff */
        /* <DEDUP_REMOVED lines=82> */
[----:B------:R-:W-:Y:S02]  /*24a50*/  IMAD R60, R60, c[0x0][0x190], RZ ;  /* 0x000064003c3c7a24 */ /* 0x000fe400078e02ff */
[----:B------:R-:W-:Y:S02]  /*24a60*/  IMAD R61, R61, c[0x0][0x190], RZ ;  /* 0x000064003d3d7a24 */ /* 0x000fe400078e02ff */
[----:B------:R2:W-:Y:S01]  /*24a70*/  STL.64 [R1+0xf10], R12 ;  /* 0x000f100c01007387 */ /* 0x0005e20000100a00 */
[----:B-1----:R-:W-:Y:S01]  /*24a80*/  LEA R14, P0, R58, R10, 0x2 ;  /* 0x0000000a3a0e7211 */ /* 0x002fe200078010ff */
[----:B------:R-:W-:-:S03]  /*24a90*/  IMAD R62, R62, c[0x0][0x190], RZ ;  /* 0x000064003e3e7a24 */ /* 0x000fc600078e02ff */
[----:B------:R-:W-:Y:S02]  /*24aa0*/  LEA.HI.X.SX32 R15, R58, R0, 0x2, P0 ;  /* 0x000000003a0f7211 */ /* 0x000fe400000f16ff */
[-C--:B--2---:R-:W-:Y:S02]  /*24ab0*/  LEA R12, P1, R59, R10.reuse, 0x2 ;  /* 0x0000000a3b0c7211 */ /* 0x084fe400078210ff */
[----:B------:R-:W-:Y:S01]  /*24ac0*/  LEA R216, P0, R60, R10, 0x2 ;  /* 0x0000000a3cd87211 */ /* 0x000fe200078010ff */
[----:B------:R-:W-:Y:S01]  /*24ad0*/  IMAD R63, R63, c[0x0][0x190], RZ ;  /* 0x000064003f3f7a24 */ /* 0x000fe200078e02ff */
[----:B------:R-:W-:Y:S02]  /*24ae0*/  LEA.HI.X.SX32 R13, R59, R0, 0x2, P1 ;  /* 0x000000003b0d7211 */ /* 0x000fe400008f16ff */
[----:B------:R-:W-:Y:S01]  /*24af0*/  LEA R142, P1, R61, R10, 0x2 ;  /* 0x0000000a3d8e7211 */ /* 0x000fe200078210ff */
[----:B------:R-:W-:Y:S01]  /*24b00*/  STL.64 [R1+0xf08], R14 ;  /* 0x000f080e01007387 */ /* 0x000fe20000100a00 */
[----:B------:R-:W-:Y:S01]  /*24b10*/  IMAD R5, R74, c[0x0][0x190], RZ ;  /* 0x000064004a057a24 */ /* 0x000fe200078e02ff */
[----:B------:R-:W-:-:S02]  /*24b20*/  LEA.HI.X.SX32 R217, R60, R0, 0x2, P0 ;  /* 0x000000003cd97211 */ /* 0x000fc400000f16ff */
[----:B------:R-:W-:Y:S01]  /*24b30*/  STL [R1+0x3adc], R216 ;  /* 0x003adcd801007387 */ /* 0x000fe20000100800 */
[----:B------:R-:W-:Y:S02]  /*24b40*/  LEA R74, P0, R62, R10, 0x2 ;  /* 0x0000000a3e4a7211 */ /* 0x000fe400078010ff */
[-C--:B------:R-:W-:Y:S01]  /*24b50*/  LEA.HI.X.SX32 R143, R61, R0.reuse, 0x2, P1 ;  /* 0x000000003d8f7211 */ /* 0x080fe200008f16ff */
[----:B------:R1:W-:Y:S01]  /*24b60*/  STL.64 [R1+0xb8], R12 ;  /* 0x0000b80c01007387 */ /* 0x0003e20000100a00 */
[----:B------:R-:W-:Y:S02]  /*24b70*/  IMAD R64, R64, c[0x0][0x190], RZ ;  /* 0x0000640040407a24 */ /* 0x000fe400078e02ff */
[----:B------:R-:W-:Y:S01]  /*24b80*/  IMAD R4, R75, c[0x0][0x190], RZ ;  /* 0x000064004b047a24 */ /* 0x000fe200078e02ff */
[----:B------:R-:W-:Y:S01]  /*24b90*/  LEA.HI.X.SX32 R75, R62, R0, 0x2, P0 ;  /* 0x000000003e4b7211 */ /* 0x000fe200000f16ff */
[----:B------:R-:W-:Y:S01]  /*24ba0*/  STL [R1+0x3ad8], R217 ;  /* 0x003ad8d901007387 */ /* 0x000fe20000100800 */
[----:B------:R-:W-:Y:S01]  /*24bb0*/  IMAD R65, R65, c[0x0][0x190], RZ ;  /* 0x0000640041417a24 */ /* 0x000fe200078e02ff */
[----:B-1----:R-:W-:-:S02]  /*24bc0*/  LEA R12, P1, R63, R10, 0x2 ;  /* 0x0000000a3f0c7211 */ /* 0x002fc400078210ff */
[----:B------:R-:W-:Y:S02]  /*24bd0*/  STL [R1+0x3ae4], R142 ;  /* 0x003ae48e01007387 */ /* 0x000fe40000100800 */
[----:B------:R-:W-:Y:S02]  /*24be0*/  LEA.HI.X.SX32 R13, R63, R0, 0x2, P1 ;  /* 0x000000003f0d7211 */ /* 0x000fe400008f16ff */
[----:B------:R-:W-:Y:S01]  /*24bf0*/  STL [R1+0x3ae0], R143 ;  /* 0x003ae08f01007387 */ /* 0x000fe20000100800 */
[----:B------:R-:W-:-:S03]  /*24c00*/  LEA R14, P0, R64, R10, 0x2 ;  /* 0x0000000a400e7211 */ /* 0x000fc600078010ff */
[----:B------:R-:W-:Y:S01]  /*24c10*/  STL [R1+0x3aec], R74 ;  /* 0x003aec4a01007387 */ /* 0x000fe20000100800 */
[----:B------:R-:W-:-:S03]  /*24c20*/  LEA.HI.X.SX32 R15, R64, R0, 0x2, P0 ;  /* 0x00000000400f7211 */ /* 0x000fc600000f16ff */
[----:B------:R-:W-:Y:S01]  /*24c30*/  STL [R1+0x3ae8], R75 ;  /* 0x003ae84b01007387 */ /* 0x000fe20000100800 */
[----:B------:R-:W-:-:S03]  /*24c40*/  IMAD R66, R66, c[0x0][0x190], RZ ;  /* 0x0000640042427a24 */ /* 0x000fc600078e02ff */
[----:B------:R1:W-:Y:S01]  /*24c50*/  STL.64 [R1+0xec0], R12 ;  /* 0x000ec00c01007387 */ /* 0x0003e20000100a00 */
[----:B------:R-:W-:-:S03]  /*24c60*/  IMAD R67, R67, c[0x0][0x190], RZ ;  /* 0x0000640043437a24 */ /* 0x000fc600078e02ff */
[----:B------:R2:W-:Y:S01]  /*24c70*/  STL.64 [R1+0xda8], R14 ;  /* 0x000da80e01007387 */ /* 0x0005e20000100a00 */
[----:B-1----:R-:W-:-:S04]  /*24c80*/  LEA R12, P1, R65, R10, 0x2 ;  /* 0x0000000a410c7211 */ /* 0x002fc800078210ff */
[----:B------:R-:W-:Y:S02]  /*24c90*/  LEA.HI.X.SX32 R13, R65, R0, 0x2, P1 ;  /* 0x00000000410d7211 */ /* 0x000fe400008f16ff */
[----:B--2---:R-:W-:Y:S01]  /*24ca0*/  LEA R14, P0, R66, R10, 0x2 ;  /* 0x0000000a420e7211 */ /* 0x004fe200078010ff */
[----:B------:R-:W-:Y:S02]  /*24cb0*/  IMAD R68, R68, c[0x0][0x190], RZ ;  /* 0x0000640044447a24 */ /* 0x000fe400078e02ff */
[----:B------:R1:W-:Y:S01]  /*24cc0*/  STL.64 [R1+0x658], R12 ;  /* 0x0006580c01007387 */ /* 0x0003e20000100a00 */
[----:B------:R-:W-:Y:S01]  /*24cd0*/  IMAD R69, R69, c[0x0][0x190], RZ ;  /* 0x0000640045457a24 */ /* 0x000fe200078e02ff */
[----:B------:R-:W-:Y:S01]  /*24ce0*/  LEA.HI.X.SX32 R15, R66, R0, 0x2, P0 ;  /* 0x00000000420f7211 */ /* 0x000fe200000f16ff */
[----:B------:R-:W-:Y:S01]  /*24cf0*/  IMAD R70, R70, c[0x0][0x190], RZ ;  /* 0x0000640046467a24 */ /* 0x000fe200078e02ff */
[-C--:B------:R-:W-:Y:S01]  /*24d00*/  LEA R214, P0, R68, R10.reuse, 0x2 ;  /* 0x0000000a44d67211 */ /* 0x080fe200078010ff */
[----:B------:R-:W-:Y:S01]  /*24d10*/  IMAD R71, R71, c[0x0][0x190], RZ ;  /* 0x0000640047477a24 */ /* 0x000fe200078e02ff */
[C---:B-1----:R-:W-:Y:S01]  /*24d20*/  LEA R12, P1, R67.reuse, R10, 0x2 ;  /* 0x0000000a430c7211 */ /* 0x042fe200078210ff */
[----:B------:R-:W-:Y:S03]  /*24d30*/  STL.64 [R1+0x2a8], R14 ;  /* 0x0002a80e01007387 */ /* 0x000fe60000100a00 */
[----:B------:R-:W-:Y:S01]  /*24d40*/  LEA.HI.X.SX32 R13, R67, R0, 0x2, P1 ;  /* 0x00000000430d7211 */ /* 0x000fe200008f16ff */
[----:B------:R-:W2:Y:S01]  /*24d50*/  LDL.LU R189, [R1] ;  /* 0x0000000001bd7983 */ /* 0x000ea20000300800 */
[----:B------:R-:W-:-:S02]  /*24d60*/  LEA R140, P1, R69, R10, 0x2 ;  /* 0x0000000a458c7211 */ /* 0x000fc400078210ff */
[----:B------:R-:W-:Y:S01]  /*24d70*/  LEA.HI.X.SX32 R215, R68, R0, 0x2, P0 ;  /* 0x0000000044d77211 */ /* 0x000fe200000f16ff */
[----:B------:R-:W3:Y:S01]  /*24d80*/  LDL.LU R188, [R1+0x4] ;  /* 0x0000040001bc7983 */ /* 0x000ee20000300800 */
[C---:B------:R-:W-:Y:S02]  /*24d90*/  LEA R72, P0, R70.reuse, R10, 0x2 ;  /* 0x0000000a46487211 */ /* 0x040fe400078010ff */
[-C--:B------:R-:W-:Y:S01]  /*24da0*/  LEA.HI.X.SX32 R141, R69, R0.reuse, 0x2, P1 ;  /* 0x00000000458d7211 */ /* 0x080fe200008f16ff */
[----:B------:R1:W-:Y:S01]  /*24db0*/  STL.64 [R1+0xb0], R12 ;  /* 0x0000b00c01007387 */ /* 0x0003e20000100a00 */
[----:B------:R-:W-:-:S03]  /*24dc0*/  LEA.HI.X.SX32 R73, R70, R0, 0x2, P0 ;  /* 0x0000000046497211 */ /* 0x000fc600000f16ff */
[----:B------:R-:W-:Y:S04]  /*24dd0*/  STL [R1+0x3af4], R214 ;  /* 0x003af4d601007387 */ /* 0x000fe80000100800 */
[----:B------:R-:W-:Y:S01]  /*24de0*/  STL [R1+0x3af0], R215 ;  /* 0x003af0d701007387 */ /* 0x000fe20000100800 */
[----:B-1----:R-:W-:-:S03]  /*24df0*/  LEA R12, P1, R71, R10, 0x2 ;  /* 0x0000000a470c7211 */ /* 0x002fc600078210ff */
[----:B------:R-:W-:Y:S01]  /*24e00*/  STL [R1+0x3afc], R140 ;  /* 0x003afc8c01007387 */ /* 0x000fe20000100800 */
[----:B------:R-:W-:-:S03]  /*24e10*/  LEA.HI.X.SX32 R13, R71, R0, 0x2, P1 ;  /* 0x00000000470d7211 */ /* 0x000fc600008f16ff */
[----:B------:R-:W-:Y:S01]  /*24e20*/  STL [R1+0x3af8], R141 ;  /* 0x003af88d01007387 */ /* 0x000fe20000100800 */
[----:B------:R-:W-:-:S03]  /*24e30*/  LEA R14, P0, R7, R10, 0x2 ;  /* 0x0000000a070e7211 */ /* 0x000fc600078010ff */
[----:B------:R-:W-:Y:S04]  /*24e40*/  STL [R1+0x3b04], R72 ;  /* 0x003b044801007387 */ /* 0x000fe80000100800 */
[----:B------:R-:W-:Y:S04]  /*24e50*/  STL [R1+0x3b00], R73 ;  /* 0x003b004901007387 */ /* 0x000fe80000100800 */
[----:B------:R1:W-:Y:S01]  /*24e60*/  STL.64 [R1+0xeb8], R12 ;  /* 0x000eb80c01007387 */ /* 0x0003e20000100a00 */
[----:B------:R-:W-:-:S03]  /*24e70*/  LEA.HI.X.SX32 R15, R7, R0, 0x2, P0 ;  /* 0x00000000070f7211 */ /* 0x000fc600000f16ff */
[----:B------:R-:W4:Y:S01]  /*24e80*/  LDL.LU R187, [R1+0xc0] ;  /* 0x0000c00001bb7983 */ /* 0x000f220000300800 */
[----:B-1----:R-:W-:-:S04]  /*24e90*/  LEA R12, P1, R6, R10, 0x2 ;  /* 0x0000000a060c7211 */ /* 0x002fc800078210ff */
[----:B------:R-:W-:Y:S01]  /*24ea0*/  LEA.HI.X.SX32 R13, R6, R0, 0x2, P1 ;  /* 0x00000000060d7211 */ /* 0x000fe200008f16ff */
[----:B------:R-:W-:Y:S04]  /*24eb0*/  STL.64 [R1+0xda0], R14 ;  /* 0x000da00e01007387 */ /* 0x000fe80000100a00 */
[----:B------:R1:W-:Y:S04]  /*24ec0*/  STL.64 [R1+0x650], R12 ;  /* 0x0006500c01007387 */ /* 0x0003e80000100a00 */
[----:B------:R-:W4:Y:S01]  /*24ed0*/  LDL.LU R186, [R1+0xc4] ;  /* 0x0000c40001ba7983 */ /* 0x000f220000300800 */
[----:B------:R-:W-:-:S04]  /*24ee0*/  LEA R30, P0, R5, R10, 0x2 ;  /* 0x0000000a051e7211 */ /* 0x000fc800078010ff */
[----:B------:R-:W-:-:S05]  /*24ef0*/  LEA.HI.X.SX32 R31, R5, R0, 0x2, P0 ;  /* 0x00000000051f7211 */ /* 0x000fca00000f16ff */
[----:B------:R-:W-:Y:S04]  /*24f00*/  STL.64 [R1+0x2a0], R30 ;  /* 0x0002a01e01007387 */ /* 0x000fe80000100a00 */
[----:B------:R-:W4:Y:S01]  /*24f10*/  LDL.LU R190, [R1+0xc8] ;  /* 0x0000c80001be7983 */ /* 0x000f220000300800 */
[----:B------:R-:W-:Y:S01]  /*24f20*/  IMAD R76, R76, c[0x0][0x190], RZ ;  /* 0x000064004c4c7a24 */ /* 0x000fe200078e02ff */
[-C--:B-1----:R-:W-:Y:S01]  /*24f30*/  LEA R12, P1, R4, R10.reuse, 0x2 ;  /* 0x0000000a040c7211 */ /* 0x082fe200078210ff */
[----:B------:R-:W-:Y:S02]  /*24f40*/  IMAD R77, R77, c[0x0][0x190], RZ ;  /* 0x000064004d4d7a24 */ /* 0x000fe400078e02ff */
[----:B------:R-:W-:Y:S01]  /*24f50*/  IMAD R78, R78, c[0x0][0x190], RZ ;  /* 0x000064004e4e7a24 */ /* 0x000fe200078e02ff */
[----:B------:R-:W-:Y:S01]  /*24f60*/  LEA R212, P0, R76, R10, 0x2 ;  /* 0x0000000a4cd47211 */ /* 0x000fe200078010ff */
[----:B------:R-:W-:Y:S01]  /*24f70*/  IMAD R16, R138, c[0x0][0x190], RZ ;  /* 0x000064008a107a24 */ /* 0x000fe200078e02ff */
[----:B------:R-:W-:Y:S01]  /*24f80*/  LEA.HI.X.SX32 R13, R4, R0, 0x2, P1 ;  /* 0x00000000040d7211 */ /* 0x000fe200008f16ff */
[----:B------:R-:W-:Y:S01]  /*24f90*/  IMAD R79, R79, c[0x0][0x190], RZ ;  /* 0x000064004f4f7a24 */ /* 0x000fe200078e02ff */
[----:B------:R-:W-:Y:S01]  /*24fa0*/  LEA R138, P1, R77, R10, 0x2 ;  /* 0x0000000a4d8a7211 */ /* 0x000fe200078210ff */
[----:B------:R-:W-:Y:S01]  /*24fb0*/  IMAD R15, R139, c[0x0][0x190], RZ ;  /* 0x000064008b0f7a24 */ /* 0x000fe200078e02ff */
[----:B------:R-:W-:Y:S01]  /*24fc0*/  LEA.HI.X.SX32 R213, R76, R0, 0x2, P0 ;  /* 0x000000004cd57211 */ /* 0x000fe200000f16ff */
[----:B------:R-:W-:Y:S01]  /*24fd0*/  IMAD R80, R80, c[0x0][0x190], RZ ;  /* 0x0000640050507a24 */ /* 0x000fe200078e02ff */
[----:B------:R-:W-:-:S02]  /*24fe0*/  LEA R70, P0, R78, R10, 0x2 ;  /* 0x0000000a4e467211 */ /* 0x000fc400078010ff */
[----:B------:R-:W-:Y:S01]  /*24ff0*/  LEA.HI.X.SX32 R139, R77, R0, 0x2, P1 ;  /* 0x000000004d8b7211 */ /* 0x000fe200008f16ff */
[----:B------:R2:W-:Y:S01]  /*25000*/  STL.64 [R1+0xa8], R12 ;  /* 0x0000a80c01007387 */ /* 0x0005e20000100a00 */
[----:B------:R-:W-:Y:S02]  /*25010*/  LEA R4, P1, R79, R10, 0x2 ;  /* 0x0000000a4f047211 */ /* 0x000fe400078210ff */
[----:B------:R-:W-:Y:S01]  /*25020*/  LEA.HI.X.SX32 R71, R78, R0, 0x2, P0 ;  /* 0x000000004e477211 */ /* 0x000fe200000f16ff */
[----:B------:R-:W-:Y:S01]  /*25030*/  STL [R1+0x3b0c], R212 ;  /* 0x003b0cd401007387 */ /* 0x000fe20000100800 */
[C---:B------:R-:W-:Y:S01]  /*25040*/  LEA R6, P0, R80.reuse, R10, 0x2 ;  /* 0x0000000a50067211 */ /* 0x040fe200078010ff */
[----:B------:R-:W-:Y:S01]  /*25050*/  IMAD R81, R81, c[0x0][0x190], RZ ;  /* 0x0000640051517a24 */ /* 0x000fe200078e02ff */
[-C--:B------:R-:W-:Y:S01]  /*25060*/  LEA.HI.X.SX32 R5, R79, R0.reuse, 0x2, P1 ;  /* 0x000000004f057211 */ /* 0x080fe200008f16ff */
[----:B------:R-:W-:Y:S01]  /*25070*/  STL [R1+0x3b08], R213 ;  /* 0x003b08d501007387 */ /* 0x000fe20000100800 */
[----:B------:R-:W-:Y:S01]  /*25080*/  LEA.HI.X.SX32 R7, R80, R0, 0x2, P0 ;  /* 0x0000000050077211 */ /* 0x000fe200000f16ff */
[----:B------:R-:W-:-:S02]  /*25090*/  IMAD R82, R82, c[0x0][0x190], RZ ;  /* 0x0000640052527a24 */ /* 0x000fc400078e02ff */
[----:B------:R-:W-:Y:S02]  /*250a0*/  IMAD R83, R83, c[0x0][0x190], RZ ;  /* 0x0000640053537a24 */ /* 0x000fe400078e02ff */
[----:B------:R-:W-:Y:S02]  /*250b0*/  IMAD R84, R84, c[0x0][0x190], RZ ;  /* 0x0000640054547a24 */ /* 0x000fe400078e02ff */
[----:B--2---:R-:W-:Y:S02]  /*250c0*/  IMAD R13, R189, c[0x0][0x190], RZ ;  /* 0x00006400bd0d7a24 */ /* 0x004fe400078e02ff */
[----:B------:R-:W2:Y:S04]  /*250d0*/  LDL.LU R189, [R1+0xcc] ;  /* 0x0000cc0001bd7983 */ /* 0x000ea80000300800 */
[----:B------:R-:W-:Y:S04]  /*250e0*/  STL [R1+0x3b14], R138 ;  /* 0x003b148a01007387 */ /* 0x000fe80000100800 */
[----:B------:R-:W-:Y:S04]  /*250f0*/  STL [R1+0x3b10], R139 ;  /* 0x003b108b01007387 */ /* 0x000fe80000100800 */
[----:B------:R-:W-:Y:S01]  /*25100*/  STL [R1+0x3b1c], R70 ;  /* 0x003b1c4601007387 */ /* 0x000fe20000100800 */
[----:B---3--:R-:W-:-:S03]  /*25110*/  IMAD R12, R188, c[0x0][0x190], RZ ;  /* 0x00006400bc0c7a24 */ /* 0x008fc600078e02ff */
[----:B------:R-:W-:Y:S04]  /*25120*/  STL [R1+0x3b18], R71 ;  /* 0x003b184701007387 */ /* 0x000fe80000100800 */
[----:B------:R1:W-:Y:S04]  /*25130*/  STL.64 [R1+0xeb0], R4 ;  /* 0x000eb00401007387 */ /* 0x0003e80000100a00 */
[----:B------:R-:W3:Y:S04]  /*25140*/  LDL.LU R188, [R1+0xd0] ;  /* 0x0000d00001bc7983 */ /* 0x000ee80000300800 */
[----:B------:R4:W-:Y:S01]  /*25150*/  STL.64 [R1+0xd98], R6 ;  /* 0x000d980601007387 */ /* 0x0009e20000100a00 */
[----:B-1----:R-:W-:-:S04]  /*25160*/  LEA R4, P1, R81, R10, 0x2 ;  /* 0x0000000a51047211 */ /* 0x002fc800078210ff */
[----:B------:R-:W-:Y:S02]  /*25170*/  LEA.HI.X.SX32 R5, R81, R0, 0x2, P1 ;  /* 0x0000000051057211 */ /* 0x000fe400008f16ff */
[C---:B----4-:R-:W-:Y:S01]  /*25180*/  LEA R6, P0, R82.reuse, R10, 0x2 ;  /* 0x0000000a52067211 */ /* 0x050fe200078010ff */
[----:B------:R-:W-:Y:S02]  /*25190*/  IMAD R11, R187, c[0x0][0x190], RZ ;  /* 0x00006400bb0b7a24 */ /* 0x000fe400078e02ff */
[----:B------:R-:W-:Y:S01]  /*251a0*/  STL.64 [R1+0x648], R4 ;  /* 0x0006480401007387 */ /* 0x000fe20000100a00 */
[----:B------:R-:W-:-:S03]  /*251b0*/  LEA.HI.X.SX32 R7, R82, R0, 0x2, P0 ;  /* 0x0000000052077211 */ /* 0x000fc600000f16ff */
[----:B------:R-:W4:Y:S04]  /*251c0*/  LDL.LU R187, [R1+0xd4] ;  /* 0x0000d40001bb7983 */ /* 0x000f280000300800 */
[----:B------:R1:W-:Y:S02]  /*251d0*/  STL.64 [R1+0x1f8], R6 ;  /* 0x0001f80601007387 */ /* 0x0003e40000100a00 */
[----:B-1----:R-:W-:Y:S02]  /*251e0*/  IMAD R7, R186, c[0x0][0x190], RZ ;  /* 0x00006400ba077a24 */ /* 0x002fe400078e02ff */
[----:B------:R-:W4:Y:S01]  /*251f0*/  LDL.LU R186, [R1+0xd8] ;  /* 0x0000d80001ba7983 */ /* 0x000f220000300800 */
[-C--:B------:R-:W-:Y:S02]  /*25200*/  LEA R4, P1, R83, R10.reuse, 0x2 ;  /* 0x0000000a53047211 */ /* 0x080fe400078210ff */
[----:B------:R-:W-:-:S02]  /*25210*/  LEA R210, P0, R84, R10, 0x2 ;  /* 0x0000000a54d27211 */ /* 0x000fc400078010ff */
[-C--:B------:R-:W-:Y:S02]  /*25220*/  LEA.HI.X.SX32 R5, R83, R0.reuse, 0x2, P1 ;  /* 0x0000000053057211 */ /* 0x080fe400008f16ff */
[----:B------:R-:W-:-:S03]  /*25230*/  LEA.HI.X.SX32 R211, R84, R0, 0x2, P0 ;  /* 0x0000000054d37211 */ /* 0x000fc600000f16ff */
[----:B------:R-:W-:Y:S01]  /*25240*/  STL.64 [R1+0xa0], R4 ;  /* 0x0000a00401007387 */ /* 0x000fe20000100a00 */
[----:B------:R-:W-:-:S03]  /*25250*/  IMAD R6, R190, c[0x0][0x190], RZ ;  /* 0x00006400be067a24 */ /* 0x000fc600078e02ff */
[----:B------:R-:W-:Y:S04]  /*25260*/  STL [R1+0x3b24], R210 ;  /* 0x003b24d201007387 */ /* 0x000fe80000100800 */
[----:B------:R-:W-:Y:S04]  /*25270*/  STL [R1+0x3b20], R211 ;  /* 0x003b20d301007387 */ /* 0x000fe80000100800 */
[----:B------:R-:W4:Y:S01]  /*25280*/  LDL.LU R190, [R1+0xdc] ;  /* 0x0000dc0001be7983 */ /* 0x000f220000300800 */
[----:B------:R-:W-:Y:S02]  /*25290*/  IMAD R85, R85, c[0x0][0x190], RZ ;  /* 0x0000640055557a24 */ /* 0x000fe400078e02ff */
[----:B------:R-:W-:-:S02]  /*252a0*/  IMAD R86, R86, c[0x0][0x190], RZ ;  /* 0x0000640056567a24 */ /* 0x000fc400078e02ff */
[----:B------:R-:W-:Y:S01]  /*252b0*/  IMAD R18, R136, c[0x0][0x190], RZ ;  /* 0x0000640088127a24 */ /* 0x000fe200078e02ff */
[-C--:B------:R-:W-:Y:S01]  /*252c0*/  LEA R136, P1, R85, R10.reuse, 0x2 ;  /* 0x0000000a55887211 */ /* 0x080fe200078210ff */
[----:B------:R-:W-:Y:S01]  /*252d0*/  IMAD R87, R87, c[0x0][0x190], RZ ;  /* 0x0000640057577a24 */ /* 0x000fe200078e02ff */
[----:B------:R-:W-:Y:S01]  /*252e0*/  LEA R68, P0, R86, R10, 0x2 ;  /* 0x0000000a56447211 */ /* 0x000fe200078010ff */
[----:B------:R-:W-:Y:S01]  /*252f0*/  IMAD R17, R137, c[0x0][0x190], RZ ;  /* 0x0000640089117a24 */ /* 0x000fe200078e02ff */
[----:B------:R-:W-:Y:S02]  /*25300*/  LEA.HI.X.SX32 R137, R85, R0, 0x2, P1 ;  /* 0x0000000055897211 */ /* 0x000fe400008f16ff */
[----:B------:R-:W-:Y:S01]  /*25310*/  LEA R30, P1, R87, R10, 0x2 ;  /* 0x0000000a571e7211 */ /* 0x000fe200078210ff */
[----:B------:R-:W-:Y:S01]  /*25320*/  IMAD R88, R88, c[0x0][0x190], RZ ;  /* 0x0000640058587a24 */ /* 0x000fe200078e02ff */
[-C--:B------:R-:W-:Y:S01]  /*25330*/  LEA.HI.X.SX32 R69, R86, R0.reuse, 0x2, P0 ;  /* 0x0000000056457211 */ /* 0x080fe200000f16ff */
[----:B------:R-:W-:Y:S01]  /*25340*/  IMAD R89, R89, c[0x0][0x190], RZ ;  /* 0x0000640059597a24 */ /* 0x000fe200078e02ff */
[----:B------:R-:W-:Y:S01]  /*25350*/  LEA.HI.X.SX32 R31, R87, R0, 0x2, P1 ;  /* 0x00000000571f7211 */ /* 0x000fe200008f16ff */
[----:B------:R-:W-:Y:S01]  /*25360*/  STL [R1+0x3b2c], R136 ;  /* 0x003b2c8801007387 */ /* 0x000fe20000100800 */
[----:B------:R-:W-:Y:S01]  /*25370*/  IMAD R14, R32, c[0x0][0x190], RZ ;  /* 0x00006400200e7a24 */ /* 0x000fe200078e02ff */
[----:B------:R-:W-:-:S02]  /*25380*/  LEA R32, P0, R88, R10, 0x2 ;  /* 0x0000000a58207211 */ /* 0x000fc400078010ff */
[----:B------:R-:W-:Y:S04]  /*25390*/  STL [R1+0x3b28], R137 ;  /* 0x003b288901007387 */ /* 0x000fe80000100800 */
[----:B------:R-:W-:Y:S01]  /*253a0*/  STL [R1+0x3b34], R68 ;  /* 0x003b344401007387 */ /* 0x000fe20000100800 */
[----:B------:R-:W-:-:S03]  /*253b0*/  LEA.HI.X.SX32 R33, R88, R0, 0x2, P0 ;  /* 0x0000000058217211 */ /* 0x000fc600000f16ff */
[----:B------:R-:W-:Y:S01]  /*253c0*/  STL [R1+0x3b30], R69 ;  /* 0x003b304501007387 */ /* 0x000fe20000100800 */
[----:B------:R-:W-:-:S03]  /*253d0*/  IMAD R90, R90, c[0x0][0x190], RZ ;  /* 0x000064005a5a7a24 */ /* 0x000fc600078e02ff */
[----:B------:R1:W-:Y:S01]  /*253e0*/  STL.64 [R1+0xea8], R30 ;  /* 0x000ea81e01007387 */ /* 0x0003e20000100a00 */
[----:B------:R-:W-:Y:S02]  /*253f0*/  IMAD R91, R91, c[0x0][0x190], RZ ;  /* 0x000064005b5b7a24 */ /* 0x000fe400078e02ff */
[----:B------:R-:W-:Y:S01]  /*25400*/  IMAD R92, R92, c[0x0][0x190], RZ ;  /* 0x000064005c5c7a24 */ /* 0x000fe200078e02ff */
[----:B-1----:R-:W-:-:S04]  /*25410*/  LEA R30, P1, R89, R10, 0x2 ;  /* 0x0000000a591e7211 */ /* 0x002fc800078210ff */
[----:B------:R-:W-:Y:S01]  /*25420*/  LEA.HI.X.SX32 R31, R89, R0, 0x2, P1 ;  /* 0x00000000591f7211 */ /* 0x000fe200008f16ff */
[----:B------:R-:W-:Y:S02]  /*25430*/  IMAD R93, R93, c[0x0][0x190], RZ ;  /* 0x000064005d5d7a24 */ /* 0x000fe400078e02ff */
[----:B------:R-:W-:Y:S02]  /*25440*/  IMAD R94, R94, c[0x0][0x190], RZ ;  /* 0x000064005e5e7a24 */ /* 0x000fe400078e02ff */
[----:B------:R-:W-:Y:S02]  /*25450*/  IMAD R20, R134, c[0x0][0x190], RZ ;  /* 0x0000640086147a24 */ /* 0x000fe400078e02ff */
[----:B------:R-:W-:Y:S02]  /*25460*/  IMAD R95, R95, c[0x0][0x190], RZ ;  /* 0x000064005f5f7a24 */ /* 0x000fe400078e02ff */
[----:B------:R-:W-:Y:S02]  /*25470*/  IMAD R19, R135, c[0x0][0x190], RZ ;  /* 0x0000640087137a24 */ /* 0x000fe400078e02ff */
[----:B--2---:R-:W-:-:S02]  /*25480*/  IMAD R5, R189, c[0x0][0x190], RZ ;  /* 0x00006400bd057a24 */ /* 0x004fc400078e02ff */
[----:B------:R-:W2:Y:S04]  /*25490*/  LDL.LU R189, [R1+0xe0] ;  /* 0x0000e00001bd7983 */ /* 0x000ea80000300800 */
[----:B------:R1:W-:Y:S04]  /*254a0*/  STL.64 [R1+0xd90], R32 ;  /* 0x000d902001007387 */ /* 0x0003e80000100a00 */
[----:B------:R3:W-:Y:S01]  /*254b0*/  STL.64 [R1+0x640], R30 ;  /* 0x0006401e01007387 */ /* 0x0007e20000100a00 */
[-C--:B-1----:R-:W-:Y:S02]  /*254c0*/  LEA R32, P0, R90, R10.reuse, 0x2 ;  /* 0x0000000a5a207211 */ /* 0x082fe400078010ff */
[----:B---3--:R-:W-:Y:S01]  /*254d0*/  LEA R30, P1, R91, R10, 0x2 ;  /* 0x0000000a5b1e7211 */ /* 0x008fe200078210ff */
[----:B------:R-:W-:Y:S01]  /*254e0*/  IMAD R4, R188, c[0x0][0x190], RZ ;  /* 0x00006400bc047a24 */ /* 0x000fe200078e02ff */
[----:B------:R-:W-:Y:S01]  /*254f0*/  LEA.HI.X.SX32 R33, R90, R0, 0x2, P0 ;  /* 0x000000005a217211 */ /* 0x000fe200000f16ff */
[----:B------:R-:W3:Y:S01]  /*25500*/  LDL.LU R188, [R1+0xe4] ;  /* 0x0000e40001bc7983 */ /* 0x000ee20000300800 */
[----:B------:R-:W-:-:S02]  /*25510*/  LEA R208, P0, R92, R10, 0x2 ;  /* 0x0000000a5cd07211 */ /* 0x000fc400078010ff */
[-C--:B------:R-:W-:Y:S01]  /*25520*/  LEA.HI.X.SX32 R31, R91, R0.reuse, 0x2, P1 ;  /* 0x000000005b1f7211 */ /* 0x080fe200008f16ff */
[----:B------:R-:W-:Y:S01]  /*25530*/  STL.64 [R1+0x1f0], R32 ;  /* 0x0001f02001007387 */ /* 0x000fe20000100a00 */
[----:B------:R-:W-:Y:S01]  /*25540*/  LEA.HI.X.SX32 R209, R92, R0, 0x2, P0 ;  /* 0x000000005cd17211 */ /* 0x000fe200000f16ff */
[----:B----4-:R-:W-:Y:S02]  /*25550*/  IMAD R40, R187, c[0x0][0x190], RZ ;  /* 0x00006400bb287a24 */ /* 0x010fe400078e02ff */
[----:B------:R-:W4:Y:S04]  /*25560*/  LDL.LU R187, [R1+0xe8] ;  /* 0x0000e80001bb7983 */ /* 0x000f280000300800 */
[----:B------:R1:W-:Y:S04]  /*25570*/  STL.64 [R1+0x78], R30 ;  /* 0x0000781e01007387 */ /* 0x0003e80000100a00 */
[----:B------:R-:W-:Y:S04]  /*25580*/  STL [R1+0x3b3c], R208 ;  /* 0x003b3cd001007387 */ /* 0x000fe80000100800 */
[----:B------:R-:W-:Y:S01]  /*25590*/  STL [R1+0x3b38], R209 ;  /* 0x003b38d101007387 */ /* 0x000fe20000100800 */
[----:B------:R-:W-:-:S03]  /*255a0*/  IMAD R48, R186, c[0x0][0x190], RZ ;  /* 0x00006400ba307a24 */ /* 0x000fc600078e02ff */
[----:B------:R-:W4:Y:S01]  /*255b0*/  LDL.LU R186, [R1+0xec] ;  /* 0x0000ec0001ba7983 */ /* 0x000f220000300800 */
[CC--:B------:R-:W-:Y:S02]  /*255c0*/  LEA R134, P1, R93.reuse, R10.reuse, 0x2 ;  /* 0x0000000a5d867211 */ /* 0x0c0fe400078210ff */
[C---:B------:R-:W-:Y:S02]  /*255d0*/  LEA R66, P0, R94.reuse, R10, 0x2 ;  /* 0x0000000a5e427211 */ /* 0x040fe400078010ff */
[----:B------:R-:W-:Y:S02]  /*255e0*/  LEA.HI.X.SX32 R135, R93, R0, 0x2, P1 ;  /* 0x000000005d877211 */ /* 0x000fe400008f16ff */
[C---:B-1----:R-:W-:Y:S02]  /*255f0*/  LEA R30, P1, R95.reuse, R10, 0x2 ;  /* 0x0000000a5f1e7211 */ /* 0x042fe400078210ff */
[-C--:B------:R-:W-:Y:S01]  /*25600*/  LEA.HI.X.SX32 R67, R94, R0.reuse, 0x2, P0 ;  /* 0x000000005e437211 */ /* 0x080fe200000f16ff */
[----:B------:R-:W-:Y:S01]  /*25610*/  STL [R1+0x3b44], R134 ;  /* 0x003b448601007387 */ /* 0x000fe20000100800 */
[----:B------:R-:W-:-:S03]  /*25620*/  LEA.HI.X.SX32 R31, R95, R0, 0x2, P1 ;  /* 0x000000005f1f7211 */ /* 0x000fc600008f16ff */
[----:B------:R-:W-:Y:S04]  /*25630*/  STL [R1+0x3b40], R135 ;  /* 0x003b408701007387 */ /* 0x000fe80000100800 */
[----:B------:R-:W-:Y:S01]  /*25640*/  STL [R1+0x3b4c], R66 ;  /* 0x003b4c4201007387 */ /* 0x000fe20000100800 */
[----:B------:R-:W-:-:S03]  /*25650*/  IMAD R41, R190, c[0x0][0x190], RZ ;  /* 0x00006400be297a24 */ /* 0x000fc600078e02ff */
[----:B------:R-:W-:Y:S04]  /*25660*/  STL [R1+0x3b48], R67 ;  /* 0x003b484301007387 */ /* 0x000fe80000100800 */
[----:B------:R1:W-:Y:S04]  /*25670*/  STL.64 [R1+0xea0], R30 ;  /* 0x000ea01e01007387 */ /* 0x0003e80000100a00 */
[----:B------:R-:W4:Y:S01]  /*25680*/  LDL.LU R190, [R1+0xf0] ;  /* 0x0000f00001be7983 */ /* 0x000f220000300800 */
[----:B------:R-:W-:Y:S02]  /*25690*/  IMAD R96, R96, c[0x0][0x190], RZ ;  /* 0x0000640060607a24 */ /* 0x000fe400078e02ff */
[----:B------:R-:W-:-:S03]  /*256a0*/  IMAD R97, R97, c[0x0][0x190], RZ ;  /* 0x0000640061617a24 */ /* 0x000fc600078e02ff */
[-C--:B------:R-:W-:Y:S02]  /*256b0*/  LEA R32, P0, R96, R10.reuse, 0x2 ;  /* 0x0000000a60207211 */ /* 0x080fe400078010ff */
[----:B-1----:R-:W-:Y:S01]  /*256c0*/  LEA R30, P1, R97, R10, 0x2 ;  /* 0x0000000a611e7211 */ /* 0x002fe200078210ff */
[----:B------:R-:W-:Y:S01]  /*256d0*/  IMAD R98, R98, c[0x0][0x190], RZ ;  /* 0x0000640062627a24 */ /* 0x000fe200078e02ff */
[-C--:B------:R-:W-:Y:S01]  /*256e0*/  LEA.HI.X.SX32 R33, R96, R0.reuse, 0x2, P0 ;  /* 0x0000000060217211 */ /* 0x080fe200000f16ff */
[----:B------:R-:W-:Y:S01]  /*256f0*/  IMAD R99, R99, c[0x0][0x190], RZ ;  /* 0x0000640063637a24 */ /* 0x000fe200078e02ff */
[----:B------:R-:W-:Y:S01]  /*25700*/  LEA.HI.X.SX32 R31, R97, R0, 0x2, P1 ;  /* 0x00000000611f7211 */ /* 0x000fe200008f16ff */
[----:B------:R-:W-:Y:S02]  /*25710*/  IMAD R100, R100, c[0x0][0x190], RZ ;  /* 0x0000640064647a24 */ /* 0x000fe400078e02ff */
[----:B------:R1:W-:Y:S01]  /*25720*/  STL.64 [R1+0xd88], R32 ;  /* 0x000d882001007387 */ /* 0x0003e20000100a00 */
[----:B------:R-:W-:-:S03]  /*25730*/  IMAD R101, R101, c[0x0][0x190], RZ ;  /* 0x0000640065657a24 */ /* 0x000fc600078e02ff */
[----:B------:R1:W-:Y:S01]  /*25740*/  STL.64 [R1+0x638], R30 ;  /* 0x0006381e01007387 */ /* 0x0003e20000100a00 */
[----:B------:R-:W-:Y:S01]  /*25750*/  IMAD R102, R102, c[0x0][0x190], RZ ;  /* 0x0000640066667a24 */ /* 0x000fe200078e02ff */
[CC--:B-1----:R-:W-:Y:S02]  /*25760*/  LEA R32, P0, R98.reuse, R10.reuse, 0x2 ;  /* 0x0000000a62207211 */ /* 0x0c2fe400078010ff */
[----:B------:R-:W-:Y:S02]  /*25770*/  LEA R30, P1, R99, R10, 0x2 ;  /* 0x0000000a631e7211 */ /* 0x000fe400078210ff */
[----:B------:R-:W-:Y:S01]  /*25780*/  LEA.HI.X.SX32 R33, R98, R0, 0x2, P0 ;  /* 0x0000000062217211 */ /* 0x000fe200000f16ff */
[----:B------:R-:W-:Y:S01]  /*25790*/  IMAD R22, R132, c[0x0][0x190], RZ ;  /* 0x0000640084167a24 */ /* 0x000fe200078e02ff */
[----:B------:R-:W-:Y:S01]  /*257a0*/  LEA R206, P0, R100, R10, 0x2 ;  /* 0x0000000a64ce7211 */ /* 0x000fe200078010ff */
[----:B------:R-:W-:Y:S01]  /*257b0*/  IMAD R103, R103, c[0x0][0x190], RZ ;  /* 0x0000640067677a24 */ /* 0x000fe200078e02ff */
[----:B------:R-:W-:-:S02]  /*257c0*/  LEA.HI.X.SX32 R31, R99, R0, 0x2, P1 ;  /* 0x00000000631f7211 */ /* 0x000fc400008f16ff */
[----:B------:R-:W-:Y:S01]  /*257d0*/  LEA R132, P1, R101, R10, 0x2 ;  /* 0x0000000a65847211 */ /* 0x000fe200078210ff */
[----:B------:R-:W-:Y:S01]  /*257e0*/  IMAD R21, R133, c[0x0][0x190], RZ ;  /* 0x0000640085157a24 */ /* 0x000fe200078e02ff */
[----:B------:R-:W-:Y:S02]  /*257f0*/  LEA.HI.X.SX32 R207, R100, R0, 0x2, P0 ;  /* 0x0000000064cf7211 */ /* 0x000fe400000f16ff */
[----:B------:R-:W-:Y:S02]  /*25800*/  LEA R64, P0, R102, R10, 0x2 ;  /* 0x0000000a66407211 */ /* 0x000fe400078010ff */
[-C--:B------:R-:W-:Y:S01]  /*25810*/  LEA.HI.X.SX32 R133, R101, R0.reuse, 0x2, P1 ;  /* 0x0000000065857211 */ /* 0x080fe200008f16ff */
[----:B------:R-:W-:Y:S01]  /*25820*/  IMAD R104, R104, c[0x0][0x190], RZ ;  /* 0x0000640068687a24 */ /* 0x000fe200078e02ff */
[----:B------:R-:W-:Y:S01]  /*25830*/  LEA.HI.X.SX32 R65, R102, R0, 0x2, P0 ;  /* 0x0000000066417211 */ /* 0x000fe200000f16ff */
[----:B------:R-:W-:Y:S02]  /*25840*/  IMAD R105, R105, c[0x0][0x190], RZ ;  /* 0x0000640069697a24 */ /* 0x000fe400078e02ff */
[----:B------:R-:W-:-:S02]  /*25850*/  IMAD R106, R106, c[0x0][0x190], RZ ;  /* 0x000064006a6a7a24 */ /* 0x000fc400078e02ff */
[----:B------:R-:W-:Y:S02]  /*25860*/  IMAD R107, R107, c[0x0][0x190], RZ ;  /* 0x000064006b6b7a24 */ /* 0x000fe400078e02ff */
[----:B------:R-:W-:Y:S02]  /*25870*/  IMAD R108, R108, c[0x0][0x190], RZ ;  /* 0x000064006c6c7a24 */ /* 0x000fe400078e02ff */
        /* <DEDUP_REMOVED lines=23> */
[----:B--2---:R-:W-:Y:S02]  /*259f0*/  IMAD R47, R189, c[0x0][0x190], RZ ;  /* 0x00006400bd2f7a24 */ /* 0x004fe400078e02ff */
[----:B------:R-:W2:Y:S04]  /*25a00*/  LDL.LU R189, [R1+0xf4] ;  /* 0x0000f40001bd7983 */ /* 0x000ea80000300800 */
[----:B------:R-:W-:Y:S01]  /*25a10*/  STL.64 [R1+0x1e8], R32 ;  /* 0x0001e82001007387 */ /* 0x000fe20000100a00 */
[----:B---3--:R-:W-:-:S03]  /*25a20*/  IMAD R46, R188, c[0x0][0x190], RZ ;  /* 0x00006400bc2e7a24 */ /* 0x008fc600078e02ff */
[----:B------:R-:W3:Y:S04]  /*25a30*/  LDL.LU R188, [R1+0xf8] ;  /* 0x0000f80001bc7983 */ /* 0x000ee80000300800 */
[----:B------:R1:W-:Y:S04]  /*25a40*/  STL.64 [R1+0x70], R30 ;  /* 0x0000701e01007387 */ /* 0x0003e80000100a00 */
[----:B------:R-:W-:Y:S04]  /*25a50*/  STL [R1+0x3b54], R206 ;  /* 0x003b54ce01007387 */ /* 0x000fe80000100800 */
[----:B------:R-:W-:Y:S01]  /*25a60*/  STL [R1+0x3b50], R207 ;  /* 0x003b50cf01007387 */ /* 0x000fe20000100800 */
[----:B-1----:R-:W-:Y:S01]  /*25a70*/  LEA R30, P1, R103, R10, 0x2 ;  /* 0x0000000a671e7211 */ /* 0x002fe200078210ff */
[----:B----4-:R-:W-:-:S03]  /*25a80*/  IMAD R45, R187, c[0x0][0x190], RZ ;  /* 0x00006400bb2d7a24 */ /* 0x010fc600078e02ff */
[----:B------:R-:W-:Y:S01]  /*25a90*/  LEA.HI.X.SX32 R31, R103, R0, 0x2, P1 ;  /* 0x00000000671f7211 */ /* 0x000fe200008f16ff */
[----:B------:R-:W4:Y:S04]  /*25aa0*/  LDL.LU R187, [R1+0xfc] ;  /* 0x0000fc0001bb7983 */ /* 0x000f280000300800 */
[----:B------:R-:W-:Y:S01]  /*25ab0*/  STL [R1+0x3b5c], R132 ;  /* 0x003b5c8401007387 */ /* 0x000fe20000100800 */
[----:B------:R-:W-:-:S03]  /*25ac0*/  LEA R32, P0, R104, R10, 0x2 ;  /* 0x0000000a68207211 */ /* 0x000fc600078010ff */
[----:B------:R-:W-:Y:S04]  /*25ad0*/  STL [R1+0x3b58], R133 ;  /* 0x003b588501007387 */ /* 0x000fe80000100800 */
[----:B------:R-:W-:Y:S04]  /*25ae0*/  STL [R1+0x3b64], R64 ;  /* 0x003b644001007387 */ /* 0x000fe80000100800 */
[----:B------:R-:W-:Y:S01]  /*25af0*/  STL [R1+0x3b60], R65 ;  /* 0x003b604101007387 */ /* 0x000fe20000100800 */
[----:B------:R-:W-:-:S03]  /*25b00*/  IMAD R44, R186, c[0x0][0x190], RZ ;  /* 0x00006400ba2c7a24 */ /* 0x000fc600078e02ff */
[----:B------:R-:W2:Y:S01]  /*25b10*/  LDL.LU R186, [R1+0x100] ;  /* 0x0001000001ba7983 */ /* 0x000ea20000300800 */
[----:B------:R-:W-:-:S03]  /*25b20*/  LEA.HI.X.SX32 R33, R104, R0, 0x2, P0 ;  /* 0x0000000068217211 */ /* 0x000fc600000f16ff */
[----:B------:R1:W-:Y:S04]  /*25b30*/  STL.64 [R1+0xe98], R30 ;  /* 0x000e981e01007387 */ /* 0x0003e80000100a00 */
[----:B------:R1:W-:Y:S02]  /*25b40*/  STL.64 [R1+0xd80], R32 ;  /* 0x000d802001007387 */ /* 0x0003e40000100a00 */
[----:B-1----:R-:W-:-:S04]  /*25b50*/  LEA R30, P1, R105, R10, 0x2 ;  /* 0x0000000a691e7211 */ /* 0x002fc800078210ff */
[----:B------:R-:W-:Y:S02]  /*25b60*/  LEA.HI.X.SX32 R31, R105, R0, 0x2, P1 ;  /* 0x00000000691f7211 */ /* 0x000fe400008f16ff */
[----:B------:R-:W-:-:S03]  /*25b70*/  LEA R32, P0, R106, R10, 0x2 ;  /* 0x0000000a6a207211 */ /* 0x000fc600078010ff */
[----:B------:R1:W-:Y:S01]  /*25b80*/  STL.64 [R1+0x630], R30 ;  /* 0x0006301e01007387 */ /* 0x0003e20000100a00 */
[----:B------:R-:W-:Y:S02]  /*25b90*/  LEA.HI.X.SX32 R33, R106, R0, 0x2, P0 ;  /* 0x000000006a217211 */ /* 0x000fe400000f16ff */
[CC--:B------:R-:W-:Y:S02]  /*25ba0*/  LEA R204, P0, R108.reuse, R10.reuse, 0x2 ;  /* 0x0000000a6ccc7211 */ /* 0x0c0fe400078010ff */
[C---:B-1----:R-:W-:Y:S01]  /*25bb0*/  LEA R30, P1, R107.reuse, R10, 0x2 ;  /* 0x0000000a6b1e7211 */ /* 0x042fe200078210ff */
[----:B------:R-:W-:Y:S03]  /*25bc0*/  STL.64 [R1+0x1e0], R32 ;  /* 0x0001e02001007387 */ /* 0x000fe60000100a00 */
[----:B------:R-:W-:Y:S02]  /*25bd0*/  LEA.HI.X.SX32 R31, R107, R0, 0x2, P1 ;  /* 0x000000006b1f7211 */ /* 0x000fe400008f16ff */
[----:B------:R-:W-:Y:S01]  /*25be0*/  LEA R130, P1, R109, R10, 0x2 ;  /* 0x0000000a6d827211 */ /* 0x000fe200078210ff */
[----:B------:R-:W-:Y:S01]  /*25bf0*/  STL [R1+0x3b6c], R204 ;  /* 0x003b6ccc01007387 */ /* 0x000fe20000100800 */
[----:B------:R-:W-:-:S02]  /*25c00*/  LEA.HI.X.SX32 R205, R108, R0, 0x2, P0 ;  /* 0x000000006ccd7211 */ /* 0x000fc400000f16ff */
[C---:B------:R-:W-:Y:S01]  /*25c10*/  LEA R62, P0, R110.reuse, R10, 0x2 ;  /* 0x0000000a6e3e7211 */ /* 0x040fe200078010ff */
[----:B------:R1:W-:Y:S01]  /*25c20*/  STL.64 [R1+0x58], R30 ;  /* 0x0000581e01007387 */ /* 0x0003e20000100a00 */
[-C--:B------:R-:W-:Y:S02]  /*25c30*/  LEA.HI.X.SX32 R131, R109, R0.reuse, 0x2, P1 ;  /* 0x000000006d837211 */ /* 0x080fe400008f16ff */
[----:B------:R-:W-:Y:S01]  /*25c40*/  LEA.HI.X.SX32 R63, R110, R0, 0x2, P0 ;  /* 0x000000006e3f7211 */ /* 0x000fe200000f16ff */
        /* <DEDUP_REMOVED lines=9> */
[----:B------:R-:W-:Y:S02]  /*25ce0*/  LEA.HI.X.SX32 R33, R112, R0, 0x2, P0 ;  /* 0x0000000070217211 */ /* 0x000fe400000f16ff */
[----:B-1----:R-:W-:-:S04]  /*25cf0*/  LEA R30, P1, R113, R10, 0x2 ;  /* 0x0000000a711e7211 */ /* 0x002fc800078210ff */
[----:B------:R-:W-:Y:S01]  /*25d00*/  LEA.HI.X.SX32 R31, R113, R0, 0x2, P1 ;  /* 0x00000000711f7211 */ /* 0x000fe200008f16ff */
[----:B------:R1:W-:Y:S04]  /*25d10*/  STL.64 [R1+0xd78], R32 ;  /* 0x000d782001007387 */ /* 0x0003e80000100a00 */
[----:B------:R1:W-:Y:S02]  /*25d20*/  STL.64 [R1+0x628], R30 ;  /* 0x0006281e01007387 */ /* 0x0003e40000100a00 */
[CC--:B-1----:R-:W-:Y:S02]  /*25d30*/  LEA R32, P0, R114.reuse, R10.reuse, 0x2 ;  /* 0x0000000a72207211 */ /* 0x0c2fe400078010ff */
[----:B------:R-:W-:Y:S02]  /*25d40*/  LEA R30, P1, R115, R10, 0x2 ;  /* 0x0000000a731e7211 */ /* 0x000fe400078210ff */
[----:B------:R-:W-:-:S02]  /*25d50*/  LEA.HI.X.SX32 R33, R114, R0, 0x2, P0 ;  /* 0x0000000072217211 */ /* 0x000fc400000f16ff */
[C---:B------:R-:W-:Y:S02]  /*25d60*/  LEA R202, P0, R116.reuse, R10, 0x2 ;  /* 0x0000000a74ca7211 */ /* 0x040fe400078010ff */
[----:B------:R-:W-:Y:S02]  /*25d70*/  LEA.HI.X.SX32 R31, R115, R0, 0x2, P1 ;  /* 0x00000000731f7211 */ /* 0x000fe400008f16ff */
[C---:B------:R-:W-:Y:S02]  /*25d80*/  LEA R128, P1, R117.reuse, R10, 0x2 ;  /* 0x0000000a75807211 */ /* 0x040fe400078210ff */
[----:B------:R-:W-:Y:S02]  /*25d90*/  LEA.HI.X.SX32 R203, R116, R0, 0x2, P0 ;  /* 0x0000000074cb7211 */ /* 0x000fe400000f16ff */
[----:B------:R-:W-:Y:S02]  /*25da0*/  LEA R60, P0, R118, R10, 0x2 ;  /* 0x0000000a763c7211 */ /* 0x000fe400078010ff */
[----:B------:R-:W-:Y:S01]  /*25db0*/  LEA.HI.X.SX32 R129, R117, R0, 0x2, P1 ;  /* 0x0000000075817211 */ /* 0x000fe200008f16ff */
[----:B------:R-:W-:Y:S01]  /*25dc0*/  STL.64 [R1+0x1d8], R32 ;  /* 0x0001d82001007387 */ /* 0x000fe20000100a00 */
[----:B------:R-:W-:-:S02]  /*25dd0*/  LEA R42, P1, R119, R10, 0x2 ;  /* 0x0000000a772a7211 */ /* 0x000fc400078210ff */
[-C--:B------:R-:W-:Y:S01]  /*25de0*/  LEA.HI.X.SX32 R61, R118, R0.reuse, 0x2, P0 ;  /* 0x00000000763d7211 */ /* 0x080fe200000f16ff */
[----:B------:R-:W-:Y:S01]  /*25df0*/  STL [R1+0x3b84], R202 ;  /* 0x003b84ca01007387 */ /* 0x000fe20000100800 */
[----:B------:R-:W-:-:S03]  /*25e00*/  LEA.HI.X.SX32 R43, R119, R0, 0x2, P1 ;  /* 0x00000000772b7211 */ /* 0x000fc600008f16ff */
[----:B------:R1:W-:Y:S04]  /*25e10*/  STL.64 [R1+0x50], R30 ;  /* 0x0000501e01007387 */ /* 0x0003e80000100a00 */
[----:B------:R-:W-:Y:S04]  /*25e20*/  STL [R1+0x3b80], R203 ;  /* 0x003b80cb01007387 */ /* 0x000fe80000100800 */
[----:B------:R-:W-:Y:S04]  /*25e30*/  STL [R1+0x3b8c], R128 ;  /* 0x003b8c8001007387 */ /* 0x000fe80000100800 */
[----:B------:R-:W-:Y:S01]  /*25e40*/  STL [R1+0x3b88], R129 ;  /* 0x003b888101007387 */ /* 0x000fe20000100800 */
[----:B-1----:R-:W-:-:S03]  /*25e50*/  LEA R30, P0, R120, R10, 0x2 ;  /* 0x0000000a781e7211 */ /* 0x002fc600078010ff */
[----:B------:R-:W-:Y:S04]  /*25e60*/  STL [R1+0x3b94], R60 ;  /* 0x003b943c01007387 */ /* 0x000fe80000100800 */
[----:B------:R-:W-:Y:S04]  /*25e70*/  STL [R1+0x3b90], R61 ;  /* 0x003b903d01007387 */ /* 0x000fe80000100800 */
[----:B------:R1:W-:Y:S01]  /*25e80*/  STL.64 [R1+0xe88], R42 ;  /* 0x000e882a01007387 */ /* 0x0003e20000100a00 */
[----:B------:R-:W-:Y:S02]  /*25e90*/  LEA.HI.X.SX32 R31, R120, R0, 0x2, P0 ;  /* 0x00000000781f7211 */ /* 0x000fe400000f16ff */
[----:B------:R-:W-:-:S02]  /*25ea0*/  LEA R50, P0, R122, R10, 0x2 ;  /* 0x0000000a7a327211 */ /* 0x000fc400078010ff */
[----:B-1----:R-:W-:-:S04]  /*25eb0*/  LEA R42, P1, R121, R10, 0x2 ;  /* 0x0000000a792a7211 */ /* 0x002fc800078210ff */
[-C--:B------:R-:W-:Y:S01]  /*25ec0*/  LEA.HI.X.SX32 R43, R121, R0.reuse, 0x2, P1 ;  /* 0x00000000792b7211 */ /* 0x080fe200008f16ff */
[----:B------:R-:W-:Y:S01]  /*25ed0*/  STL.64 [R1+0xd70], R30 ;  /* 0x000d701e01007387 */ /* 0x000fe20000100a00 */
[----:B------:R-:W-:-:S03]  /*25ee0*/  LEA.HI.X.SX32 R51, R122, R0, 0x2, P0 ;  /* 0x000000007a337211 */ /* 0x000fc600000f16ff */
[----:B------:R1:W-:Y:S01]  /*25ef0*/  STL.64 [R1+0x620], R42 ;  /* 0x0006202a01007387 */ /* 0x0003e20000100a00 */
[----:B------:R-:W-:-:S03]  /*25f00*/  LEA R200, P0, R124, R10, 0x2 ;  /* 0x0000000a7cc87211 */ /* 0x000fc600078010ff */
[----:B------:R-:W-:Y:S01]  /*25f10*/  STL.64 [R1+0x1d0], R50 ;  /* 0x0001d03201007387 */ /* 0x000fe20000100a00 */
[----:B-1----:R-:W-:-:S04]  /*25f20*/  LEA R42, P1, R123, R10, 0x2 ;  /* 0x0000000a7b2a7211 */ /* 0x002fc800078210ff */
[----:B------:R-:W-:Y:S02]  /*25f30*/  LEA.HI.X.SX32 R43, R123, R0, 0x2, P1 ;  /* 0x000000007b2b7211 */ /* 0x000fe400008f16ff */
[C---:B------:R-:W-:Y:S01]  /*25f40*/  LEA R126, P1, R125.reuse, R10, 0x2 ;  /* 0x0000000a7d7e7211 */ /* 0x040fe200078210ff */
[----:B------:R-:W-:Y:S01]  /*25f50*/  STL [R1+0x3b9c], R200 ;  /* 0x003b9cc801007387 */ /* 0x000fe20000100800 */
[----:B------:R-:W-:Y:S02]  /*25f60*/  LEA.HI.X.SX32 R201, R124, R0, 0x2, P0 ;  /* 0x000000007cc97211 */ /* 0x000fe400000f16ff */
        /* <DEDUP_REMOVED lines=11> */
[----:B------:R-:W-:Y:S01]  /*26020*/  STL [R1+0x3ba8], R59 ;  /* 0x003ba83b01007387 */ /* 0x000fe20000100800 */
        /* <DEDUP_REMOVED lines=28> */
[----:B------:R1:W-:Y:S01]  /*261f0*/  STL.64 [R1+0xe78], R42 ;  /* 0x000e782a01007387 */ /* 0x0003e20000100a00 */
[----:B------:R-:W-:-:S04]  /*26200*/  LEA R20, P0, R16, R10, 0x2 ;  /* 0x0000000a10147211 */ /* 0x000fc800078010ff */
[----:B------:R-:W-:Y:S02]  /*26210*/  LEA.HI.X.SX32 R21, R16, R0, 0x2, P0 ;  /* 0x0000000010157211 */ /* 0x000fe400000f16ff */
[----:B-1----:R-:W-:-:S04]  /*26220*/  LEA R42, P1, R17, R10, 0x2 ;  /* 0x0000000a112a7211 */ /* 0x002fc800078210ff */
[----:B------:R-:W-:Y:S02]  /*26230*/  LEA.HI.X.SX32 R43, R17, R0, 0x2, P1 ;  /* 0x00000000112b7211 */ /* 0x000fe400008f16ff */
[CC--:B------:R-:W-:Y:S02]  /*26240*/  LEA R18, P1, R15.reuse, R10.reuse, 0x2 ;  /* 0x0000000a0f127211 */ /* 0x0c0fe400078210ff */
[C---:B------:R-:W-:Y:S02]  /*26250*/  LEA R196, P0, R14.reuse, R10, 0x2 ;  /* 0x0000000a0ec47211 */ /* 0x040fe400078010ff */
[----:B------:R-:W-:Y:S01]  /*26260*/  LEA.HI.X.SX32 R19, R15, R0, 0x2, P1 ;  /* 0x000000000f137211 */ /* 0x000fe200008f16ff */
[----:B------:R1:W-:Y:S01]  /*26270*/  STL.64 [R1+0xd60], R50 ;  /* 0x000d603201007387 */ /* 0x0003e20000100a00 */
[C---:B------:R-:W-:Y:S02]  /*26280*/  LEA R122, P1, R13.reuse, R10, 0x2 ;  /* 0x0000000a0d7a7211 */ /* 0x040fe400078210ff */
[-C--:B------:R-:W-:Y:S01]  /*26290*/  LEA.HI.X.SX32 R197, R14, R0.reuse, 0x2, P0 ;  /* 0x000000000ec57211 */ /* 0x080fe200000f16ff */
[----:B------:R2:W-:Y:S01]  /*262a0*/  STL.64 [R1+0x610], R42 ;  /* 0x0006102a01007387 */ /* 0x0005e20000100a00 */
[----:B------:R-:W-:-:S03]  /*262b0*/  LEA.HI.X.SX32 R123, R13, R0, 0x2, P1 ;  /* 0x000000000d7b7211 */ /* 0x000fc600008f16ff */
[----:B------:R-:W-:Y:S01]  /*262c0*/  STL.64 [R1+0x1b0], R20 ;  /* 0x0001b01401007387 */ /* 0x000fe20000100a00 */
[CC--:B-1----:R-:W-:Y:S02]  /*262d0*/  LEA R50, P1, R11.reuse, R10.reuse, 0x2 ;  /* 0x0000000a0b327211 */ /* 0x0c2fe400078210ff */
[C---:B--2---:R-:W-:Y:S01]  /*262e0*/  LEA R42, P0, R12.reuse, R10, 0x2 ;  /* 0x0000000a0c2a7211 */ /* 0x044fe200078010ff */
[----:B------:R-:W-:Y:S01]  /*262f0*/  STL [R1+0x3bcc], R196 ;  /* 0x003bccc401007387 */ /* 0x000fe20000100800 */
[-C--:B------:R-:W-:Y:S02]  /*26300*/  LEA.HI.X.SX32 R51, R11, R0.reuse, 0x2, P1 ;  /* 0x000000000b337211 */ /* 0x080fe400008f16ff */
[----:B------:R-:W-:Y:S02]  /*26310*/  LEA.HI.X.SX32 R43, R12, R0, 0x2, P0 ;  /* 0x000000000c2b7211 */ /* 0x000fe400000f16ff */
[-C--:B------:R-:W-:Y:S01]  /*26320*/  LEA R16, P0, R7, R10.reuse, 0x2 ;  /* 0x0000000a07107211 */ /* 0x080fe200078010ff */
[----:B------:R-:W-:Y:S01]  /*26330*/  STL.64 [R1+0x38], R18 ;  /* 0x0000381201007387 */ /* 0x000fe20000100a00 */
[----:B------:R-:W-:-:S02]  /*26340*/  LEA R12, P1, R6, R10, 0x2 ;  /* 0x0000000a060c7211 */ /* 0x000fc400078210ff */
[----:B------:R-:W-:Y:S01]  /*26350*/  LEA.HI.X.SX32 R17, R7, R0, 0x2, P0 ;  /* 0x0000000007117211 */ /* 0x000fe200000f16ff */
[----:B------:R-:W-:Y:S01]  /*26360*/  STL [R1+0x3bc8], R197 ;  /* 0x003bc8c501007387 */ /* 0x000fe20000100800 */
[----:B------:R-:W-:Y:S02]  /*26370*/  LEA R14, P0, R5, R10, 0x2 ;  /* 0x0000000a050e7211 */ /* 0x000fe400078010ff */
[----:B------:R-:W-:Y:S01]  /*26380*/  LEA.HI.X.SX32 R13, R6, R0, 0x2, P1 ;  /* 0x00000000060d7211 */ /* 0x000fe200008f16ff */
[----:B------:R-:W-:Y:S01]  /*26390*/  STL [R1+0x3bd4], R122 ;  /* 0x003bd47a01007387 */ /* 0x000fe20000100800 */
[----:B------:R-:W-:-:S03]  /*263a0*/  IMAD R39, R190, c[0x0][0x190], RZ ;  /* 0x00006400be277a24 */ /* 0x000fc600078e02ff */
[----:B------:R-:W-:Y:S01]  /*263b0*/  STL [R1+0x3bd0], R123 ;  /* 0x003bd07b01007387 */ /* 0x000fe20000100800 */
[----:B------:R-:W-:-:S03]  /*263c0*/  LEA.HI.X.SX32 R15, R5, R0, 0x2, P0 ;  /* 0x00000000050f7211 */ /* 0x000fc600000f16ff */
[----:B------:R-:W-:Y:S01]  /*263d0*/  STL [R1+0x3bdc], R42 ;  /* 0x003bdc2a01007387 */ /* 0x000fe20000100800 */
[----:B------:R-:W-:-:S03]  /*263e0*/  LEA R190, P0, R40, R10, 0x2 ;  /* 0x0000000a28be7211 */ /* 0x000fc600078010ff */
[----:B------:R-:W-:Y:S04]  /*263f0*/  STL [R1+0x3bd8], R43 ;  /* 0x003bd82b01007387 */ /* 0x000fe80000100800 */
[----:B------:R-:W-:Y:S04]  /*26400*/  STL.64 [R1+0xe70], R50 ;  /* 0x000e703201007387 */ /* 0x000fe80000100a00 */
[----:B------:R-:W-:Y:S01]  /*26410*/  STL.64 [R1+0xd58], R16 ;  /* 0x000d581001007387 */ /* 0x000fe20000100a00 */
[----:B------:R-:W-:-:S03]  /*26420*/  LEA.HI.X.SX32 R191, R40, R0, 0x2, P0 ;  /* 0x0000000028bf7211 */ /* 0x000fc600000f16ff */
[----:B------:R1:W-:Y:S01]  /*26430*/  STL.64 [R1+0x608], R12 ;  /* 0x0006080c01007387 */ /* 0x0003e20000100a00 */
[----:B------:R-:W-:-:S04]  /*26440*/  LEA R40, P0, R41, R10, 0x2 ;  /* 0x0000000a29287211 */ /* 0x000fc800078010ff */
[----:B------:R-:W-:Y:S02]  /*26450*/  LEA.HI.X.SX32 R41, R41, R0, 0x2, P0 ;  /* 0x0000000029297211 */ /* 0x000fe400000f16ff */
[----:B-1----:R-:W-:-:S04]  /*26460*/  LEA R12, P1, R4, R10, 0x2 ;  /* 0x0000000a040c7211 */ /* 0x002fc800078210ff */
[----:B------:R-:W-:Y:S02]  /*26470*/  LEA.HI.X.SX32 R13, R4, R0, 0x2, P1 ;  /* 0x00000000040d7211 */ /* 0x000fe400008f16ff */
[-C--:B------:R-:W-:Y:S01]  /*26480*/  LEA R120, P1, R48, R10.reuse, 0x2 ;  /* 0x0000000a30787211 */ /* 0x080fe200078210ff */
[----:B------:R-:W-:Y:S01]  /*26490*/  STL.64 [R1+0x1a8], R14 ;  /* 0x0001a80e01007387 */ /* 0x000fe20000100a00 */
[----:B------:R-:W-:Y:S02]  /*264a0*/  LEA R6, P0, R46, R10, 0x2 ;  /* 0x0000000a2e067211 */ /* 0x000fe400078010ff */
[-C--:B------:R-:W-:Y:S01]  /*264b0*/  LEA.HI.X.SX32 R121, R48, R0.reuse, 0x2, P1 ;  /* 0x0000000030797211 */ /* 0x080fe200008f16ff */
[----:B------:R-:W-:Y:S01]  /*264c0*/  STL [R1+0x3be4], R190 ;  /* 0x003be4be01007387 */ /* 0x000fe20000100800 */
[----:B------:R-:W-:-:S03]  /*264d0*/  LEA.HI.X.SX32 R7, R46, R0, 0x2, P0 ;  /* 0x000000002e077211 */ /* 0x000fc600000f16ff */
[----:B------:R1:W-:Y:S04]  /*264e0*/  STL.64 [R1+0x30], R12 ;  /* 0x0000300c01007387 */ /* 0x0003e80000100a00 */
        /* <DEDUP_REMOVED lines=8> */
[----:B------:R1:W-:Y:S01]  /*26570*/  STL.64 [R1+0xd50], R6 ;  /* 0x000d500601007387 */ /* 0x0003e20000100a00 */
[----:B------:R-:W-:-:S03]  /*26580*/  LEA.HI.X.SX32 R5, R45, R0, 0x2, P1 ;  /* 0x000000002d057211 */ /* 0x000fc600008f16ff */
[----:B------:R-:W-:Y:S01]  /*26590*/  STL.64 [R1+0xe68], R12 ;  /* 0x000e680c01007387 */ /* 0x000fe20000100a00 */
[----:B-1----:R-:W-:-:S04]  /*265a0*/  LEA R6, P0, R44, R10, 0x2 ;  /* 0x0000000a2c067211 */ /* 0x002fc800078010ff */
[----:B------:R-:W-:Y:S01]  /*265b0*/  LEA.HI.X.SX32 R7, R44, R0, 0x2, P0 ;  /* 0x000000002c077211 */ /* 0x000fe200000f16ff */
[----:B------:R1:W-:Y:S04]  /*265c0*/  STL.64 [R1+0x600], R4 ;  /* 0x0006000401007387 */ /* 0x0003e80000100a00 */
[----:B------:R-:W-:Y:S04]  /*265d0*/  STL.64 [R1+0x1a0], R6 ;  /* 0x0001a00601007387 */ /* 0x000fe80000100a00 */
[----:B------:R-:W2:Y:S01]  /*265e0*/  LDL.LU R144, [R1+0x104] ;  /* 0x0001040001907983 */ /* 0x000ea20000300800 */
[----:B------:R-:W-:-:S02]  /*265f0*/  IMAD R38, R189, c[0x0][0x190], RZ ;  /* 0x00006400bd267a24 */ /* 0x000fc400078e02ff */
[----:B---3--:R-:W-:Y:S01]  /*26600*/  IMAD R37, R188, c[0x0][0x190], RZ ;  /* 0x00006400bc257a24 */ /* 0x008fe200078e02ff */
[-C--:B-1----:R-:W-:Y:S01]  /*26610*/  LEA R4, P1, R39, R10.reuse, 0x2 ;  /* 0x0000000a27047211 */ /* 0x082fe200078210ff */
[----:B----4-:R-:W-:Y:S01]  /*26620*/  IMAD R36, R187, c[0x0][0x190], RZ ;  /* 0x00006400bb247a24 */ /* 0x010fe200078e02ff */
[----:B------:R-:W-:Y:S01]  /*26630*/  LEA R188, P0, R38, R10, 0x2 ;  /* 0x0000000a26bc7211 */ /* 0x000fe200078010ff */
[----:B------:R-:W-:Y:S01]  /*26640*/  IMAD R35, R186, c[0x0][0x190], RZ ;  /* 0x00006400ba237a24 */ /* 0x000fe200078e02ff */
[----:B------:R-:W-:Y:S02]  /*26650*/  LEA.HI.X.SX32 R5, R39, R0, 0x2, P1 ;  /* 0x0000000027057211 */ /* 0x000fe400008f16ff */
[----:B------:R-:W-:Y:S02]  /*26660*/  LEA R118, P1, R37, R10, 0x2 ;  /* 0x0000000a25767211 */ /* 0x000fe400078210ff */
[----:B------:R-:W-:Y:S01]  /*26670*/  LEA.HI.X.SX32 R189, R38, R0, 0x2, P0 ;  /* 0x0000000026bd7211 */ /* 0x000fe200000f16ff */
[----:B------:R1:W-:Y:S01]  /*26680*/  STL.64 [R1+0x28], R4 ;  /* 0x0000280401007387 */ /* 0x0003e20000100a00 */
[----:B------:R-:W-:-:S02]  /*26690*/  LEA R38, P0, R36, R10, 0x2 ;  /* 0x0000000a24267211 */ /* 0x000fc400078010ff */
[-C--:B------:R-:W-:Y:S01]  /*266a0*/  LEA.HI.X.SX32 R119, R37, R0.reuse, 0x2, P1 ;  /* 0x0000000025777211 */ /* 0x080fe200008f16ff */
[----:B------:R-:W-:Y:S01]  /*266b0*/  STL [R1+0x3bfc], R188 ;  /* 0x003bfcbc01007387 */ /* 0x000fe20000100800 */
[----:B------:R-:W-:Y:S01]  /*266c0*/  LEA.HI.X.SX32 R39, R36, R0, 0x2, P0 ;  /* 0x0000000024277211 */ /* 0x000fe200000f16ff */
[----:B------:R-:W-:Y:S02]  /*266d0*/  IMAD R34, R160, c[0x0][0x190], RZ ;  /* 0x00006400a0227a24 */ /* 0x000fe400078e02ff */
[----:B------:R-:W-:Y:S01]  /*266e0*/  STL [R1+0x3bf8], R189 ;  /* 0x003bf8bd01007387 */ /* 0x000fe20000100800 */
[----:B-1----:R-:W-:Y:S01]  /*266f0*/  LEA R4, P1, R35, R10, 0x2 ;  /* 0x0000000a23047211 */ /* 0x002fe200078210ff */
[----:B------:R-:W-:Y:S02]  /*26700*/  IMAD R33, R161, c[0x0][0x190], RZ ;  /* 0x00006400a1217a24 */ /* 0x000fe400078e02ff */
[----:B------:R-:W-:Y:S01]  /*26710*/  STL [R1+0x3c04], R118 ;  /* 0x003c047601007387 */ /* 0x000fe20000100800 */
[----:B------:R-:W-:-:S03]  /*26720*/  LEA.HI.X.SX32 R5, R35, R0, 0x2, P1 ;  /* 0x0000000023057211 */ /* 0x000fc600008f16ff */
[----:B------:R-:W-:Y:S01]  /*26730*/  STL [R1+0x3c00], R119 ;  /* 0x003c007701007387 */ /* 0x000fe20000100800 */
[----:B------:R-:W-:-:S03]  /*26740*/  LEA R6, P0, R34, R10, 0x2 ;  /* 0x0000000a22067211 */ /* 0x000fc600078010ff */
[----:B------:R-:W-:Y:S04]  /*26750*/  STL [R1+0x3c0c], R38 ;  /* 0x003c0c2601007387 */ /* 0x000fe80000100800 */
[----:B------:R-:W-:Y:S01]  /*26760*/  STL [R1+0x3c08], R39 ;  /* 0x003c082701007387 */ /* 0x000fe20000100800 */
[----:B------:R-:W-:-:S03]  /*26770*/  IMAD R32, R162, c[0x0][0x190], RZ ;  /* 0x00006400a2207a24 */ /* 0x000fc600078e02ff */
[----:B------:R1:W-:Y:S01]  /*26780*/  STL.64 [R1+0xe60], R4 ;  /* 0x000e600401007387 */ /* 0x0003e20000100a00 */
[----:B------:R-:W-:Y:S01]  /*26790*/  LEA.HI.X.SX32 R7, R34, R0, 0x2, P0 ;  /* 0x0000000022077211 */ /* 0x000fe200000f16ff */
[----:B------:R-:W-:Y:S01]  /*267a0*/  IMAD R31, R163, c[0x0][0x190], RZ ;  /* 0x00006400a31f7a24 */ /* 0x000fe200078e02ff */
[-C--:B------:R-:W-:Y:S01]  /*267b0*/  LEA R36, P0, R32, R10.reuse, 0x2 ;  /* 0x0000000a20247211 */ /* 0x080fe200078010ff */
[----:B------:R-:W-:Y:S01]  /*267c0*/  IMAD R30, R164, c[0x0][0x190], RZ ;  /* 0x00006400a41e7a24 */ /* 0x000fe200078e02ff */
[----:B------:R-:W3:Y:S01]  /*267d0*/  LDL.LU R148, [R1+0x108] ;  /* 0x0001080001947983 */ /* 0x000ee20000300800 */
[----:B-1----:R-:W-:-:S04]  /*267e0*/  LEA R4, P1, R33, R10, 0x2 ;  /* 0x0000000a21047211 */ /* 0x002fc800078210ff */
[-C--:B------:R-:W-:Y:S01]  /*267f0*/  LEA.HI.X.SX32 R5, R33, R0.reuse, 0x2, P1 ;  /* 0x0000000021057211 */ /* 0x080fe200008f16ff */
[----:B------:R-:W-:Y:S01]  /*26800*/  STL.64 [R1+0xd48], R6 ;  /* 0x000d480601007387 */ /* 0x000fe20000100a00 */
[----:B------:R-:W-:Y:S01]  /*26810*/  IMAD R29, R165, c[0x0][0x190], RZ ;  /* 0x00006400a51d7a24 */ /* 0x000fe200078e02ff */
[----:B------:R-:W-:Y:S02]  /*26820*/  LEA.HI.X.SX32 R37, R32, R0, 0x2, P0 ;  /* 0x0000000020257211 */ /* 0x000fe400000f16ff */
[----:B------:R1:W-:Y:S01]  /*26830*/  STL.64 [R1+0x5f8], R4 ;  /* 0x0005f80401007387 */ /* 0x0003e20000100a00 */
[----:B------:R-:W-:Y:S01]  /*26840*/  IMAD R28, R166, c[0x0][0x190], RZ ;  /* 0x00006400a61c7a24 */ /* 0x000fe200078e02ff */
[C---:B------:R-:W-:Y:S02]  /*26850*/  LEA R186, P0, R30.reuse, R10, 0x2 ;  /* 0x0000000a1eba7211 */ /* 0x040fe400078010ff */
[----:B------:R-:W4:Y:S02]  /*26860*/  LDL.LU R147, [R1+0x10c] ;  /* 0x00010c0001937983 */ /* 0x000f240000300800 */
[----:B------:R-:W-:-:S02]  /*26870*/  LEA.HI.X.SX32 R187, R30, R0, 0x2, P0 ;  /* 0x000000001ebb7211 */ /* 0x000fc400000f16ff */
[C---:B-1----:R-:W-:Y:S01]  /*26880*/  LEA R4, P1, R31.reuse, R10, 0x2 ;  /* 0x0000000a1f047211 */ /* 0x042fe200078210ff */
[----:B------:R1:W-:Y:S03]  /*26890*/  STL.64 [R1+0x198], R36 ;  /* 0x0001982401007387 */ /* 0x0003e60000100a00 */
[----:B------:R-:W-:Y:S01]  /*268a0*/  LEA.HI.X.SX32 R5, R31, R0, 0x2, P1 ;  /* 0x000000001f057211 */ /* 0x000fe200008f16ff */
[----:B------:R-:W3:Y:S01]  /*268b0*/  LDL.LU R146, [R1+0x110] ;  /* 0x0001100001927983 */ /* 0x000ee20000300800 */
[----:B------:R-:W-:-:S03]  /*268c0*/  LEA R116, P1, R29, R10, 0x2 ;  /* 0x0000000a1d747211 */ /* 0x000fc600078210ff */
[----:B------:R-:W3:Y:S01]  /*268d0*/  LDL.LU R145, [R1+0x114] ;  /* 0x0001140001917983 */ /* 0x000ee20000300800 */
[----:B------:R-:W-:Y:S02]  /*268e0*/  LEA.HI.X.SX32 R117, R29, R0, 0x2, P1 ;  /* 0x000000001d757211 */ /* 0x000fe400008f16ff */
[C---:B-1----:R-:W-:Y:S01]  /*268f0*/  LEA R36, P0, R28.reuse, R10, 0x2 ;  /* 0x0000000a1c247211 */ /* 0x042fe200078010ff */
[----:B------:R2:W-:Y:S03]  /*26900*/  STL.64 [R1+0x20], R4 ;  /* 0x0000200401007387 */ /* 0x0005e60000100a00 */
[----:B------:R-:W-:Y:S01]  /*26910*/  LEA.HI.X.SX32 R37, R28, R0, 0x2, P0 ;  /* 0x000000001c257211 */ /* 0x000fe200000f16ff */
[----:B------:R-:W-:Y:S04]  /*26920*/  STL [R1+0x3c14], R186 ;  /* 0x003c14ba01007387 */ /* 0x000fe80000100800 */
[----:B------:R-:W-:Y:S04]  /*26930*/  STL [R1+0x3c10], R187 ;  /* 0x003c10bb01007387 */ /* 0x000fe80000100800 */
[----:B------:R-:W-:Y:S04]  /*26940*/  STL [R1+0x3c1c], R116 ;  /* 0x003c1c7401007387 */ /* 0x000fe80000100800 */
[----:B------:R-:W-:Y:S04]  /*26950*/  STL [R1+0x3c18], R117 ;  /* 0x003c187501007387 */ /* 0x000fe80000100800 */
[----:B------:R-:W-:Y:S04]  /*26960*/  STL [R1+0x3c24], R36 ;  /* 0x003c242401007387 */ /* 0x000fe80000100800 */
[----:B------:R-:W-:Y:S01]  /*26970*/  STL [R1+0x3c20], R37 ;  /* 0x003c202501007387 */ /* 0x000fe20000100800 */
[----:B--2---:R-:W-:-:S03]  /*26980*/  IMAD R4, R144, c[0x0][0x190], RZ ;  /* 0x0000640090047a24 */ /* 0x004fc600078e02ff */
[----:B------:R-:W2:Y:S01]  /*26990*/  LDL.LU R144, [R1+0x118] ;  /* 0x0001180001907983 */ /* 0x000ea20000300800 */
[----:B------:R-:W-:Y:S02]  /*269a0*/  IMAD R26, R167, c[0x0][0x190], RZ ;  /* 0x00006400a71a7a24 */ /* 0x000fe400078e02ff */
[----:B------:R-:W-:Y:S02]  /*269b0*/  IMAD R25, R168, c[0x0][0x190], RZ ;  /* 0x00006400a8197a24 */ /* 0x000fe400078e02ff */
[----:B------:R-:W-:Y:S01]  /*269c0*/  IMAD R24, R169, c[0x0][0x190], RZ ;  /* 0x00006400a9187a24 */ /* 0x000fe200078e02ff */
[-C--:B------:R-:W-:Y:S01]  /*269d0*/  LEA R34, P1, R26, R10.reuse, 0x2 ;  /* 0x0000000a1a227211 */ /* 0x080fe200078210ff */
[----:B------:R-:W-:Y:S01]  /*269e0*/  IMAD R23, R170, c[0x0][0x190], RZ ;  /* 0x00006400aa177a24 */ /* 0x000fe200078e02ff */
[----:B------:R-:W-:Y:S01]  /*269f0*/  LEA R32, P0, R25, R10, 0x2 ;  /* 0x0000000a19207211 */ /* 0x000fe200078010ff */
[----:B------:R-:W-:Y:S01]  /*26a00*/  IMAD R22, R171, c[0x0][0x190], RZ ;  /* 0x00006400ab167a24 */ /* 0x000fe200078e02ff */
[----:B------:R-:W-:-:S02]  /*26a10*/  LEA.HI.X.SX32 R35, R26, R0, 0x2, P1 ;  /* 0x000000001a237211 */ /* 0x000fc400008f16ff */
[----:B------:R-:W-:Y:S01]  /*26a20*/  LEA R30, P1, R24, R10, 0x2 ;  /* 0x0000000a181e7211 */ /* 0x000fe200078210ff */
[----:B------:R-:W-:Y:S01]  /*26a30*/  IMAD R21, R172, c[0x0][0x190], RZ ;  /* 0x00006400ac157a24 */ /* 0x000fe200078e02ff */
[----:B------:R-:W-:Y:S02]  /*26a40*/  LEA.HI.X.SX32 R33, R25, R0, 0x2, P0 ;  /* 0x0000000019217211 */ /* 0x000fe400000f16ff */
[----:B------:R-:W-:Y:S01]  /*26a50*/  LEA R28, P0, R23, R10, 0x2 ;  /* 0x0000000a171c7211 */ /* 0x000fe200078010ff */
[----:B------:R-:W-:Y:S01]  /*26a60*/  IMAD R20, R173, c[0x0][0x190], RZ ;  /* 0x00006400ad147a24 */ /* 0x000fe200078e02ff */
[----:B------:R-:W-:Y:S02]  /*26a70*/  LEA.HI.X.SX32 R31, R24, R0, 0x2, P1 ;  /* 0x00000000181f7211 */ /* 0x000fe400008f16ff */
[----:B------:R-:W-:Y:S01]  /*26a80*/  LEA R26, P1, R22, R10, 0x2 ;  /* 0x0000000a161a7211 */ /* 0x000fe200078210ff */
[----:B------:R-:W-:Y:S01]  /*26a90*/  IMAD R6, R184, c[0x0][0x190], RZ ;  /* 0x00006400b8067a24 */ /* 0x000fe200078e02ff */
[----:B------:R-:W-:Y:S01]  /*26aa0*/  LEA.HI.X.SX32 R29, R23, R0, 0x2, P0 ;  /* 0x00000000171d7211 */ /* 0x000fe200000f16ff */
[----:B------:R-:W-:Y:S01]  /*26ab0*/  IMAD R19, R174, c[0x0][0x190], RZ ;  /* 0x00006400ae137a24 */ /* 0x000fe200078e02ff */
[----:B------:R-:W-:Y:S01]  /*26ac0*/  LEA R184, P0, R21, R10, 0x2 ;  /* 0x0000000a15b87211 */ /* 0x000fe200078010ff */
[----:B------:R1:W-:Y:S01]  /*26ad0*/  STL.64 [R1+0xe58], R34 ;  /* 0x000e582201007387 */ /* 0x0003e20000100a00 */
[----:B------:R-:W-:Y:S01]  /*26ae0*/  LEA.HI.X.SX32 R27, R22, R0, 0x2, P1 ;  /* 0x00000000161b7211 */ /* 0x000fe200008f16ff */
[----:B------:R-:W-:Y:S01]  /*26af0*/  IMAD R18, R175, c[0x0][0x190], RZ ;  /* 0x00006400af127a24 */ /* 0x000fe200078e02ff */
[----:B------:R-:W-:Y:S01]  /*26b00*/  LEA R114, P1, R20, R10, 0x2 ;  /* 0x0000000a14727211 */ /* 0x000fe200078210ff */
[----:B------:R-:W-:Y:S01]  /*26b10*/  STL.64 [R1+0xd40], R32 ;  /* 0x000d402001007387 */ /* 0x000fe20000100a00 */
[----:B------:R-:W-:Y:S01]  /*26b20*/  IMAD R5, R185, c[0x0][0x190], RZ ;  /* 0x00006400b9057a24 */ /* 0x000fe200078e02ff */
[----:B------:R-:W-:-:S02]  /*26b30*/  LEA.HI.X.SX32 R185, R21, R0, 0x2, P0 ;  /* 0x0000000015b97211 */ /* 0x000fc400000f16ff */
[----:B------:R-:W-:Y:S01]  /*26b40*/  STL.64 [R1+0x5f0], R30 ;  /* 0x0005f01e01007387 */ /* 0x000fe20000100a00 */
[----:B------:R-:W-:-:S03]  /*26b50*/  LEA.HI.X.SX32 R115, R20, R0, 0x2, P1 ;  /* 0x0000000014737211 */ /* 0x000fc600008f16ff */
[----:B------:R-:W-:Y:S01]  /*26b60*/  STL.64 [R1+0x190], R28 ;  /* 0x0001901c01007387 */ /* 0x000fe20000100a00 */
[----:B-1----:R-:W-:-:S03]  /*26b70*/  LEA R34, P0, R19, R10, 0x2 ;  /* 0x0000000a13227211 */ /* 0x002fc600078010ff */
[----:B------:R-:W-:Y:S04]  /*26b80*/  STL [R1+0x3c2c], R184 ;  /* 0x003c2cb801007387 */ /* 0x000fe80000100800 */
[----:B------:R1:W-:Y:S01]  /*26b90*/  STL.64 [R1+0x18], R26 ;  /* 0x0000181a01007387 */ /* 0x0003e20000100a00 */
[----:B------:R-:W-:Y:S01]  /*26ba0*/  LEA.HI.X.SX32 R35, R19, R0, 0x2, P0 ;  /* 0x0000000013237211 */ /* 0x000fe200000f16ff */
[----:B------:R-:W-:Y:S02]  /*26bb0*/  IMAD R17, R176, c[0x0][0x190], RZ ;  /* 0x00006400b0117a24 */ /* 0x000fe400078e02ff */
[----:B------:R-:W-:Y:S01]  /*26bc0*/  STL [R1+0x3c28], R185 ;  /* 0x003c28b901007387 */ /* 0x000fe20000100800 */
[----:B------:R-:W-:Y:S01]  /*26bd0*/  IMAD R16, R177, c[0x0][0x190], RZ ;  /* 0x00006400b1107a24 */ /* 0x000fe200078e02ff */
[----:B-1----:R-:W-:-:S02]  /*26be0*/  LEA R26, P1, R18, R10, 0x2 ;  /* 0x0000000a121a7211 */ /* 0x002fc400078210ff */
[----:B------:R-:W-:Y:S02]  /*26bf0*/  STL [R1+0x3c34], R114 ;  /* 0x003c347201007387 */ /* 0x000fe40000100800 */
[----:B------:R-:W-:Y:S02]  /*26c00*/  LEA.HI.X.SX32 R27, R18, R0, 0x2, P1 ;  /* 0x00000000121b7211 */ /* 0x000fe400008f16ff */
        /* <DEDUP_REMOVED lines=9> */
[----:B------:R1:W-:Y:S01]  /*26ca0*/  STL.64 [R1+0x548], R26 ;  /* 0x0005481a01007387 */ /* 0x0003e20000100a00 */
[----:B--2---:R-:W-:-:S03]  /*26cb0*/  IMAD R17, R144, c[0x0][0x190], RZ ;  /* 0x0000640090117a24 */ /* 0x004fc600078e02ff */
[----:B------:R-:W2:Y:S01]  /*26cc0*/  LDL.LU R144, [R1+0x11c] ;  /* 0x00011c0001907983 */ /* 0x000ea20000300800 */
[----:B------:R-:W-:Y:S02]  /*26cd0*/  IMAD R15, R178, c[0x0][0x190], RZ ;  /* 0x00006400b20f7a24 */ /* 0x000fe400078e02ff */
[----:B------:R-:W-:Y:S02]  /*26ce0*/  IMAD R14, R179, c[0x0][0x190], RZ ;  /* 0x00006400b30e7a24 */ /* 0x000fe400078e02ff */
[----:B------:R-:W-:Y:S01]  /*26cf0*/  IMAD R13, R180, c[0x0][0x190], RZ ;  /* 0x00006400b40d7a24 */ /* 0x000fe200078e02ff */
[-C--:B-1----:R-:W-:Y:S01]  /*26d00*/  LEA R28, P0, R15, R10.reuse, 0x2 ;  /* 0x0000000a0f1c7211 */ /* 0x082fe200078010ff */
[----:B------:R-:W-:Y:S01]  /*26d10*/  IMAD R12, R181, c[0x0][0x190], RZ ;  /* 0x00006400b50c7a24 */ /* 0x000fe200078e02ff */
[----:B------:R-:W-:Y:S01]  /*26d20*/  LEA R26, P1, R14, R10, 0x2 ;  /* 0x0000000a0e1a7211 */ /* 0x000fe200078210ff */
[----:B------:R-:W-:Y:S01]  /*26d30*/  IMAD R11, R182, c[0x0][0x190], RZ ;  /* 0x00006400b60b7a24 */ /* 0x000fe200078e02ff */
[----:B------:R-:W-:-:S02]  /*26d40*/  LEA.HI.X.SX32 R29, R15, R0, 0x2, P0 ;  /* 0x000000000f1d7211 */ /* 0x000fc400000f16ff */
[----:B------:R-:W-:Y:S01]  /*26d50*/  LEA R182, P0, R13, R10, 0x2 ;  /* 0x0000000a0db67211 */ /* 0x000fe200078010ff */
[----:B------:R-:W-:Y:S01]  /*26d60*/  IMAD R7, R183, c[0x0][0x190], RZ ;  /* 0x00006400b7077a24 */ /* 0x000fe200078e02ff */
[----:B------:R-:W-:Y:S01]  /*26d70*/  LEA.HI.X.SX32 R27, R14, R0, 0x2, P1 ;  /* 0x000000000e1b7211 */ /* 0x000fe200008f16ff */
[----:B---3--:R-:W-:Y:S01]  /*26d80*/  IMAD R25, R148, c[0x0][0x190], RZ ;  /* 0x0000640094197a24 */ /* 0x008fe200078e02ff */
[C---:B------:R-:W-:Y:S01]  /*26d90*/  LEA R112, P1, R12.reuse, R10, 0x2 ;  /* 0x0000000a0c707211 */ /* 0x040fe200078210ff */
[----:B------:R1:W-:Y:S01]  /*26da0*/  STL.64 [R1+0x168], R28 ;  /* 0x0001681c01007387 */ /* 0x0003e20000100a00 */
[----:B------:R-:W-:Y:S01]  /*26db0*/  LEA.HI.X.SX32 R183, R13, R0, 0x2, P0 ;  /* 0x000000000db77211 */ /* 0x000fe200000f16ff */
[----:B----4-:R-:W-:Y:S01]  /*26dc0*/  IMAD R23, R147, c[0x0][0x190], RZ ;  /* 0x0000640093177a24 */ /* 0x010fe200078e02ff */
[----:B------:R-:W-:Y:S01]  /*26dd0*/  LEA R32, P0, R11, R10, 0x2 ;  /* 0x0000000a0b207211 */ /* 0x000fe200078010ff */
[----:B------:R-:W3:Y:S01]  /*26de0*/  LDL.LU R148, [R1+0x120] ;  /* 0x0001200001947983 */ /* 0x000ee20000300800 */
[----:B------:R-:W-:-:S03]  /*26df0*/  LEA.HI.X.SX32 R113, R12, R0, 0x2, P1 ;  /* 0x000000000c717211 */ /* 0x000fc600008f16ff */
[----:B------:R-:W4:Y:S01]  /*26e00*/  LDL.LU R147, [R1+0x124] ;  /* 0x0001240001937983 */ /* 0x000f220000300800 */
[----:B------:R-:W-:-:S03]  /*26e10*/  LEA.HI.X.SX32 R33, R11, R0, 0x2, P0 ;  /* 0x000000000b217211 */ /* 0x000fc600000f16ff */
[----:B------:R1:W-:Y:S02]  /*26e20*/  STL.64 [R1+0x10], R26 ;  /* 0x0000101a01007387 */ /* 0x0003e40000100a00 */
[C---:B-1----:R-:W-:Y:S02]  /*26e30*/  LEA R28, P0, R6.reuse, R10, 0x2 ;  /* 0x0000000a061c7211 */ /* 0x042fe400078010ff */
        /* <DEDUP_REMOVED lines=8> */
[----:B------:R-:W-:Y:S04]  /*26ec0*/  STL [R1+0x3c54], R32 ;  /* 0x003c542001007387 */ /* 0x000fe80000100800 */
[----:B------:R-:W-:Y:S04]  /*26ed0*/  STL [R1+0x3c50], R33 ;  /* 0x003c502101007387 */ /* 0x000fe80000100800 */
[----:B------:R-:W3:Y:S04]  /*26ee0*/  LDL.LU R146, [R1+0x128] ;  /* 0x0001280001927983 */ /* 0x000ee80000300800 */
[----:B------:R1:W-:Y:S04]  /*26ef0*/  STL.64 [R1+0xe48], R26 ;  /* 0x000e481a01007387 */ /* 0x0003e80000100a00 */
[----:B------:R1:W-:Y:S01]  /*26f00*/  STL.64 [R1+0xd30], R28 ;  /* 0x000d301c01007387 */ /* 0x0003e20000100a00 */
[----:B------:R-:W-:-:S03]  /*26f10*/  IMAD R19, R145, c[0x0][0x190], RZ ;  /* 0x0000640091137a24 */ /* 0x000fc600078e02ff */
[----:B------:R-:W4:Y:S01]  /*26f20*/  LDL.LU R145, [R1+0x12c] ;  /* 0x00012c0001917983 */ /* 0x000f220000300800 */
[CC--:B-1----:R-:W-:Y:S02]  /*26f30*/  LEA R26, P1, R5.reuse, R10.reuse, 0x2 ;  /* 0x0000000a051a7211 */ /* 0x0c2fe400078210ff */
[C---:B------:R-:W-:Y:S02]  /*26f40*/  LEA R28, P0, R4.reuse, R10, 0x2 ;  /* 0x0000000a041c7211 */ /* 0x040fe400078010ff */
[-C--:B------:R-:W-:Y:S02]  /*26f50*/  LEA.HI.X.SX32 R27, R5, R0.reuse, 0x2, P1 ;  /* 0x00000000051b7211 */ /* 0x080fe400008f16ff */
[----:B------:R-:W-:-:S03]  /*26f60*/  LEA.HI.X.SX32 R29, R4, R0, 0x2, P0 ;  /* 0x00000000041d7211 */ /* 0x000fc600000f16ff */
[----:B------:R1:W-:Y:S04]  /*26f70*/  STL.64 [R1+0x540], R26 ;  /* 0x0005401a01007387 */ /* 0x0003e80000100a00 */
[----:B------:R1:W-:Y:S01]  /*26f80*/  STL.64 [R1+0x160], R28 ;  /* 0x0001601c01007387 */ /* 0x0003e20000100a00 */
[----:B--2---:R-:W-:-:S03]  /*26f90*/  IMAD R4, R144, c[0x0][0x190], RZ ;  /* 0x0000640090047a24 */ /* 0x004fc600078e02ff */
[----:B------:R-:W2:Y:S01]  /*26fa0*/  LDL.LU R144, [R1+0x130] ;  /* 0x0001300001907983 */ /* 0x000ea20000300800 */
[----:B------:R-:W-:Y:S01]  /*26fb0*/  LEA R180, P0, R23, R10, 0x2 ;  /* 0x0000000a17b47211 */ /* 0x000fe200078010ff */
[----:B------:R-:W-:-:S03]  /*26fc0*/  IMAD R15, R192, c[0x0][0x190], RZ ;  /* 0x00006400c00f7a24 */ /* 0x000fc600078e02ff */
[----:B------:R-:W-:Y:S02]  /*26fd0*/  LEA.HI.X.SX32 R181, R23, R0, 0x2, P0 ;  /* 0x0000000017b57211 */ /* 0x000fe400000f16ff */
[----:B------:R-:W-:Y:S01]  /*26fe0*/  LEA R30, P0, R19, R10, 0x2 ;  /* 0x0000000a131e7211 */ /* 0x000fe200078010ff */
[----:B------:R-:W-:-:S03]  /*26ff0*/  IMAD R11, R194, c[0x0][0x190], RZ ;  /* 0x00006400c20b7a24 */ /* 0x000fc600078e02ff */
[----:B------:R-:W-:Y:S02]  /*27000*/  LEA.HI.X.SX32 R31, R19, R0, 0x2, P0 ;  /* 0x00000000131f7211 */ /* 0x000fe400000f16ff */
[----:B------:R-:W-:-:S04]  /*27010*/  LEA R22, P0, R15, R10, 0x2 ;  /* 0x0000000a0f167211 */ /* 0x000fc800078010ff */
[----:B------:R-:W-:Y:S02]  /*27020*/  LEA.HI.X.SX32 R23, R15, R0, 0x2, P0 ;  /* 0x000000000f177211 */ /* 0x000fe400000f16ff */
[----:B------:R-:W-:-:S04]  /*27030*/  LEA R18, P0, R11, R10, 0x2 ;  /* 0x0000000a0b127211 */ /* 0x000fc800078010ff */
[----:B------:R-:W-:Y:S02]  /*27040*/  LEA.HI.X.SX32 R19, R11, R0, 0x2, P0 ;  /* 0x000000000b137211 */ /* 0x000fe400000f16ff */
[CC--:B------:R-:W-:Y:S02]  /*27050*/  LEA R178, P0, R4.reuse, R10.reuse, 0x2 ;  /* 0x0000000a04b27211 */ /* 0x0c0fe400078010ff */
[C---:B-1----:R-:W-:Y:S02]  /*27060*/  LEA R26, P1, R25.reuse, R10, 0x2 ;  /* 0x0000000a191a7211 */ /* 0x042fe400078210ff */
[-C--:B------:R-:W-:Y:S02]  /*27070*/  LEA.HI.X.SX32 R179, R4, R0.reuse, 0x2, P0 ;  /* 0x0000000004b37211 */ /* 0x080fe400000f16ff */
[----:B------:R-:W-:Y:S02]  /*27080*/  LEA.HI.X.SX32 R27, R25, R0, 0x2, P1 ;  /* 0x00000000191b7211 */ /* 0x000fe400008f16ff */
[----:B------:R-:W-:Y:S01]  /*27090*/  LEA R110, P1, R21, R10, 0x2 ;  /* 0x0000000a156e7211 */ /* 0x000fe200078210ff */
[----:B------:R-:W-:-:S03]  /*270a0*/  IMAD R13, R193, c[0x0][0x190], RZ ;  /* 0x00006400c10d7a24 */ /* 0x000fc600078e02ff */
[----:B------:R-:W-:Y:S02]  /*270b0*/  LEA.HI.X.SX32 R111, R21, R0, 0x2, P1 ;  /* 0x00000000156f7211 */ /* 0x000fe400008f16ff */
[----:B------:R-:W-:Y:S01]  /*270c0*/  LEA R24, P1, R17, R10, 0x2 ;  /* 0x0000000a11187211 */ /* 0x000fe200078210ff */
[----:B------:R-:W-:-:S03]  /*270d0*/  IMAD R6, R195, c[0x0][0x190], RZ ;  /* 0x00006400c3067a24 */ /* 0x000fc600078e02ff */
[----:B------:R-:W-:Y:S02]  /*270e0*/  LEA.HI.X.SX32 R25, R17, R0, 0x2, P1 ;  /* 0x0000000011197211 */ /* 0x000fe400008f16ff */
[C---:B------:R-:W-:Y:S01]  /*270f0*/  LEA R20, P1, R13.reuse, R10, 0x2 ;  /* 0x0000000a0d147211 */ /* 0x040fe200078210ff */
[----:B---3--:R-:W-:Y:S01]  /*27100*/  IMAD R7, R146, c[0x0][0x190], RZ ;  /* 0x0000640092077a24 */ /* 0x008fe200078e02ff */
[----:B------:R-:W-:Y:S02]  /*27110*/  STL.64 [R1+0x8], R26 ;  /* 0x0000081a01007387 */ /* 0x000fe40000100a00 */
[----:B------:R-:W-:Y:S01]  /*27120*/  LEA.HI.X.SX32 R21, R13, R0, 0x2, P1 ;  /* 0x000000000d157211 */ /* 0x000fe200008f16ff */
[----:B------:R-:W-:Y:S01]  /*27130*/  IMAD R14, R148, c[0x0][0x190], RZ ;  /* 0x00006400940e7a24 */ /* 0x000fe200078e02ff */
[----:B------:R-:W-:Y:S01]  /*27140*/  LEA R16, P1, R6, R10, 0x2 ;  /* 0x0000000a06107211 */ /* 0x000fe200078210ff */
[----:B------:R-:W-:Y:S01]  /*27150*/  STL [R1+0x3c5c], R180 ;  /* 0x003c5cb401007387 */ /* 0x000fe20000100800 */
[----:B----4-:R-:W-:-:S03]  /*27160*/  IMAD R12, R147, c[0x0][0x190], RZ ;  /* 0x00006400930c7a24 */ /* 0x010fc600078e02ff */
[----:B------:R-:W-:Y:S01]  /*27170*/  STL [R1+0x3c58], R181 ;  /* 0x003c58b501007387 */ /* 0x000fe20000100800 */
[----:B------:R-:W-:-:S03]  /*27180*/  LEA.HI.X.SX32 R17, R6, R0, 0x2, P1 ;  /* 0x0000000006117211 */ /* 0x000fc600008f16ff */
[----:B------:R-:W-:Y:S01]  /*27190*/  STL [R1+0x3c64], R110 ;  /* 0x003c646e01007387 */ /* 0x000fe20000100800 */
[----:B------:R-:W-:-:S03]  /*271a0*/  LEA R108, P1, R14, R10, 0x2 ;  /* 0x0000000a0e6c7211 */ /* 0x000fc600078210ff */
[----:B------:R-:W-:Y:S04]  /*271b0*/  STL [R1+0x3c60], R111 ;  /* 0x003c606f01007387 */ /* 0x000fe80000100800 */
[----:B------:R-:W-:Y:S04]  /*271c0*/  STL [R1+0x3c6c], R30 ;  /* 0x003c6c1e01007387 */ /* 0x000fe80000100800 */
[----:B------:R-:W-:Y:S01]  /*271d0*/  STL [R1+0x3c68], R31 ;  /* 0x003c681f01007387 */ /* 0x000fe20000100800 */
[----:B------:R-:W-:-:S03]  /*271e0*/  IMAD R5, R145, c[0x0][0x190], RZ ;  /* 0x0000640091057a24 */ /* 0x000fc600078e02ff */
[----:B------:R-:W-:Y:S01]  /*271f0*/  STL.64 [R1+0xe40], R24 ;  /* 0x000e401801007387 */ /* 0x000fe20000100a00 */
[----:B------:R-:W-:-:S03]  /*27200*/  LEA R28, P0, R12, R10, 0x2 ;  /* 0x0000000a0c1c7211 */ /* 0x000fc600078010ff */
[----:B------:R-:W-:Y:S01]  /*27210*/  STL.64 [R1+0xc48], R22 ;  /* 0x000c481601007387 */ /* 0x000fe20000100a00 */
[----:B------:R-:W-:-:S03]  /*27220*/  LEA.HI.X.SX32 R109, R14, R0, 0x2, P1 ;  /* 0x000000000e6d7211 */ /* 0x000fc600008f16ff */
[----:B------:R-:W-:Y:S04]  /*27230*/  STL.64 [R1+0x538], R20 ;  /* 0x0005381401007387 */ /* 0x000fe80000100a00 */
[----:B------:R1:W-:Y:S01]  /*27240*/  STL.64 [R1+0x158], R18 ;  /* 0x0001581201007387 */ /* 0x0003e20000100a00 */
[----:B------:R-:W-:-:S03]  /*27250*/  LEA.HI.X.SX32 R29, R12, R0, 0x2, P0 ;  /* 0x000000000c1d7211 */ /* 0x000fc600000f16ff */
[----:B------:R-:W-:Y:S01]  /*27260*/  STL [R1+0x3c74], R178 ;  /* 0x003c74b201007387 */ /* 0x000fe20000100800 */
[----:B------:R-:W-:-:S03]  /*27270*/  MOV R11, c[0x0][0x188] ;  /* 0x00006200000b7a02 */ /* 0x000fc60000000f00 */
[----:B------:R3:W-:Y:S01]  /*27280*/  STL.64 [R1], R16 ;  /* 0x0000001001007387 */ /* 0x0007e20000100a00 */
[----:B-1----:R-:W-:-:S03]  /*27290*/  LEA R18, P1, R7, R10, 0x2 ;  /* 0x0000000a07127211 */ /* 0x002fc600078210ff */
[----:B------:R-:W-:Y:S01]  /*272a0*/  STL [R1+0x3c70], R179 ;  /* 0x003c70b301007387 */ /* 0x000fe20000100800 */
[----:B------:R-:W-:Y:S01]  /*272b0*/  LEA.HI.X.SX32 R19, R7, R0, 0x2, P1 ;  /* 0x0000000007137211 */ /* 0x000fe200008f16ff */
[----:B------:R-:W-:Y:S01]  /*272c0*/  IMAD.MOV.U32 R145, RZ, RZ, c[0x0][0x180] ;  /* 0x00006000ff917624 */ /* 0x000fe200078e00ff */
[C---:B---3--:R-:W-:Y:S01]  /*272d0*/  LEA R16, P0, R5.reuse, R10, 0x2 ;  /* 0x0000000a05107211 */ /* 0x048fe200078010ff */
[----:B------:R-:W-:Y:S03]  /*272e0*/  STL [R1+0x3c7c], R108 ;  /* 0x003c7c6c01007387 */ /* 0x000fe60000100800 */
[----:B------:R-:W-:Y:S01]  /*272f0*/  LEA.HI.X.SX32 R17, R5, R0, 0x2, P0 ;  /* 0x0000000005117211 */ /* 0x000fe200000f16ff */
[----:B------:R-:W-:Y:S01]  /*27300*/  STL [R1+0x3c78], R109 ;  /* 0x003c786d01007387 */ /* 0x000fe20000100800 */
[----:B------:R-:W-:Y:S01]  /*27310*/  ULDC.64 UR6, c[0x0][0x118] ;  /* 0x0000460000067ab9 */ /* 0x000fe20000000a00 */
[----:B------:R-:W-:-:S02]  /*27320*/  IADD3 R5, R145, -0x1d, RZ ;  /* 0xffffffe391057810 */ /* 0x000fc40007ffe0ff */
[----:B------:R-:W-:Y:S04]  /*27330*/  STL [R1+0x3c84], R28 ;  /* 0x003c841c01007387 */ /* 0x000fe80000100800 */
[----:B------:R-:W-:Y:S04]  /*27340*/  STL [R1+0x3c80], R29 ;  /* 0x003c801d01007387 */ /* 0x000fe80000100800 */
[----:B------:R-:W-:Y:S04]  /*27350*/  STL.64 [R1+0xe38], R18 ;  /* 0x000e381201007387 */ /* 0x000fe80000100a00 */
[----:B------:R-:W-:Y:S01]  /*27360*/  STL.64 [R1+0xc40], R16 ;  /* 0x000c401001007387 */ /* 0x000fe20000100a00 */
[----:B------:R-:W-:Y:S01]  /*27370*/  IADD3 R6, R145, -0x19, RZ ;  /* 0xffffffe791067810 */ /* 0x000fe20007ffe0ff */
[----:B--2---:R-:W-:-:S02]  /*27380*/  IMAD R4, R144, c[0x0][0x190], RZ ;  /* 0x0000640090047a24 */ /* 0x004fc400078e02ff */
[----:B------:R-:W-:-:S05]  /*27390*/  IMAD.MOV.U32 R144, RZ, RZ, c[0x0][0x180] ;  /* 0x00006000ff907624 */ /* 0x000fca00078e00ff */
[----:B------:R-:W-:Y:S02]  /*273a0*/  IADD3 R146, R144, -0x15, RZ ;  /* 0xffffffeb90927810 */ /* 0x000fe40007ffe0ff */
[----:B------:R-:W1:Y:S01]  /*273b0*/  S2R R144, SR_TID.X ;  /* 0x0000000000907919 */ /* 0x000e620000002100 */
[----:B------:R-:W-:-:S04]  /*273c0*/  LEA R12, P1, R4, R10, 0x2 ;  /* 0x0000000a040c7211 */ /* 0x000fc800078210ff */
[----:B------:R-:W-:Y:S01]  /*273d0*/  LEA.HI.X.SX32 R13, R4, R0, 0x2, P1 ;  /* 0x00000000040d7211 */ /* 0x000fe200008f16ff */
[----:B------:R-:W-:-:S04]  /*273e0*/  IMAD.SHL.U32 R4, R11, 0x4, RZ ;  /* 0x000000040b047824 */ /* 0x000fc800078e00ff */
[----:B------:R2:W-:Y:S01]  /*273f0*/  STL.64 [R1+0x530], R12 ;  /* 0x0005300c01007387 */ /* 0x0005e20000100a00 */
[----:B------:R-:W-:Y:S01]  /*27400*/  IMAD.WIDE R14, R4, 0x4, R8 ;  /* 0x00000004040e7825 */ /* 0x000fe200078e0208 */
[----:B-1----:R-:W-:-:S05]  /*27410*/  LOP3.LUT R144, R144, 0x7f, RZ, 0xc0, !PT ;  /* 0x0000007f90907812 */ /* 0x002fca00078ec0ff */
[----:B------:R-:W-:Y:S02]  /*27420*/  IMAD.SHL.U32 R252, R144, 0x4, RZ ;  /* 0x0000000490fc7824 */ /* 0x000fe400078e00ff */
[----:B--2---:R-:W-:-:S03]  /*27430*/  IMAD.WIDE R12, R4, 0x4, R2 ;  /* 0x00000004040c7825 */ /* 0x004fc600078e0202 */
[----:B------:R1:W-:Y:S01]  /*27440*/  LDGSTS.E [R252+0x40000], [R8.64], !P4 ;  /* 0x4000000008fc7fae */ /* 0x0003e2000e121846 */
[----:B------:R-:W-:-:S03]  /*27450*/  IMAD.SHL.U32 R4, R11, 0x8, RZ ;  /* 0x000000080b047824 */ /* 0x000fc600078e00ff */
[----:B------:R1:W-:Y:S01]  /*27460*/  LDGSTS.E [R252+0x40200], [R2.64], !P4 ;  /* 0x4020000002fc7fae */ /* 0x0003e2000e121846 */
[----:B------:R-:W-:Y:S02]  /*27470*/  ISETP.GE.U32.AND P4, PT, R5, 0x7fffff64, PT ;  /* 0x7fffff640500780c */ /* 0x000fe40003f86070 */
[----:B------:R-:W-:Y:S01]  /*27480*/  IADD3 R5, R145, -0x21, RZ ;  /* 0xffffffdf91057810 */ /* 0x000fe20007ffe0ff */
[----:B------:R2:W-:Y:S01]  /*27490*/  LDGSTS.E [R252+0x41000], [R14.64], !P5 ;  /* 0x410000000efc7fae */ /* 0x0005e2000e921846 */
[----:B------:R-:W-:-:S03]  /*274a0*/  IMAD.WIDE R16, R4, 0x4, R8 ;  /* 0x0000000404107825 */ /* 0x000fc600078e0208 */
[----:B------:R2:W-:Y:S04]  /*274b0*/  STL.64 [R1+0x19c0], R14 ;  /* 0x0019c00e01007387 */ /* 0x0005e80000100a00 */
[----:B------:R3:W-:Y:S01]  /*274c0*/  LDGSTS.E [R252+0x41200], [R12.64], !P5 ;  /* 0x412000000cfc7fae */ /* 0x0007e2000e921846 */
[----:B------:R-:W-:Y:S01]  /*274d0*/  ISETP.GE.U32.AND P5, PT, R5, 0x7fffff60, PT ;  /* 0x7fffff600500780c */ /* 0x000fe20003fa6070 */
[----:B------:R-:W-:Y:S01]  /*274e0*/  IMAD R5, R11, 0xc, RZ ;  /* 0x0000000c0b057824 */ /* 0x000fe200078e02ff */
[----:B------:R-:W-:Y:S01]  /*274f0*/  ISETP.GE.U32.AND P1, PT, R6, 0x7fffff68, PT ;  /* 0x7fffff680600780c */ /* 0x000fe20003f26070 */
[----:B------:R3:W-:Y:S01]  /*27500*/  STL.64 [R1+0x19b8], R12 ;  /* 0x0019b80c01007387 */ /* 0x0007e20000100a00 */
[----:B--2---:R-:W-:Y:S01]  /*27510*/  IMAD.WIDE R14, R4, 0x4, R2 ;  /* 0x00000004040e7825 */ /* 0x004fe200078e0202 */
[----:B------:R-:W-:-:S02]  /*27520*/  IADD3 R4, R145, -0x25, RZ ;  /* 0xffffffdb91047810 */ /* 0x000fc40007ffe0ff */
[----:B------:R2:W-:Y:S01]  /*27530*/  LDGSTS.E [R252+0x42000], [R16.64], !P2 ;  /* 0x4200000010fc7fae */ /* 0x0005e2000d121846 */
[----:B------:R-:W-:-:S03]  /*27540*/  IMAD.WIDE R6, R5, 0x4, R2 ;  /* 0x0000000405067825 */ /* 0x000fc600078e0202 */
[----:B------:R4:W-:Y:S01]  /*27550*/  LDGSTS.E [R252+0x42200], [R14.64], !P2 ;  /* 0x422000000efc7fae */ /* 0x0009e2000d121846 */
[----:B------:R-:W-:Y:S01]  /*27560*/  ISETP.GE.U32.AND P2, PT, R4, 0x7fffff5c, PT ;  /* 0x7fffff5c0400780c */ /* 0x000fe20003f46070 */
[----:B---3--:R-:W-:Y:S01]  /*27570*/  IMAD.WIDE R12, R5, 0x4, R8 ;  /* 0x00000004050c7825 */ /* 0x008fe200078e0208 */
[----:B------:R-:W-:-:S03]  /*27580*/  IADD3 R5, R145, -0x29, RZ ;  /* 0xffffffd791057810 */ /* 0x000fc60007ffe0ff */
[----:B------:R-:W-:Y:S01]  /*27590*/  IMAD.SHL.U32 R4, R11, 0x10, RZ ;  /* 0x000000100b047824 */ /* 0x000fe200078e00ff */
[----:B------:R-:W-:Y:S01]  /*275a0*/  ISETP.GE.U32.AND P0, PT, R146, 0x7fffff6c, PT ;  /* 0x7fffff6c9200780c */ /* 0x000fe20003f06070 */
[----:B------:R2:W-:Y:S04]  /*275b0*/  STL.64 [R1+0x1980], R16 ;  /* 0x0019801001007387 */ /* 0x0005e80000100a00 */
[----:B------:R3:W-:Y:S04]  /*275c0*/  LDGSTS.E [R252+0x43000], [R12.64], !P3 ;  /* 0x430000000cfc7fae */ /* 0x0007e8000d921846 */
[----:B------:R4:W-:Y:S04]  /*275d0*/  STL.64 [R1+0x1978], R14 ;  /* 0x0019780e01007387 */ /* 0x0009e80000100a00 */
[----:B------:R1:W-:Y:S01]  /*275e0*/  LDGSTS.E [R252+0x43200], [R6.64], !P3 ;  /* 0x4320000006fc7fae */ /* 0x0003e2000d921846 */
[----:B--2---:R-:W-:Y:S01]  /*275f0*/  IMAD.WIDE R16, R4, 0x4, R8 ;  /* 0x0000000404107825 */ /* 0x004fe200078e0208 */
[----:B------:R-:W-:-:S03]  /*27600*/  ISETP.GE.U32.AND P3, PT, R5, 0x7fffff58, PT ;  /* 0x7fffff580500780c */ /* 0x000fc60003f66070 */
[----:B------:R-:W-:Y:S02]  /*27610*/  IMAD R5, R11, 0x14, RZ ;  /* 0x000000140b057824 */ /* 0x000fe400078e02ff */
[----:B----4-:R-:W-:Y:S01]  /*27620*/  IMAD.WIDE R14, R4, 0x4, R2 ;  /* 0x00000004040e7825 */ /* 0x010fe200078e0202 */
[----:B------:R-:W-:Y:S01]  /*27630*/  IADD3 R4, R145, -0x2d, RZ ;  /* 0xffffffd391047810 */ /* 0x000fe20007ffe0ff */
[----:B------:R3:W-:Y:S04]  /*27640*/  STL.64 [R1+0x1940], R12 ;  /* 0x0019400c01007387 */ /* 0x0007e80000100a00 */
[----:B------:R2:W-:Y:S04]  /*27650*/  LDGSTS.E [R252+0x44000], [R16.64], !P6 ;  /* 0x4400000010fc7fae */ /* 0x0005e8000f121846 */
[----:B------:R1:W-:Y:S01]  /*27660*/  STL.64 [R1+0x1938], R6 ;  /* 0x0019380601007387 */ /* 0x0003e20000100a00 */
[----:B---3--:R-:W-:-:S03]  /*27670*/  IMAD.WIDE R12, R5, 0x4, R8 ;  /* 0x00000004050c7825 */ /* 0x008fc600078e0208 */
[----:B------:R3:W-:Y:S01]  /*27680*/  LDGSTS.E [R252+0x44200], [R14.64], !P6 ;  /* 0x442000000efc7fae */ /* 0x0007e2000f121846 */
[----:B------:R-:W-:Y:S01]  /*27690*/  ISETP.GE.U32.AND P6, PT, R4, 0x7fffff54, PT ;  /* 0x7fffff540400780c */ /* 0x000fe20003fc6070 */
[----:B------:R-:W-:Y:S02]  /*276a0*/  IMAD R4, R11, 0x18, RZ ;  /* 0x000000180b047824 */ /* 0x000fe400078e02ff */
[----:B-1----:R-:W-:Y:S01]  /*276b0*/  IMAD.WIDE R6, R5, 0x4, R2 ;  /* 0x0000000405067825 */ /* 0x002fe200078e0202 */
[----:B------:R-:W-:Y:S01]  /*276c0*/  IADD3 R5, R145, -0x31, RZ ;  /* 0xffffffcf91057810 */ /* 0x000fe20007ffe0ff */
[----:B------:R2:W-:Y:S04]  /*276d0*/  STL.64 [R1+0x1900], R16 ;  /* 0x0019001001007387 */ /* 0x0005e80000100a00 */
[----:B------:R1:W-:Y:S04]  /*276e0*/  LDGSTS.E [R252+0x45000], [R12.64], !P0 ;  /* 0x450000000cfc7fae */ /* 0x0003e8000c121846 */
[----:B------:R3:W-:Y:S04]  /*276f0*/  STL.64 [R1+0x18f8], R14 ;  /* 0x0018f80e01007387 */ /* 0x0007e80000100a00 */
[----:B------:R4:W-:Y:S01]  /*27700*/  LDGSTS.E [R252+0x45200], [R6.64], !P0 ;  /* 0x4520000006fc7fae */ /* 0x0009e2000c121846 */
[----:B--2---:R-:W-:Y:S01]  /*27710*/  IMAD.WIDE R16, R4, 0x4, R8 ;  /* 0x0000000404107825 */ /* 0x004fe200078e0208 */
[----:B------:R-:W-:-:S03]  /*27720*/  ISETP.GE.U32.AND P0, PT, R5, 0x7fffff50, PT ;  /* 0x7fffff500500780c */ /* 0x000fc60003f06070 */
[----:B------:R-:W-:Y:S02]  /*27730*/  IMAD R5, R11, 0x1c, RZ ;  /* 0x0000001c0b057824 */ /* 0x000fe400078e02ff */
[----:B---3--:R-:W-:Y:S01]  /*27740*/  IMAD.WIDE R14, R4, 0x4, R2 ;  /* 0x00000004040e7825 */ /* 0x008fe200078e0202 */
[----:B------:R-:W-:Y:S01]  /*27750*/  IADD3 R4, R145, -0x35, RZ ;  /* 0xffffffcb91047810 */ /* 0x000fe20007ffe0ff */
[----:B------:R1:W-:Y:S04]  /*27760*/  STL.64 [R1+0x18c0], R12 ;  /* 0x0018c00c01007387 */ /* 0x0003e80000100a00 */
[----:B------:R2:W-:Y:S04]  /*27770*/  LDGSTS.E [R252+0x46000], [R16.64], !P1 ;  /* 0x4600000010fc7fae */ /* 0x0005e8000c921846 */
[----:B------:R4:W-:Y:S01]  /*27780*/  STL.64 [R1+0x18b8], R6 ;  /* 0x0018b80601007387 */ /* 0x0009e20000100a00 */
[----:B-1----:R-:W-:-:S03]  /*27790*/  IMAD.WIDE R12, R5, 0x4, R8 ;  /* 0x00000004050c7825 */ /* 0x002fc600078e0208 */
[----:B------:R1:W-:Y:S01]  /*277a0*/  LDGSTS.E [R252+0x46200], [R14.64], !P1 ;  /* 0x462000000efc7fae */ /* 0x0003e2000c921846 */
[----:B------:R-:W-:Y:S01]  /*277b0*/  ISETP.GE.U32.AND P1, PT, R4, 0x7fffff4c, PT ;  /* 0x7fffff4c0400780c */ /* 0x000fe20003f26070 */
[----:B------:R-:W-:Y:S02]  /*277c0*/  IMAD.SHL.U32 R4, R11, 0x20, RZ ;  /* 0x000000200b047824 */ /* 0x000fe400078e00ff */
[----:B----4-:R-:W-:Y:S01]  /*277d0*/  IMAD.WIDE R6, R5, 0x4, R2 ;  /* 0x0000000405067825 */ /* 0x010fe200078e0202 */
        /* <DEDUP_REMOVED lines=8> */
[----:B-1----:R-:W-:Y:S01]  /*27860*/  IMAD.WIDE R14, R4, 0x4, R2 ;  /* 0x00000004040e7825 */ /* 0x002fe200078e0202 */
        /* <DEDUP_REMOVED lines=8> */
[----:B----4-:R-:W-:Y:S01]  /*278f0*/  IMAD.WIDE R6, R5, 0x4, R2 ;  /* 0x0000000405067825 */ /* 0x010fe200078e0202 */
[----:B------:R-:W-:Y:S01]  /*27900*/  IADD3 R5, R145, -0x41, RZ ;  /* 0xffffffbf91057810 */ /* 0x000fe20007ffe0ff */
[----:B------:R1:W-:Y:S04]  /*27910*/  STL.64 [R1+0x1220], R16 ;  /* 0x0012201001007387 */ /* 0x0003e80000100a00 */
[----:B------:R3:W-:Y:S04]  /*27920*/  LDGSTS.E [R252+0x49000], [R12.64], !P2 ;  /* 0x490000000cfc7fae */ /* 0x0007e8000d121846 */
[----:B------:R2:W-:Y:S04]  /*27930*/  STL.64 [R1+0x1218], R14 ;  /* 0x0012180e01007387 */ /* 0x0005e80000100a00 */
[----:B------:R4:W-:Y:S01]  /*27940*/  LDGSTS.E [R252+0x49200], [R6.64], !P2 ;  /* 0x4920000006fc7fae */ /* 0x0009e2000d121846 */
[----:B-1----:R-:W-:Y:S01]  /*27950*/  IMAD.WIDE R16, R4, 0x4, R8 ;  /* 0x0000000404107825 */ /* 0x002fe200078e0208 */
[----:B------:R-:W-:-:S03]  /*27960*/  ISETP.GE.U32.AND P2, PT, R5, 0x7fffff40, PT ;  /* 0x7fffff400500780c */ /* 0x000fc60003f46070 */
[----:B------:R-:W-:Y:S02]  /*27970*/  IMAD R5, R11, 0x2c, RZ ;  /* 0x0000002c0b057824 */ /* 0x000fe400078e02ff */
[----:B--2---:R-:W-:Y:S01]  /*27980*/  IMAD.WIDE R14, R4, 0x4, R2 ;  /* 0x00000004040e7825 */ /* 0x004fe200078e0202 */
        /* <DEDUP_REMOVED lines=21> */
[----:B------:R2:W-:Y:S01]  /*27ae0*/  LDGSTS.E [R252+0x4c200], [R14.64], !P0 ;  /* 0x4c2000000efc7fae */ /* 0x0005e2000c121846 */
[----:B------:R-:W-:Y:S01]  /*27af0*/  ISETP.GE.U32.AND P0, PT, R4, 0x7fffff34, PT ;  /* 0x7fffff340400780c */ /* 0x000fe20003f06070 */
[----:B------:R-:W-:-:S02]  /*27b00*/  IMAD R4, R11, 0x38, RZ ;  /* 0x000000380b047824 */ /* 0x000fc400078e02ff */
[C---:B---3--:R-:W-:Y:S01]  /*27b10*/  IMAD.WIDE R12, R5.reuse, 0x4, R8 ;  /* 0x00000004050c7825 */ /* 0x048fe200078e0208 */
[----:B------:R4:W-:Y:S04]  /*27b20*/  STL.64 [R1+0x1158], R6 ;  /* 0x0011580601007387 */ /* 0x0009e80000100a00 */
[----:B------:R-:W-:Y:S04]  /*27b30*/  STL.64 [R1+0x1120], R16 ;  /* 0x0011201001007387 */ /* 0x000fe80000100a00 */
[----:B------:R2:W-:Y:S04]  /*27b40*/  STL.64 [R1+0x1118], R14 ;  /* 0x0011180e01007387 */ /* 0x0005e80000100a00 */
[----:B------:R3:W-:Y:S01]  /*27b50*/  STL.64 [R1+0x10e0], R12 ;  /* 0x0010e00c01007387 */ /* 0x0007e20000100a00 */
[----:B----4-:R-:W-:-:S03]  /*27b60*/  IMAD.WIDE R6, R5, 0x4, R2 ;  /* 0x0000000405067825 */ /* 0x010fc600078e0202 */
[----:B------:R3:W-:Y:S01]  /*27b70*/  LDGSTS.E [R252+0x4d000], [R12.64], !P1 ;  /* 0x4d0000000cfc7fae */ /* 0x0007e2000c921846 */
[----:B------:R-:W-:Y:S01]  /*27b80*/  IADD3 R5, R145, -0x51, RZ ;  /* 0xffffffaf91057810 */ /* 0x000fe20007ffe0ff */
[C---:B--2---:R-:W-:Y:S02]  /*27b90*/  IMAD.WIDE R14, R4.reuse, 0x4, R8 ;  /* 0x00000004040e7825 */ /* 0x044fe400078e0208 */
[----:B------:R2:W-:Y:S01]  /*27ba0*/  LDGSTS.E [R252+0x4d200], [R6.64], !P1 ;  /* 0x4d20000006fc7fae */ /* 0x0005e2000c921846 */
[----:B------:R-:W-:Y:S01]  /*27bb0*/  ISETP.GE.U32.AND P1, PT, R5, 0x7fffff30, PT ;  /* 0x7fffff300500780c */ /* 0x000fe20003f26070 */
[----:B---3--:R-:W-:Y:S02]  /*27bc0*/  IMAD.WIDE R12, R4, 0x4, R2 ;  /* 0x00000004040c7825 */ /* 0x008fe400078e0202 */
[----:B------:R3:W-:Y:S02]  /*27bd0*/  LDGSTS.E [R252+0x4e000], [R14.64], !P4 ;  /* 0x4e0000000efc7fae */ /* 0x0007e4000e121846 */
[C---:B------:R-:W-:Y:S01]  /*27be0*/  IMAD R4, R11.reuse, 0x3c, RZ ;  /* 0x0000003c0b047824 */ /* 0x040fe200078e02ff */
[----:B------:R-:W-:Y:S01]  /*27bf0*/  SHF.L.U32 R5, R11, 0x6, RZ ;  /* 0x000000060b057819 */ /* 0x000fe200000006ff */
[----:B------:R4:W-:Y:S02]  /*27c00*/  LDGSTS.E [R252+0x4e200], [R12.64], !P4 ;  /* 0x4e2000000cfc7fae */ /* 0x0009e4000e121846 */
[----:B------:R-:W-:-:S04]  /*27c10*/  IMAD.WIDE R18, R4, 0x4, R8 ;  /* 0x0000000404127825 */ /* 0x000fc800078e0208 */
[----:B-1----:R-:W-:Y:S01]  /*27c20*/  IMAD.WIDE R16, R4, 0x4, R2 ;  /* 0x0000000404107825 */ /* 0x002fe200078e0202 */
[----:B------:R-:W-:Y:S01]  /*27c30*/  IADD3 R4, R145, -0x59, RZ ;  /* 0xffffffa791047810 */ /* 0x000fe20007ffe0ff */
[----:B------:R-:W-:Y:S04]  /*27c40*/  STL.64 [R1+0x10d8], R6 ;  /* 0x0010d80601007387 */ /* 0x000fe80000100a00 */
[----:B------:R1:W-:Y:S04]  /*27c50*/  LDGSTS.E [R252+0x4f000], [R18.64], !P5 ;  /* 0x4f00000012fc7fae */ /* 0x0003e8000e921846 */
[----:B------:R3:W-:Y:S04]  /*27c60*/  STL.64 [R1+0x10a0], R14 ;  /* 0x0010a00e01007387 */ /* 0x0007e80000100a00 */
[----:B------:R1:W-:Y:S01]  /*27c70*/  LDGSTS.E [R252+0x4f200], [R16.64], !P5 ;  /* 0x4f20000010fc7fae */ /* 0x0003e2000e921846 */
[----:B------:R-:W-:Y:S01]  /*27c80*/  ISETP.GE.U32.AND P5, PT, R4, 0x7fffff28, PT ;  /* 0x7fffff280400780c */ /* 0x000fe20003fa6070 */
[----:B------:R-:W-:-:S02]  /*27c90*/  IMAD R4, R11, 0x44, RZ ;  /* 0x000000440b047824 */ /* 0x000fc400078e02ff */
[----:B------:R4:W-:Y:S01]  /*27ca0*/  STL.64 [R1+0x1098], R12 ;  /* 0x0010980c01007387 */ /* 0x0009e20000100a00 */
[----:B---3--:R-:W-:-:S03]  /*27cb0*/  IMAD.WIDE R14, R5, 0x4, R8 ;  /* 0x00000004050e7825 */ /* 0x008fc600078e0208 */
[----:B------:R-:W-:Y:S04]  /*27cc0*/  STL.64 [R1+0x1060], R18 ;  /* 0x0010601201007387 */ /* 0x000fe80000100a00 */
[----:B------:R1:W-:Y:S01]  /*27cd0*/  STL.64 [R1+0x1058], R16 ;  /* 0x0010581001007387 */ /* 0x0003e20000100a00 */
[----:B----4-:R-:W-:Y:S01]  /*27ce0*/  IMAD.WIDE R12, R5, 0x4, R2 ;  /* 0x00000004050c7825 */ /* 0x010fe200078e0202 */
[C---:B------:R-:W-:Y:S02]  /*27cf0*/  IADD3 R5, R145.reuse, -0x5d, RZ ;  /* 0xffffffa391057810 */ /* 0x040fe40007ffe0ff */
[----:B------:R3:W-:Y:S01]  /*27d00*/  STL.64 [R1+0x1a00], R14 ;  /* 0x001a000e01007387 */ /* 0x0007e20000100a00 */
[----:B--2---:R-:W-:-:S03]  /*27d10*/  IADD3 R6, R145, -0x55, RZ ;  /* 0xffffffab91067810 */ /* 0x004fc60007ffe0ff */
[----:B------:R3:W-:Y:S01]  /*27d20*/  LDGSTS.E [R252+0x50000], [R14.64], !P2 ;  /* 0x500000000efc7fae */ /* 0x0007e2000d121846 */
[----:B-1----:R-:W-:-:S03]  /*27d30*/  IMAD.WIDE R16, R4, 0x4, R8 ;  /* 0x0000000404107825 */ /* 0x002fc600078e0208 */
[----:B------:R1:W-:Y:S01]  /*27d40*/  LDGSTS.E [R252+0x50200], [R12.64], !P2 ;  /* 0x502000000cfc7fae */ /* 0x0003e2000d121846 */
[----:B------:R-:W-:Y:S01]  /*27d50*/  ISETP.GE.U32.AND P2, PT, R5, 0x7fffff24, PT ;  /* 0x7fffff240500780c */ /* 0x000fe20003f46070 */
[----:B------:R-:W-:Y:S02]  /*27d60*/  IMAD R5, R11, 0x48, RZ ;  /* 0x000000480b057824 */ /* 0x000fe400078e02ff */
[----:B------:R2:W-:Y:S01]  /*27d70*/  LDGSTS.E [R252+0x51000], [R16.64], !P3 ;  /* 0x5100000010fc7fae */ /* 0x0005e2000d921846 */
[--C-:B---3--:R-:W-:Y:S01]  /*27d80*/  IMAD.WIDE R14, R4, 0x4, R2.reuse ;  /* 0x00000004040e7825 */ /* 0x108fe200078e0202 */
[----:B------:R-:W-:Y:S02]  /*27d90*/  IADD3 R4, R145, -0x61, RZ ;  /* 0xffffff9f91047810 */ /* 0x000fe40007ffe0ff */
[----:B------:R1:W-:Y:S01]  /*27da0*/  STL.64 [R1+0x1a20], R12 ;  /* 0x001a200c01007387 */ /* 0x0003e20000100a00 */
[----:B------:R-:W-:Y:S01]  /*27db0*/  ISETP.GE.U32.AND P4, PT, R6, 0x7fffff2c, PT ;  /* 0x7fffff2c0600780c */ /* 0x000fe20003f86070 */
[----:B------:R-:W-:-:S02]  /*27dc0*/  IMAD.WIDE R6, R5, 0x4, R2 ;  /* 0x0000000405067825 */ /* 0x000fc400078e0202 */
[----:B------:R3:W-:Y:S01]  /*27dd0*/  LDGSTS.E [R252+0x51200], [R14.64], !P3 ;  /* 0x512000000efc7fae */ /* 0x0007e2000d921846 */
[----:B------:R-:W-:Y:S01]  /*27de0*/  ISETP.GE.U32.AND P3, PT, R4, 0x7fffff20, PT ;  /* 0x7fffff200400780c */ /* 0x000fe20003f66070 */
[----:B------:R-:W-:Y:S02]  /*27df0*/  IMAD R4, R11, 0x4c, RZ ;  /* 0x0000004c0b047824 */ /* 0x000fe400078e02ff */
[----:B------:R2:W-:Y:S01]  /*27e00*/  STL.64 [R1+0x1b00], R16 ;  /* 0x001b001001007387 */ /* 0x0005e20000100a00 */
[--C-:B-1----:R-:W-:Y:S01]  /*27e10*/  IMAD.WIDE R12, R5, 0x4, R8.reuse ;  /* 0x00000004050c7825 */ /* 0x102fe200078e0208 */
[----:B------:R-:W-:Y:S02]  /*27e20*/  IADD3 R5, R145, -0x65, RZ ;  /* 0xffffff9b91057810 */ /* 0x000fe40007ffe0ff */
[----:B------:R3:W-:Y:S04]  /*27e30*/  STL.64 [R1+0x1b20], R14 ;  /* 0x001b200e01007387 */ /* 0x0007e80000100a00 */
[----:B------:R1:W-:Y:S01]  /*27e40*/  LDGSTS.E [R252+0x52000], [R12.64], !P6 ;  /* 0x520000000cfc7fae */ /* 0x0003e2000f121846 */
[----:B--2---:R-:W-:-:S03]  /*27e50*/  IMAD.WIDE R16, R4, 0x4, R8 ;  /* 0x0000000404107825 */ /* 0x004fc600078e0208 */
[----:B------:R2:W-:Y:S01]  /*27e60*/  LDGSTS.E [R252+0x52200], [R6.64], !P6 ;  /* 0x5220000006fc7fae */ /* 0x0005e2000f121846 */
[----:B------:R-:W-:Y:S01]  /*27e70*/  ISETP.GE.U32.AND P6, PT, R5, 0x7fffff1c, PT ;  /* 0x7fffff1c0500780c */ /* 0x000fe20003fc6070 */
[----:B------:R-:W-:Y:S02]  /*27e80*/  IMAD R5, R11, 0x50, RZ ;  /* 0x000000500b057824 */ /* 0x000fe400078e02ff */
[----:B---3--:R-:W-:Y:S01]  /*27e90*/  IMAD.WIDE R14, R4, 0x4, R2 ;  /* 0x00000004040e7825 */ /* 0x008fe200078e0202 */
[----:B------:R-:W-:Y:S01]  /*27ea0*/  IADD3 R4, R145, -0x69, RZ ;  /* 0xffffff9791047810 */ /* 0x000fe20007ffe0ff */
[----:B------:R3:W-:Y:S04]  /*27eb0*/  LDGSTS.E [R252+0x53000], [R16.64], !P0 ;  /* 0x5300000010fc7fae */ /* 0x0007e8000c121846 */
[----:B------:R1:W-:Y:S04]  /*27ec0*/  STL.64 [R1+0x1c00], R12 ;  /* 0x001c000c01007387 */ /* 0x0003e80000100a00 */
[----:B------:R4:W-:Y:S01]  /*27ed0*/  LDGSTS.E [R252+0x53200], [R14.64], !P0 ;  /* 0x532000000efc7fae */ /* 0x0009e2000c121846 */
[----:B------:R-:W-:Y:S01]  /*27ee0*/  ISETP.GE.U32.AND P0, PT, R4, 0x7fffff18, PT ;  /* 0x7fffff180400780c */ /* 0x000fe20003f06070 */
[----:B------:R-:W-:-:S02]  /*27ef0*/  IMAD R4, R11, 0x54, RZ ;  /* 0x000000540b047824 */ /* 0x000fc400078e02ff */
[----:B------:R2:W-:Y:S01]  /*27f00*/  STL.64 [R1+0x1c20], R6 ;  /* 0x001c200601007387 */ /* 0x0005e20000100a00 */
[----:B-1----:R-:W-:-:S03]  /*27f10*/  IMAD.WIDE R12, R5, 0x4, R8 ;  /* 0x00000004050c7825 */ /* 0x002fc600078e0208 */
[----:B------:R3:W-:Y:S01]  /*27f20*/  STL.64 [R1+0x1d08], R16 ;  /* 0x001d081001007387 */ /* 0x0007e20000100a00 */
[----:B--2---:R-:W-:Y:S01]  /*27f30*/  IMAD.WIDE R6, R5, 0x4, R2 ;  /* 0x0000000405067825 */ /* 0x004fe200078e0202 */
[----:B------:R-:W-:Y:S02]  /*27f40*/  IADD3 R5, R145, -0x6d, RZ ;  /* 0xffffff9391057810 */ /* 0x000fe40007ffe0ff */
[----:B------:R4:W-:Y:S01]  /*27f50*/  STL.64 [R1+0x1d28], R14 ;  /* 0x001d280e01007387 */ /* 0x0009e20000100a00 */
[----:B---3--:R-:W-:-:S03]  /*27f60*/  IMAD.WIDE R16, R4, 0x4, R8 ;  /* 0x0000000404107825 */ /* 0x008fc600078e0208 */
[----:B------:R1:W-:Y:S04]  /*27f70*/  LDGSTS.E [R252+0x54000], [R12.64], !P1 ;  /* 0x540000000cfc7fae */ /* 0x0003e8000c921846 */
[----:B------:R2:W-:Y:S01]  /*27f80*/  LDGSTS.E [R252+0x54200], [R6.64], !P1 ;  /* 0x5420000006fc7fae */ /* 0x0005e2000c921846 */
[----:B------:R-:W-:Y:S01]  /*27f90*/  ISETP.GE.U32.AND P1, PT, R5, 0x7fffff14, PT ;  /* 0x7fffff140500780c */ /* 0x000fe20003f26070 */
[----:B------:R-:W-:Y:S02]  /*27fa0*/  IMAD R5, R11, 0x58, RZ ;  /* 0x000000580b057824 */ /* 0x000fe400078e02ff */
[----:B----4-:R-:W-:Y:S01]  /*27fb0*/  IMAD.WIDE R14, R4, 0x4, R2 ;  /* 0x00000004040e7825 */ /* 0x010fe200078e0202 */
        /* <DEDUP_REMOVED lines=81> */
[----:B------:R-:W-:-:S03]  /*284d0*/  IMAD.WIDE R18, R4, 0x4, R8 ;  /* 0x0000000404127825 */ /* 0x000fc600078e0208 */
[----:B------:R1:W-:Y:S01]  /*284e0*/  LDGSTS.E [R252+0x5e000], [R12.64], !P2 ;  /* 0x5e0000000cfc7fae */ /* 0x0003e2000d121846 */
[--C-:B--2---:R-:W-:Y:S01]  /*284f0*/  IMAD.WIDE R6, R5, 0x4, R2.reuse ;  /* 0x0000000405067825 */ /* 0x104fe200078e0202 */
[----:B------:R-:W-:Y:S02]  /*28500*/  IADD3 R5, R145, -0x16, RZ ;  /* 0xffffffea91057810 */ /* 0x000fe40007ffe0ff */
[----:B------:R4:W-:Y:S01]  /*28510*/  STL.64 [R1+0x1fb0], R14 ;  /* 0x001fb00e01007387 */ /* 0x0009e20000100a00 */
[----:B---3--:R-:W-:-:S03]  /*28520*/  IMAD.WIDE R16, R4, 0x4, R2 ;  /* 0x0000000404107825 */ /* 0x008fc600078e0202 */
[----:B------:R2:W-:Y:S01]  /*28530*/  LDGSTS.E [R252+0x5e200], [R6.64], !P2 ;  /* 0x5e20000006fc7fae */ /* 0x0005e2000d121846 */
[----:B------:R-:W-:Y:S02]  /*28540*/  ISETP.GE.U32.AND P2, PT, R5, 0x7fffff6b, PT ;  /* 0x7fffff6b0500780c */ /* 0x000fe40003f46070 */
[----:B------:R-:W-:Y:S01]  /*28550*/  IADD3 R5, R145, -0x1a, RZ ;  /* 0xffffffe691057810 */ /* 0x000fe20007ffe0ff */
[----:B------:R1:W-:Y:S04]  /*28560*/  STL.64 [R1+0x1fe8], R12 ;  /* 0x001fe80c01007387 */ /* 0x0003e80000100a00 */
[----:B------:R2:W-:Y:S01]  /*28570*/  STL.64 [R1+0x1ff8], R6 ;  /* 0x001ff80601007387 */ /* 0x0005e20000100a00 */
[----:B----4-:R-:W-:-:S03]  /*28580*/  IMAD.WIDE R14, R11, 0x4, R8 ;  /* 0x000000040b0e7825 */ /* 0x010fc600078e0208 */
[----:B------:R3:W-:Y:S01]  /*28590*/  LDGSTS.E [R252+0x5f000], [R18.64], !P3 ;  /* 0x5f00000012fc7fae */ /* 0x0007e2000d921846 */
[----:B-1----:R-:W-:-:S03]  /*285a0*/  IMAD.WIDE R12, R11, 0x4, R2 ;  /* 0x000000040b0c7825 */ /* 0x002fc600078e0202 */
[----:B------:R1:W-:Y:S01]  /*285b0*/  LDGSTS.E [R252+0x5f200], [R16.64], !P3 ;  /* 0x5f20000010fc7fae */ /* 0x0003e2000d921846 */
[----:B------:R-:W-:Y:S02]  /*285c0*/  ISETP.GE.U32.AND P3, PT, R5, 0x7fffff67, PT ;  /* 0x7fffff670500780c */ /* 0x000fe40003f66070 */
[----:B--2---:R-:W-:Y:S02]  /*285d0*/  LOP3.LUT R7, R252, 0x20, RZ, 0x3c, !PT ;  /* 0x00000020fc077812 */ /* 0x004fe400078e3cff */
[----:B------:R-:W-:Y:S01]  /*285e0*/  IADD3 R5, R145, -0x1e, RZ ;  /* 0xffffffe291057810 */ /* 0x000fe20007ffe0ff */
[----:B------:R-:W-:Y:S02]  /*285f0*/  IMAD R4, R11, 0x5, RZ ;  /* 0x000000050b047824 */ /* 0x000fe400078e02ff */
[----:B------:R2:W-:Y:S04]  /*28600*/  LDGSTS.E [R7+0x40400], [R14.64], !P6 ;  /* 0x404000000e077fae */ /* 0x0005e8000f121846 */
[----:B------:R4:W-:Y:S01]  /*28610*/  LDGSTS.E [R7+0x40600], [R12.64], !P6 ;  /* 0x406000000c077fae */ /* 0x0009e2000f121846 */
[----:B------:R-:W-:Y:S01]  /*28620*/  ISETP.GE.U32.AND P6, PT, R5, 0x7fffff63, PT ;  /* 0x7fffff630500780c */ /* 0x000fe20003fc6070 */
[----:B------:R-:W-:-:S02]  /*28630*/  IMAD R5, R11, 0x9, RZ ;  /* 0x000000090b057824 */ /* 0x000fc400078e02ff */
[----:B------:R3:W-:Y:S04]  /*28640*/  STL.64 [R1+0x2028], R18 ;  /* 0x0020281201007387 */ /* 0x0007e80000100a00 */
[----:B------:R1:W-:Y:S04]  /*28650*/  STL.64 [R1+0x2038], R16 ;  /* 0x0020381001007387 */ /* 0x0003e80000100a00 */
[----:B------:R2:W-:Y:S01]  /*28660*/  STL.64 [R1+0x19f0], R14 ;  /* 0x0019f00e01007387 */ /* 0x0005e20000100a00 */
[----:B---3--:R-:W-:-:S03]  /*28670*/  IMAD.WIDE R18, R4, 0x4, R8 ;  /* 0x0000000404127825 */ /* 0x008fc600078e0208 */
[----:B------:R4:W-:Y:S01]  /*28680*/  STL.64 [R1+0x19e8], R12 ;  /* 0x0019e80c01007387 */ /* 0x0009e20000100a00 */
[----:B-1----:R-:W-:Y:S01]  /*28690*/  IMAD.WIDE R16, R4, 0x4, R2 ;  /* 0x0000000404107825 */ /* 0x002fe200078e0202 */
[----:B------:R-:W-:Y:S02]  /*286a0*/  IADD3 R4, R145, -0x22, RZ ;  /* 0xffffffde91047810 */ /* 0x000fe40007ffe0ff */
[----:B------:R1:W-:Y:S01]  /*286b0*/  LDGSTS.E [R7+0x41400], [R18.64], !P0 ;  /* 0x4140000012077fae */ /* 0x0003e2000c121846 */
[----:B--2---:R-:W-:-:S03]  /*286c0*/  IMAD.WIDE R14, R5, 0x4, R8 ;  /* 0x00000004050e7825 */ /* 0x004fc600078e0208 */
[----:B------:R2:W-:Y:S01]  /*286d0*/  LDGSTS.E [R7+0x41600], [R16.64], !P0 ;  /* 0x4160000010077fae */ /* 0x0005e2000c121846 */
[----:B----4-:R-:W-:Y:S01]  /*286e0*/  IMAD.WIDE R12, R5, 0x4, R2 ;  /* 0x00000004050c7825 */ /* 0x010fe200078e0202 */
[----:B------:R-:W-:Y:S02]  /*286f0*/  IADD3 R5, R145, -0x26, RZ ;  /* 0xffffffda91057810 */ /* 0x000fe40007ffe0ff */
[----:B------:R3:W-:Y:S01]  /*28700*/  LDGSTS.E [R7+0x42400], [R14.64], !P1 ;  /* 0x424000000e077fae */ /* 0x0007e2000c921846 */
[----:B------:R-:W-:Y:S01]  /*28710*/  ISETP.GE.U32.AND P0, PT, R4, 0x7fffff5f, PT ;  /* 0x7fffff5f0400780c */ /* 0x000fe20003f06070 */
[----:B------:R-:W-:Y:S02]  /*28720*/  IMAD R4, R11, 0xd, RZ ;  /* 0x0000000d0b047824 */ /* 0x000fe400078e02ff */
[----:B------:R4:W-:Y:S01]  /*28730*/  LDGSTS.E [R7+0x42600], [R12.64], !P1 ;  /* 0x426000000c077fae */ /* 0x0009e2000c921846 */
[----:B------:R-:W-:Y:S01]  /*28740*/  ISETP.GE.U32.AND P1, PT, R5, 0x7fffff5b, PT ;  /* 0x7fffff5b0500780c */ /* 0x000fe20003f26070 */
[----:B------:R-:W-:-:S02]  /*28750*/  IMAD R5, R11, 0x11, RZ ;  /* 0x000000110b057824 */ /* 0x000fc400078e02ff */
[----:B------:R1:W-:Y:S04]  /*28760*/  STL.64 [R1+0x19b0], R18 ;  /* 0x0019b01201007387 */ /* 0x0003e80000100a00 */
[----:B------:R2:W-:Y:S04]  /*28770*/  STL.64 [R1+0x19a8], R16 ;  /* 0x0019a81001007387 */ /* 0x0005e80000100a00 */
[----:B------:R3:W-:Y:S01]  /*28780*/  STL.64 [R1+0x1970], R14 ;  /* 0x0019700e01007387 */ /* 0x0007e20000100a00 */
[----:B-1----:R-:W-:-:S03]  /*28790*/  IMAD.WIDE R18, R4, 0x4, R8 ;  /* 0x0000000404127825 */ /* 0x002fc600078e0208 */
[----:B------:R4:W-:Y:S01]  /*287a0*/  STL.64 [R1+0x1968], R12 ;  /* 0x0019680c01007387 */ /* 0x0009e20000100a00 */
[----:B--2---:R-:W-:Y:S01]  /*287b0*/  IMAD.WIDE R16, R4, 0x4, R2 ;  /* 0x0000000404107825 */ /* 0x004fe200078e0202 */
[----:B------:R-:W-:Y:S02]  /*287c0*/  IADD3 R4, R145, -0x2a, RZ ;  /* 0xffffffd691047810 */ /* 0x000fe40007ffe0ff */
[----:B------:R1:W-:Y:S01]  /*287d0*/  LDGSTS.E [R7+0x43400], [R18.64], !P4 ;  /* 0x4340000012077fae */ /* 0x0003e2000e121846 */
[----:B---3--:R-:W-:-:S03]  /*287e0*/  IMAD.WIDE R14, R5, 0x4, R8 ;  /* 0x00000004050e7825 */ /* 0x008fc600078e0208 */
        /* <DEDUP_REMOVED lines=242> */
[----:B------:R-:W-:-:S02]  /*29710*/  IMAD.SHL.U32 R5, R11, 0x2, RZ ;  /* 0x000000020b057824 */ /* 0x000fc400078e00ff */
[----:B------:R1:W-:Y:S01]  /*29720*/  STL.64 [R1+0x1fc0], R18 ;  /* 0x001fc01201007387 */ /* 0x0003e20000100a00 */
[----:B------:R-:W-:-:S03]  /*29730*/  IMAD.WIDE R20, R4, 0x4, R8 ;  /* 0x0000000404147825 */ /* 0x000fc600078e0208 */
[----:B------:R2:W-:Y:S04]  /*29740*/  STL.64 [R1+0x1fd0], R16 ;  /* 0x001fd01001007387 */ /* 0x0005e80000100a00 */
[----:B------:R3:W-:Y:S01]  /*29750*/  STL.64 [R1+0x2008], R14 ;  /* 0x0020080e01007387 */ /* 0x0007e20000100a00 */
[----:B-1----:R-:W-:-:S03]  /*29760*/  IMAD.WIDE R18, R4, 0x4, R2 ;  /* 0x0000000404127825 */ /* 0x002fc600078e0202 */
[----:B------:R4:W-:Y:S01]  /*29770*/  STL.64 [R1+0x2010], R12 ;  /* 0x0020100c01007387 */ /* 0x0009e20000100a00 */
[----:B--2---:R-:W-:-:S03]  /*29780*/  LOP3.LUT R16, R252, 0x40, RZ, 0x3c, !PT ;  /* 0x00000040fc107812 */ /* 0x004fc600078e3cff */
[----:B------:R1:W-:Y:S01]  /*29790*/  LDGSTS.E [R7+0x5f400], [R20.64], !P4 ;  /* 0x5f40000014077fae */ /* 0x0003e2000e121846 */
[----:B---3--:R-:W-:-:S03]  /*297a0*/  IMAD.WIDE R14, R5, 0x4, R8 ;  /* 0x00000004050e7825 */ /* 0x008fc600078e0208 */
[----:B------:R1:W-:Y:S01]  /*297b0*/  LDGSTS.E [R7+0x5f600], [R18.64], !P4 ;  /* 0x5f60000012077fae */ /* 0x0003e2000e121846 */
[----:B----4-:R-:W-:Y:S01]  /*297c0*/  IMAD.WIDE R12, R5, 0x4, R2 ;  /* 0x00000004050c7825 */ /* 0x010fe200078e0202 */
[----:B------:R-:W-:Y:S02]  /*297d0*/  IADD3 R5, R145, -0x1f, RZ ;  /* 0xffffffe191057810 */ /* 0x000fe40007ffe0ff */
[----:B------:R2:W-:Y:S01]  /*297e0*/  LDGSTS.E [R16+0x40800], [R14.64], !P5 ;  /* 0x408000000e107fae */ /* 0x0005e2000e921846 */
[----:B------:R-:W-:-:S03]  /*297f0*/  IMAD R4, R11, 0x6, RZ ;  /* 0x000000060b047824 */ /* 0x000fc600078e02ff */
[----:B------:R3:W-:Y:S01]  /*29800*/  LDGSTS.E [R16+0x40a00], [R12.64], !P5 ;  /* 0x40a000000c107fae */ /* 0x0007e2000e921846 */
[----:B------:R-:W-:Y:S01]  /*29810*/  ISETP.GE.U32.AND P5, PT, R5, 0x7fffff62, PT ;  /* 0x7fffff620500780c */ /* 0x000fe20003fa6070 */
[----:B------:R-:W-:Y:S01]  /*29820*/  IMAD R5, R11, 0xa, RZ ;  /* 0x0000000a0b057824 */ /* 0x000fe200078e02ff */
[----:B------:R-:W-:Y:S01]  /*29830*/  IADD3 R6, R145, -0x1b, RZ ;  /* 0xffffffe591067810 */ /* 0x000fe20007ffe0ff */
[----:B------:R-:W-:Y:S04]  /*29840*/  STL.64 [R1+0x2048], R20 ;  /* 0x0020481401007387 */ /* 0x000fe80000100a00 */
[----:B------:R4:W-:Y:S01]  /*29850*/  STL.64 [R1+0x2050], R18 ;  /* 0x0020501201007387 */ /* 0x0009e20000100a00 */
[----:B------:R-:W-:-:S03]  /*29860*/  ISETP.GE.U32.AND P4, PT, R6, 0x7fffff66, PT ;  /* 0x7fffff660600780c */ /* 0x000fc60003f86070 */
[----:B------:R2:W-:Y:S01]  /*29870*/  STL.64 [R1+0x19e0], R14 ;  /* 0x0019e00e01007387 */ /* 0x0005e20000100a00 */
[----:B-1----:R-:W-:-:S03]  /*29880*/  IMAD.WIDE R6, R5, 0x4, R2 ;  /* 0x0000000405067825 */ /* 0x002fc600078e0202 */
[----:B------:R3:W-:Y:S01]  /*29890*/  STL.64 [R1+0x19d8], R12 ;  /* 0x0019d80c01007387 */ /* 0x0007e20000100a00 */
[----:B----4-:R-:W-:-:S04]  /*298a0*/  IMAD.WIDE R18, R4, 0x4, R8 ;  /* 0x0000000404127825 */ /* 0x010fc800078e0208 */
[----:B--2---:R-:W-:Y:S01]  /*298b0*/  IMAD.WIDE R14, R4, 0x4, R2 ;  /* 0x00000004040e7825 */ /* 0x004fe200078e0202 */
[----:B------:R-:W-:Y:S01]  /*298c0*/  IADD3 R4, R145, -0x23, RZ ;  /* 0xffffffdd91047810 */ /* 0x000fe20007ffe0ff */
[----:B------:R1:W-:Y:S02]  /*298d0*/  LDGSTS.E [R16+0x41800], [R18.64], !P2 ;  /* 0x4180000012107fae */ /* 0x0003e4000d121846 */
[----:B---3--:R-:W-:Y:S01]  /*298e0*/  IMAD.WIDE R12, R5, 0x4, R8 ;  /* 0x00000004050c7825 */ /* 0x008fe200078e0208 */
[----:B------:R-:W-:Y:S01]  /*298f0*/  IADD3 R5, R145, -0x27, RZ ;  /* 0xffffffd991057810 */ /* 0x000fe20007ffe0ff */
[----:B------:R2:W-:Y:S01]  /*29900*/  LDGSTS.E [R16+0x41a00], [R14.64], !P2 ;  /* 0x41a000000e107fae */ /* 0x0005e2000d121846 */
[----:B------:R-:W-:Y:S01]  /*29910*/  ISETP.GE.U32.AND P2, PT, R4, 0x7fffff5e, PT ;  /* 0x7fffff5e0400780c */ /* 0x000fe20003f46070 */
        /* <DEDUP_REMOVED lines=257> */
[----:B------:R1:W-:Y:S01]  /*2a930*/  STL.64 [R1+0x1fd8], R18 ;  /* 0x001fd81201007387 */ /* 0x0003e20000100a00 */
[----:B------:R-:W-:-:S03]  /*2a940*/  IMAD.WIDE R20, R4, 0x4, R8 ;  /* 0x0000000404147825 */ /* 0x000fc600078e0208 */
[----:B------:R2:W-:Y:S04]  /*2a950*/  STL.64 [R1+0x1fe0], R14 ;  /* 0x001fe00e01007387 */ /* 0x0005e80000100a00 */
[----:B------:R3:W-:Y:S04]  /*2a960*/  STL.64 [R1+0x2018], R12 ;  /* 0x0020180c01007387 */ /* 0x0007e80000100a00 */
[----:B------:R4:W-:Y:S01]  /*2a970*/  STL.64 [R1+0x2020], R6 ;  /* 0x0020200601007387 */ /* 0x0009e20000100a00 */
[----:B-1----:R-:W-:-:S03]  /*2a980*/  IMAD.WIDE R18, R4, 0x4, R2 ;  /* 0x0000000404127825 */ /* 0x002fc600078e0202 */
[----:B------:R1:W-:Y:S01]  /*2a990*/  LDGSTS.E [R16+0x5f800], [R20.64], !P6 ;  /* 0x5f80000014107fae */ /* 0x0003e2000f121846 */
[----:B--2---:R-:W-:-:S03]  /*2a9a0*/  IMAD.WIDE R14, R5, 0x4, R8 ;  /* 0x00000004050e7825 */ /* 0x004fc600078e0208 */
[----:B------:R1:W-:Y:S01]  /*2a9b0*/  LDGSTS.E [R16+0x5fa00], [R18.64], !P6 ;  /* 0x5fa0000012107fae */ /* 0x0003e2000f121846 */
[----:B---3--:R-:W-:Y:S01]  /*2a9c0*/  IMAD.WIDE R12, R5, 0x4, R2 ;  /* 0x00000004050c7825 */ /* 0x008fe200078e0202 */
[----:B----4-:R-:W-:Y:S02]  /*2a9d0*/  LOP3.LUT R7, R252, 0x60, RZ, 0x3c, !PT ;  /* 0x00000060fc077812 */ /* 0x010fe400078e3cff */
[----:B------:R-:W-:Y:S01]  /*2a9e0*/  IADD3 R5, R145, -0x20, RZ ;  /* 0xffffffe091057810 */ /* 0x000fe20007ffe0ff */
[----:B------:R-:W-:Y:S02]  /*2a9f0*/  IMAD R4, R11, 0x7, RZ ;  /* 0x000000070b047824 */ /* 0x000fe400078e02ff */
[----:B------:R2:W-:Y:S04]  /*2aa00*/  LDGSTS.E [R7+0x40c00], [R14.64], !P0 ;  /* 0x40c000000e077fae */ /* 0x0005e8000c121846 */
[----:B------:R3:W-:Y:S01]  /*2aa10*/  LDGSTS.E [R7+0x40e00], [R12.64], !P0 ;  /* 0x40e000000c077fae */ /* 0x0007e2000c121846 */
[----:B------:R-:W-:Y:S01]  /*2aa20*/  ISETP.GE.U32.AND P0, PT, R5, 0x7fffff61, PT ;  /* 0x7fffff610500780c */ /* 0x000fe20003f06070 */
[----:B------:R-:W-:-:S02]  /*2aa30*/  IMAD R5, R11, 0xb, RZ ;  /* 0x0000000b0b057824 */ /* 0x000fc400078e02ff */
[----:B------:R-:W-:Y:S01]  /*2aa40*/  STL.64 [R1+0x2058], R20 ;  /* 0x0020581401007387 */ /* 0x000fe20000100a00 */
[----:B-1----:R-:W-:-:S03]  /*2aa50*/  IMAD.WIDE R16, R4, 0x4, R2 ;  /* 0x0000000404107825 */ /* 0x002fc600078e0202 */
[----:B------:R1:W-:Y:S04]  /*2aa60*/  STL.64 [R1+0x2060], R18 ;  /* 0x0020601201007387 */ /* 0x0003e80000100a00 */
[----:B------:R2:W-:Y:S04]  /*2aa70*/  STL.64 [R1+0x19d0], R14 ;  /* 0x0019d00e01007387 */ /* 0x0005e80000100a00 */
[----:B------:R3:W-:Y:S01]  /*2aa80*/  STL.64 [R1+0x19c8], R12 ;  /* 0x0019c80c01007387 */ /* 0x0007e20000100a00 */
[----:B-1----:R-:W-:Y:S01]  /*2aa90*/  IMAD.WIDE R18, R4, 0x4, R8 ;  /* 0x0000000404127825 */ /* 0x002fe200078e0208 */
[----:B------:R-:W-:-:S03]  /*2aaa0*/  IADD3 R4, R145, -0x24, RZ ;  /* 0xffffffdc91047810 */ /* 0x000fc60007ffe0ff */
[C---:B--2---:R-:W-:Y:S01]  /*2aab0*/  IMAD.WIDE R14, R5.reuse, 0x4, R8 ;  /* 0x00000004050e7825 */ /* 0x044fe200078e0208 */
[----:B------:R1:W-:Y:S03]  /*2aac0*/  LDGSTS.E [R7+0x41c00], [R18.64], !P1 ;  /* 0x41c0000012077fae */ /* 0x0003e6000c921846 */
        /* <DEDUP_REMOVED lines=9> */
[----:B------:R1:W-:Y:S01]  /*2ab60*/  STL.64 [R1+0x1990], R18 ;  /* 0x0019901201007387 */ /* 0x0003e20000100a00 */
[----:B------:R-:W-:-:S03]  /*2ab70*/  IADD3 R6, R145, -0x1c, RZ ;  /* 0xffffffe491067810 */ /* 0x000fc60007ffe0ff */
[----:B------:R2:W-:Y:S04]  /*2ab80*/  STL.64 [R1+0x1988], R16 ;  /* 0x0019881001007387 */ /* 0x0005e80000100a00 */
[----:B------:R3:W-:Y:S01]  /*2ab90*/  STL.64 [R1+0x1950], R14 ;  /* 0x0019500e01007387 */ /* 0x0007e20000100a00 */
[----:B-1----:R-:W-:-:S03]  /*2aba0*/  IMAD.WIDE R18, R4, 0x4, R8 ;  /* 0x0000000404127825 */ /* 0x002fc600078e0208 */
[----:B------:R4:W-:Y:S01]  /*2abb0*/  STL.64 [R1+0x1948], R12 ;  /* 0x0019480c01007387 */ /* 0x0009e20000100a00 */
[----:B--2---:R-:W-:Y:S01]  /*2abc0*/  IMAD.WIDE R16, R4, 0x4, R2 ;  /* 0x0000000404107825 */ /* 0x004fe200078e0202 */
[----:B------:R-:W-:Y:S02]  /*2abd0*/  IADD3 R4, R145, -0x2c, RZ ;  /* 0xffffffd491047810 */ /* 0x000fe40007ffe0ff */
[----:B------:R1:W-:Y:S01]  /*2abe0*/  LDGSTS.E [R7+0x43c00], [R18.64], !P5 ;  /* 0x43c0000012077fae */ /* 0x0003e2000e921846 */
[C---:B---3--:R-:W-:Y:S01]  /*2abf0*/  IMAD.WIDE R14, R5.reuse, 0x4, R8 ;  /* 0x00000004050e7825 */ /* 0x048fe200078e0208 */
[----:B------:R-:W-:Y:S02]  /*2ac00*/  ISETP.GE.U32.AND P6, PT, R6, 0x7fffff65, PT ;  /* 0x7fffff650600780c */ /* 0x000fe40003fc6070 */
[----:B------:R2:W-:Y:S01]  /*2ac10*/  LDGSTS.E [R7+0x43e00], [R16.64], !P5 ;  /* 0x43e0000010077fae */ /* 0x0005e2000e921846 */
[----:B----4-:R-:W-:Y:S01]  /*2ac20*/  IMAD.WIDE R12, R5, 0x4, R2 ;  /* 0x00000004050c7825 */ /* 0x010fe200078e0202 */
[----:B------:R-:W-:-:S02]  /*2ac30*/  IADD3 R5, R145, -0x30, RZ ;  /* 0xffffffd091057810 */ /* 0x000fc40007ffe0ff */
[----:B------:R3:W-:Y:S01]  /*2ac40*/  LDGSTS.E [R7+0x44c00], [R14.64], !P2 ;  /* 0x44c000000e077fae */ /* 0x0007e2000d121846 */
[----:B------:R-:W-:Y:S01]  /*2ac50*/  ISETP.GE.U32.AND P5, PT, R4, 0x7fffff55, PT ;  /* 0x7fffff550400780c */ /* 0x000fe20003fa6070 */
[----:B------:R-:W-:Y:S02]  /*2ac60*/  IMAD R4, R11, 0x17, RZ ;  /* 0x000000170b047824 */ /* 0x000fe400078e02ff */
[----:B------:R4:W-:Y:S01]  /*2ac70*/  LDGSTS.E [R7+0x44e00], [R12.64], !P2 ;  /* 0x44e000000c077fae */ /* 0x0009e2000d121846 */
[----:B------:R-:W-:Y:S01]  /*2ac80*/  ISETP.GE.U32.AND P2, PT, R5, 0x7fffff51, PT ;  /* 0x7fffff510500780c */ /* 0x000fe20003f46070 */
[----:B------:R-:W-:Y:S02]  /*2ac90*/  IMAD R5, R11, 0x1b, RZ ;  /* 0x0000001b0b057824 */ /* 0x000fe400078e02ff */
        /* <DEDUP_REMOVED lines=167> */
[----:B--2---:R-:W-:-:S03]  /*2b710*/  IMAD.WIDE R16, R4, 0x4, R2 ;  /* 0x0000000404107825 */ /* 0x004fc600078e0202 */
[----:B------:R-:W2:Y:S01]  /*2b720*/  LDL.LU R150, [R1+0x5c4] ;  /* 0x0005c40001967983 */ /* 0x000ea20000300800 */
[----:B---3--:R-:W-:-:S03]  /*2b730*/  IMAD.WIDE R14, R5, 0x4, R8 ;  /* 0x00000004050e7825 */ /* 0x008fc600078e0208 */
[----:B------:R-:W3:Y:S04]  /*2b740*/  LDL.LU R149, [R1+0x254] ;  /* 0x0002540001957983 */ /* 0x000ee80000300800 */
[----:B------:R-:W3:Y:S01]  /*2b750*/  LDL.LU R148, [R1+0x250] ;  /* 0x0002500001947983 */ /* 0x000ee20000300800 */
[----:B----4-:R-:W-:-:S03]  /*2b760*/  IMAD.WIDE R12, R5, 0x4, R2 ;  /* 0x00000004050c7825 */ /* 0x010fc600078e0202 */
[----:B------:R-:W-:Y:S04]  /*2b770*/  STL.64 [R1+0x1e58], R18 ;  /* 0x001e581201007387 */ /* 0x000fe80000100a00 */
[----:B------:R-:W-:Y:S04]  /*2b780*/  STL.64 [R1+0x1e60], R16 ;  /* 0x001e601001007387 */ /* 0x000fe80000100a00 */
[----:B------:R-:W-:Y:S04]  /*2b790*/  STL.64 [R1+0x1e98], R14 ;  /* 0x001e980e01007387 */ /* 0x000fe80000100a00 */
[----:B------:R-:W4:Y:S04]  /*2b7a0*/  LDL.LU R157, [R1+0x24c] ;  /* 0x00024c00019d7983 */ /* 0x000f280000300800 */
[----:B------:R-:W-:Y:S04]  /*2b7b0*/  STL.64 [R1+0x1ea0], R12 ;  /* 0x001ea00c01007387 */ /* 0x000fe80000100a00 */
[----:B------:R-:W4:Y:S04]  /*2b7c0*/  LDL.LU R159, [R1+0x248] ;  /* 0x00024800019f7983 */ /* 0x000f280000300800 */
[----:B------:R-:W4:Y:S04]  /*2b7d0*/  LDL.LU R158, [R1+0x244] ;  /* 0x00024400019e7983 */ /* 0x000f280000300800 */
[----:B------:R-:W4:Y:S04]  /*2b7e0*/  LDL.LU R156, [R1+0x240] ;  /* 0x00024000019c7983 */ /* 0x000f280000300800 */
[----:B------:R-:W4:Y:S04]  /*2b7f0*/  LDL.LU R155, [R1+0x23c] ;  /* 0x00023c00019b7983 */ /* 0x000f280000300800 */
[----:B------:R-:W4:Y:S01]  /*2b800*/  LDL.LU R147, [R1+0x238] ;  /* 0x0002380001937983 */ /* 0x000f220000300800 */
[----:B------:R-:W-:-:S03]  /*2b810*/  IADD3 R11, R145, 0x7f, RZ ;  /* 0x0000007f910b7810 */ /* 0x000fc60007ffe0ff */
[----:B------:R-:W4:Y:S04]  /*2b820*/  LDL.LU R154, [R1+0x234] ;  /* 0x00023400019a7983 */ /* 0x000f280000300800 */
[----:B------:R-:W4:Y:S01]  /*2b830*/  LDL.LU R146, [R1+0x230] ;  /* 0x0002300001927983 */ /* 0x000f220000300800 */
[----:B------:R-:W-:-:S03]  /*2b840*/  IADD3 R6, R145, -0x7c, RZ ;  /* 0xffffff8491067810 */ /* 0x000fc60007ffe0ff */
[----:B------:R1:W-:Y:S04]  /*2b850*/  LDGSTS.E [R7+0x57c00], [R18.64], !P4 ;  /* 0x57c0000012077fae */ /* 0x0003e8000e121846 */
[----:B------:R1:W-:Y:S01]  /*2b860*/  LDGSTS.E [R7+0x57e00], [R16.64], !P4 ;  /* 0x57e0000010077fae */ /* 0x0003e2000e121846 */
[----:B------:R-:W-:-:S03]  /*2b870*/  ISETP.GT.AND P4, PT, R11, 0x7f, PT ;  /* 0x0000007f0b00780c */ /* 0x000fc60003f84270 */
[----:B------:R-:W4:Y:S01]  /*2b880*/  LDL.LU R153, [R1+0x22c] ;  /* 0x00022c0001997983 */ /* 0x000f220000300800 */
[----:B------:R-:W-:-:S03]  /*2b890*/  SEL R4, RZ, 0x4, !P4 ;  /* 0x00000004ff047807 */ /* 0x000fc60006000000 */
[----:B------:R-:W4:Y:S01]  /*2b8a0*/  LDL.LU R145, [R1+0x228] ;  /* 0x0002280001917983 */ /* 0x000f220000300800 */
[----:B------:R-:W-:-:S03]  /*2b8b0*/  ISETP.GE.AND P4, PT, R144, c[0x0][0x180], PT ;  /* 0x0000600090007a0c */ /* 0x000fc60003f86270 */
[----:B------:R-:W4:Y:S01]  /*2b8c0*/  LDL.LU R144, [R1+0x224] ;  /* 0x0002240001907983 */ /* 0x000f220000300800 */
[----:B------:R-:W-:-:S03]  /*2b8d0*/  SEL R217, R4, RZ, !P4 ;  /* 0x000000ff04d97207 */ /* 0x000fc60006000000 */
[----:B------:R-:W4:Y:S04]  /*2b8e0*/  LDL.LU R152, [R1+0x220] ;  /* 0x0002200001987983 */ /* 0x000f280000300800 */
[----:B------:R-:W4:Y:S04]  /*2b8f0*/  LDL.LU R151, [R1+0x21c] ;  /* 0x00021c0001977983 */ /* 0x000f280000300800 */
[----:B------:R1:W-:Y:S01]  /*2b900*/  STL [R1+0x3c88], R217 ;  /* 0x003c88d901007387 */ /* 0x0003e20000100800 */
[----:B------:R-:W-:Y:S02]  /*2b910*/  IMAD R248, R248, c[0x0][0x190], RZ ;  /* 0x00006400f8f87a24 */ /* 0x000fe400078e02ff */
[----:B------:R-:W-:Y:S01]  /*2b920*/  IMAD R249, R249, c[0x0][0x190], RZ ;  /* 0x00006400f9f97a24 */ /* 0x000fe200078e02ff */
[----:B------:R1:W-:Y:S01]  /*2b930*/  LDGSTS.E [R7+0x58c00], [R14.64], !P5 ;  /* 0x58c000000e077fae */ /* 0x0003e2000e921846 */
[----:B------:R-:W-:-:S02]  /*2b940*/  IMAD R76, R247, c[0x0][0x190], RZ ;  /* 0x00006400f74c7a24 */ /* 0x000fc400078e02ff */
[----:B--2---:R-:W-:Y:S01]  /*2b950*/  IMAD R4, R150, c[0x0][0x190], RZ ;  /* 0x0000640096047a24 */ /* 0x004fe200078e02ff */
[----:B------:R2:W-:Y:S01]  /*2b960*/  LDGSTS.E [R7+0x58e00], [R12.64], !P5 ;  /* 0x58e000000c077fae */ /* 0x0005e2000e921846 */
[----:B---3--:R-:W-:-:S03]  /*2b970*/  IMAD R49, R149, c[0x0][0x190], RZ ;  /* 0x0000640095317a24 */ /* 0x008fc600078e02ff */
[----:B------:R-:W3:Y:S01]  /*2b980*/  LDL.LU R150, [R1+0x214] ;  /* 0x0002140001967983 */ /* 0x000ee20000300800 */
[----:B------:R-:W-:-:S03]  /*2b990*/  IMAD R108, R148, c[0x0][0x190], RZ ;  /* 0x00006400946c7a24 */ /* 0x000fc600078e02ff */
[----:B------:R-:W2:Y:S04]  /*2b9a0*/  LDL.LU R149, [R1+0x210] ;  /* 0x0002100001957983 */ /* 0x000ea80000300800 */
[----:B------:R-:W2:Y:S04]  /*2b9b0*/  LDL.LU R148, [R1+0x20c] ;  /* 0x00020c0001947983 */ /* 0x000ea80000300800 */
[----:B------:R-:W-:Y:S01]  /*2b9c0*/  STL [R1+0x3c8c], R108 ;  /* 0x003c8c6c01007387 */ /* 0x000fe20000100800 */
[----:B----4-:R-:W-:-:S05]  /*2b9d0*/  IMAD R121, R157, c[0x0][0x190], RZ ;  /* 0x000064009d797a24 */ /* 0x010fca00078e02ff */
[----:B------:R-:W-:Y:S01]  /*2b9e0*/  STL [R1+0x3c90], R121 ;  /* 0x003c907901007387 */ /* 0x000fe20000100800 */
[----:B------:R-:W-:-:S05]  /*2b9f0*/  IMAD R5, R158, c[0x0][0x190], RZ ;  /* 0x000064009e057a24 */ /* 0x000fca00078e02ff */
[----:B------:R-:W-:Y:S01]  /*2ba00*/  STL [R1+0x6fc], R5 ;  /* 0x0006fc0501007387 */ /* 0x000fe20000100800 */
[----:B------:R-:W-:-:S03]  /*2ba10*/  IMAD R29, R147, c[0x0][0x190], RZ ;  /* 0x00006400931d7a24 */ /* 0x000fc600078e02ff */
[----:B------:R-:W4:Y:S01]  /*2ba20*/  LDL.LU R147, [R1+0x208] ;  /* 0x0002080001937983 */ /* 0x000f220000300800 */
[----:B------:R-:W-:-:S03]  /*2ba30*/  IMAD R109, R146, c[0x0][0x190], RZ ;  /* 0x00006400926d7a24 */ /* 0x000fc600078e02ff */
[----:B------:R-:W4:Y:S04]  /*2ba40*/  LDL.LU R146, [R1+0x204] ;  /* 0x0002040001927983 */ /* 0x000f280000300800 */
[----:B------:R-:W-:Y:S01]  /*2ba50*/  STL [R1+0x3c94], R109 ;  /* 0x003c946d01007387 */ /* 0x000fe20000100800 */
[----:B------:R-:W-:Y:S02]  /*2ba60*/  IMAD R190, R153, c[0x0][0x190], RZ ;  /* 0x0000640099be7a24 */ /* 0x000fe400078e02ff */
[----:B------:R-:W-:-:S03]  /*2ba70*/  IMAD R128, R145, c[0x0][0x190], RZ ;  /* 0x0000640091807a24 */ /* 0x000fc600078e02ff */
[----:B------:R-:W-:Y:S01]  /*2ba80*/  STL [R1+0x3c98], R190 ;  /* 0x003c98be01007387 */ /* 0x000fe20000100800 */
[----:B------:R-:W-:-:S03]  /*2ba90*/  IMAD R134, R144, c[0x0][0x190], RZ ;  /* 0x0000640090867a24 */ /* 0x000fc600078e02ff */
[----:B------:R-:W4:Y:S04]  /*2baa0*/  LDL.LU R145, [R1+0x200] ;  /* 0x0002000001917983 */ /* 0x000f280000300800 */
[----:B------:R-:W-:Y:S04]  /*2bab0*/  STL [R1+0x3c9c], R128 ;  /* 0x003c9c8001007387 */ /* 0x000fe80000100800 */
[----:B------:R-:W4:Y:S04]  /*2bac0*/  LDL.LU R144, [R1+0x1cc] ;  /* 0x0001cc0001907983 */ /* 0x000f280000300800 */
[----:B------:R-:W-:Y:S04]  /*2bad0*/  STL [R1+0x3ca0], R134 ;  /* 0x003ca08601007387 */ /* 0x000fe80000100800 */
[----:B------:R-:W4:Y:S01]  /*2bae0*/  LDL.LU R55, [R1+0x1c8] ;  /* 0x0001c80001377983 */ /* 0x000f220000300800 */
[----:B------:R-:W-:-:S03]  /*2baf0*/  IMAD R67, R159, c[0x0][0x190], RZ ;  /* 0x000064009f437a24 */ /* 0x000fc600078e02ff */
[----:B------:R-:W4:Y:S04]  /*2bb00*/  LDL.LU R54, [R1+0x1c4] ;  /* 0x0001c40001367983 */ /* 0x000f280000300800 */
[----:B------:R-:W4:Y:S01]  /*2bb10*/  LDL.LU R50, [R1+0x1c0] ;  /* 0x0001c00001327983 */ /* 0x000f220000300800 */
[----:B------:R-:W-:-:S03]  /*2bb20*/  IMAD R51, R156, c[0x0][0x190], RZ ;  /* 0x000064009c337a24 */ /* 0x000fc600078e02ff */
[----:B------:R-:W4:Y:S01]  /*2bb30*/  LDL.LU R251, [R1+0x18c] ;  /* 0x00018c0001fb7983 */ /* 0x000f220000300800 */
[----:B------:R-:W-:-:S03]  /*2bb40*/  IMAD R174, R155, c[0x0][0x190], RZ ;  /* 0x000064009bae7a24 */ /* 0x000fc600078e02ff */
[----:B------:R-:W4:Y:S01]  /*2bb50*/  LDL.LU R157, [R1+0x188] ;  /* 0x00018800019d7983 */ /* 0x000f220000300800 */
[----:B-1----:R-:W-:-:S03]  /*2bb60*/  IMAD R217, R154, c[0x0][0x190], RZ ;  /* 0x000064009ad97a24 */ /* 0x002fc600078e02ff */
[----:B------:R-:W4:Y:S04]  /*2bb70*/  LDL.LU R159, [R1+0x184] ;  /* 0x00018400019f7983 */ /* 0x000f280000300800 */
[----:B------:R-:W4:Y:S01]  /*2bb80*/  LDL.LU R158, [R1+0x180] ;  /* 0x00018000019e7983 */ /* 0x000f220000300800 */
[----:B------:R-:W-:-:S03]  /*2bb90*/  IMAD R52, R152, c[0x0][0x190], RZ ;  /* 0x0000640098347a24 */ /* 0x000fc600078e02ff */
[----:B------:R-:W4:Y:S04]  /*2bba0*/  LDL.LU R156, [R1+0x17c] ;  /* 0x00017c00019c7983 */ /* 0x000f280000300800 */
[----:B------:R-:W4:Y:S01]  /*2bbb0*/  LDL.LU R155, [R1+0x178] ;  /* 0x00017800019b7983 */ /* 0x000f220000300800 */
[----:B------:R-:W-:-:S03]  /*2bbc0*/  IMAD R170, R151, c[0x0][0x190], RZ ;  /* 0x0000640097aa7a24 */ /* 0x000fc600078e02ff */
[----:B------:R-:W4:Y:S04]  /*2bbd0*/  LDL.LU R154, [R1+0x174] ;  /* 0x00017400019a7983 */ /* 0x000f280000300800 */
[----:B------:R-:W4:Y:S04]  /*2bbe0*/  LDL.LU R153, [R1+0x170] ;  /* 0x0001700001997983 */ /* 0x000f280000300800 */
[----:B------:R-:W4:Y:S01]  /*2bbf0*/  LDL.LU R152, [R1+0x154] ;  /* 0x0001540001987983 */ /* 0x000f220000300800 */
[----:B---3--:R-:W-:Y:S02]  /*2bc00*/  IMAD R120, R150, c[0x0][0x190], RZ ;  /* 0x0000640096787a24 */ /* 0x008fe400078e02ff */
[----:B--2---:R-:W-:-:S02]  /*2bc10*/  IMAD R178, R148, c[0x0][0x190], RZ ;  /* 0x0000640094b27a24 */ /* 0x004fc400078e02ff */
[----:B------:R-:W-:-:S03]  /*2bc20*/  IMAD R176, R149, c[0x0][0x190], RZ ;  /* 0x0000640095b07a24 */ /* 0x000fc600078e02ff */
[----:B------:R-:W-:Y:S04]  /*2bc30*/  STL [R1+0x3ca4], R178 ;  /* 0x003ca4b201007387 */ /* 0x000fe80000100800 */
[----:B------:R-:W2:Y:S04]  /*2bc40*/  LDL.LU R151, [R1+0x150] ;  /* 0x0001500001977983 */ /* 0x000ea80000300800 */
[----:B------:R-:W3:Y:S01]  /*2bc50*/  LDL.LU R150, [R1+0x14c] ;  /* 0x00014c0001967983 */ /* 0x000ee20000300800 */
[----:B----4-:R-:W-:-:S05]  /*2bc60*/  IMAD R191, R147, c[0x0][0x190], RZ ;  /* 0x0000640093bf7a24 */ /* 0x010fca00078e02ff */
[----:B------:R3:W-:Y:S01]  /*2bc70*/  STL [R1+0x3ca8], R191 ;  /* 0x003ca8bf01007387 */ /* 0x0007e20000100800 */
[----:B------:R-:W-:-:S03]  /*2bc80*/  IMAD R130, R146, c[0x0][0x190], RZ ;  /* 0x0000640092827a24 */ /* 0x000fc600078e02ff */
[----:B------:R-:W4:Y:S04]  /*2bc90*/  LDL.LU R149, [R1+0x148] ;  /* 0x0001480001957983 */ /* 0x000f280000300800 */
[----:B------:R-:W4:Y:S04]  /*2bca0*/  LDL.LU R148, [R1+0x144] ;  /* 0x0001440001947983 */ /* 0x000f280000300800 */
[----:B------:R-:W-:Y:S04]  /*2bcb0*/  STL [R1+0x3cac], R130 ;  /* 0x003cac8201007387 */ /* 0x000fe80000100800 */
[----:B------:R-:W4:Y:S04]  /*2bcc0*/  LDL.LU R147, [R1+0x140] ;  /* 0x0001400001937983 */ /* 0x000f280000300800 */
[----:B------:R-:W4:Y:S01]  /*2bcd0*/  LDL.LU R146, [R1+0x13c] ;  /* 0x00013c0001927983 */ /* 0x000f220000300800 */
[----:B------:R-:W-:-:S03]  /*2bce0*/  IMAD R47, R145, c[0x0][0x190], RZ ;  /* 0x00006400912f7a24 */ /* 0x000fc600078e02ff */
[----:B------:R-:W4:Y:S01]  /*2bcf0*/  LDL.LU R145, [R1+0x138] ;  /* 0x0001380001917983 */ /* 0x000f220000300800 */
[----:B------:R-:W-:-:S03]  /*2bd00*/  IMAD R53, R144, c[0x0][0x190], RZ ;  /* 0x0000640090357a24 */ /* 0x000fc600078e02ff */
[----:B------:R-:W4:Y:S04]  /*2bd10*/  LDL.LU R144, [R1+0x134] ;  /* 0x0001340001907983 */ /* 0x000f280000300800 */
[----:B------:R1:W-:Y:S01]  /*2bd20*/  STL.64 [R1+0x3d00], R52 ;  /* 0x003d003401007387 */ /* 0x0003e20000100a00 */
[----:B------:R-:W-:Y:S02]  /*2bd30*/  IMAD R166, R55, c[0x0][0x190], RZ ;  /* 0x0000640037a67a24 */ /* 0x000fe400078e02ff */
[----:B------:R-:W-:Y:S02]  /*2bd40*/  IMAD R61, R54, c[0x0][0x190], RZ ;  /* 0x00006400363d7a24 */ /* 0x000fe400078e02ff */
[----:B------:R-:W-:Y:S02]  /*2bd50*/  IMAD R179, R251, c[0x0][0x190], RZ ;  /* 0x00006400fbb37a24 */ /* 0x000fe400078e02ff */
[----:B------:R-:W-:-:S03]  /*2bd60*/  IMAD R42, R157, c[0x0][0x190], RZ ;  /* 0x000064009d2a7a24 */ /* 0x000fc600078e02ff */
[----:B------:R-:W-:Y:S01]  /*2bd70*/  STL [R1+0x3cb0], R179 ;  /* 0x003cb0b301007387 */ /* 0x000fe20000100800 */
[----:B------:R-:W-:-:S03]  /*2bd80*/  IMAD R206, R159, c[0x0][0x190], RZ ;  /* 0x000064009fce7a24 */ /* 0x000fc600078e02ff */
[----:B------:R-:W-:Y:S01]  /*2bd90*/  STL [R1+0x3cb4], R42 ;  /* 0x003cb42a01007387 */ /* 0x000fe20000100800 */
[----:B------:R-:W-:-:S03]  /*2bda0*/  IMAD R215, R158, c[0x0][0x190], RZ ;  /* 0x000064009ed77a24 */ /* 0x000fc600078e02ff */
[----:B------:R-:W-:Y:S01]  /*2bdb0*/  STL [R1+0x3cb8], R206 ;  /* 0x003cb8ce01007387 */ /* 0x000fe20000100800 */
[----:B------:R-:W-:-:S03]  /*2bdc0*/  IMAD R54, R156, c[0x0][0x190], RZ ;  /* 0x000064009c367a24 */ /* 0x000fc600078e02ff */
[----:B------:R-:W-:Y:S01]  /*2bdd0*/  STL [R1+0x3cbc], R215 ;  /* 0x003cbcd701007387 */ /* 0x000fe20000100800 */
[----:B------:R-:W-:-:S05]  /*2bde0*/  IMAD R30, R152, c[0x0][0x190], RZ ;  /* 0x00006400981e7a24 */ /* 0x000fca00078e02ff */
[----:B------:R-:W-:Y:S01]  /*2bdf0*/  STL [R1+0x3cc0], R30 ;  /* 0x003cc01e01007387 */ /* 0x000fe20000100800 */
[----:B------:R-:W-:Y:S02]  /*2be00*/  IMAD R41, R154, c[0x0][0x190], RZ ;  /* 0x000064009a297a24 */ /* 0x000fe400078e02ff */
[----:B------:R-:W-:Y:S02]  /*2be10*/  IMAD R28, R50, c[0x0][0x190], RZ ;  /* 0x00006400321c7a24 */ /* 0x000fe400078e02ff */
[----:B------:R-:W-:Y:S02]  /*2be20*/  IMAD R162, R155, c[0x0][0x190], RZ ;  /* 0x000064009ba27a24 */ /* 0x000fe400078e02ff */
[----:B------:R-:W-:Y:S02]  /*2be30*/  IMAD R50, R153, c[0x0][0x190], RZ ;  /* 0x0000640099327a24 */ /* 0x000fe400078e02ff */
[----:B--2---:R-:W-:Y:S02]  /*2be40*/  IMAD R43, R151, c[0x0][0x190], RZ ;  /* 0x00006400972b7a24 */ /* 0x004fe400078e02ff */
[----:B---3--:R-:W-:-:S03]  /*2be50*/  IMAD R191, R150, c[0x0][0x190], RZ ;  /* 0x0000640096bf7a24 */ /* 0x008fc600078e02ff */
[----:B------:R-:W-:Y:S04]  /*2be60*/  STL [R1+0x3cc4], R43 ;  /* 0x003cc42b01007387 */ /* 0x000fe80000100800 */
[----:B------:R2:W-:Y:S01]  /*2be70*/  STL [R1+0x3cc8], R191 ;  /* 0x003cc8bf01007387 */ /* 0x0005e20000100800 */
[----:B----4-:R-:W-:Y:S02]  /*2be80*/  IMAD R74, R149, c[0x0][0x190], RZ ;  /* 0x00006400954a7a24 */ /* 0x010fe400078e02ff */
[----:B------:R-:W-:-:S03]  /*2be90*/  IMAD R55, R148, c[0x0][0x190], RZ ;  /* 0x0000640094377a24 */ /* 0x000fc600078e02ff */
[----:B------:R-:W-:Y:S04]  /*2bea0*/  STL [R1+0x3ccc], R74 ;  /* 0x003ccc4a01007387 */ /* 0x000fe80000100800 */
[----:B------:R-:W-:Y:S01]  /*2beb0*/  STL.64 [R1+0x3cf8], R54 ;  /* 0x003cf83601007387 */ /* 0x000fe20000100a00 */
[----:B------:R-:W-:-:S05]  /*2bec0*/  IMAD R251, R146, c[0x0][0x190], RZ ;  /* 0x0000640092fb7a24 */ /* 0x000fca00078e02ff */
[----:B------:R-:W-:Y:S04]  /*2bed0*/  STL [R1+0x3cd0], R251 ;  /* 0x003cd0fb01007387 */ /* 0x000fe80000100800 */
[----:B------:R-:W3:Y:S01]  /*2bee0*/  LDL.LU R141, [R1+0x66c] ;  /* 0x00066c00018d7983 */ /* 0x000ee20000300800 */
[----:B------:R-:W-:-:S03]  /*2bef0*/  IMAD R31, R144, c[0x0][0x190], RZ ;  /* 0x00006400901f7a24 */ /* 0x000fc600078e02ff */
[----:B------:R-:W4:Y:S04]  /*2bf00*/  LDL.LU R144, [R1+0x668] ;  /* 0x0006680001907983 */ /* 0x000f280000300800 */
[----:B------:R-:W2:Y:S04]  /*2bf10*/  LDL.LU R140, [R1+0x664] ;  /* 0x00066400018c7983 */ /* 0x000ea80000300800 */
[----:B------:R-:W2:Y:S04]  /*2bf20*/  LDL.LU R214, [R1+0x660] ;  /* 0x0006600001d67983 */ /* 0x000ea80000300800 */
[----:B------:R-:W4:Y:S04]  /*2bf30*/  LDL.LU R216, [R1+0x5ec] ;  /* 0x0005ec0001d87983 */ /* 0x000f280000300800 */
[----:B------:R-:W4:Y:S04]  /*2bf40*/  LDL.LU R157, [R1+0x5e8] ;  /* 0x0005e800019d7983 */ /* 0x000f280000300800 */
[----:B------:R-:W4:Y:S01]  /*2bf50*/  LDL.LU R159, [R1+0x5e4] ;  /* 0x0005e400019f7983 */ /* 0x000f220000300800 */
[----:B------:R-:W-:-:S03]  /*2bf60*/  IMAD R107, R145, c[0x0][0x190], RZ ;  /* 0x00006400916b7a24 */ /* 0x000fc600078e02ff */
[----:B------:R-:W4:Y:S04]  /*2bf70*/  LDL.LU R154, [R1+0x5e0] ;  /* 0x0005e000019a7983 */ /* 0x000f280000300800 */
[----:B------:R-:W4:Y:S04]  /*2bf80*/  LDL.LU R149, [R1+0x5dc] ;  /* 0x0005dc0001957983 */ /* 0x000f280000300800 */
[----:B------:R-:W4:Y:S04]  /*2bf90*/  LDL.LU R145, [R1+0x5d8] ;  /* 0x0005d80001917983 */ /* 0x000f280000300800 */
[----:B------:R-:W4:Y:S04]  /*2bfa0*/  LDL.LU R156, [R1+0x5d4] ;  /* 0x0005d400019c7983 */ /* 0x000f280000300800 */
[----:B------:R-:W4:Y:S04]  /*2bfb0*/  LDL.LU R155, [R1+0x5d0] ;  /* 0x0005d000019b7983 */ /* 0x000f280000300800 */
[----:B------:R-:W4:Y:S04]  /*2bfc0*/  LDL.LU R153, [R1+0x5c0] ;  /* 0x0005c00001997983 */ /* 0x000f280000300800 */
[----:B------:R-:W4:Y:S04]  /*2bfd0*/  LDL.LU R152, [R1+0x5bc] ;  /* 0x0005bc0001987983 */ /* 0x000f280000300800 */
[----:B------:R-:W4:Y:S01]  /*2bfe0*/  LDL.LU R151, [R1+0x5b8] ;  /* 0x0005b80001977983 */ /* 0x000f220000300800 */
[----:B------:R-:W-:-:S03]  /*2bff0*/  IMAD R158, R147, c[0x0][0x190], RZ ;  /* 0x00006400939e7a24 */ /* 0x000fc600078e02ff */
[----:B------:R-:W4:Y:S04]  /*2c000*/  LDL.LU R150, [R1+0x5b4] ;  /* 0x0005b40001967983 */ /* 0x000f280000300800 */
[----:B------:R-:W4:Y:S04]  /*2c010*/  LDL.LU R148, [R1+0x5b0] ;  /* 0x0005b00001947983 */ /* 0x000f280000300800 */
[----:B------:R-:W4:Y:S04]  /*2c020*/  LDL.LU R146, [R1+0x5ac] ;  /* 0x0005ac0001927983 */ /* 0x000f280000300800 */
[----:B------:R-:W4:Y:S01]  /*2c030*/  LDL.LU R147, [R1+0x5a8] ;  /* 0x0005a80001937983 */ /* 0x000f220000300800 */
[----:B------:R-:W-:-:S02]  /*2c040*/  IMAD R77, R239, c[0x0][0x190], RZ ;  /* 0x00006400ef4d7a24 */ /* 0x000fc400078e02ff */
[----:B-1----:R-:W-:Y:S01]  /*2c050*/  IMAD R52, R236, c[0x0][0x190], RZ ;  /* 0x00006400ec347a24 */ /* 0x002fe200078e02ff */
[----:B------:R-:W-:Y:S01]  /*2c060*/  STL [R1+0x3cd4], R31 ;  /* 0x003cd41f01007387 */ /* 0x000fe20000100800 */
[----:B------:R-:W-:Y:S02]  /*2c070*/  IMAD R110, R243, c[0x0][0x190], RZ ;  /* 0x00006400f36e7a24 */ /* 0x000fe400078e02ff */
[----:B------:R-:W-:Y:S01]  /*2c080*/  IMAD R111, R235, c[0x0][0x190], RZ ;  /* 0x00006400eb6f7a24 */ /* 0x000fe200078e02ff */
[----:B------:R-:W-:Y:S01]  /*2c090*/  STL.64 [R1+0x3cd8], R248 ;  /* 0x003cd8f801007387 */ /* 0x000fe20000100a00 */
[----:B------:R-:W-:Y:S02]  /*2c0a0*/  IMAD R142, R240, c[0x0][0x190], RZ ;  /* 0x00006400f08e7a24 */ /* 0x000fe400078e02ff */
[----:B------:R-:W-:Y:S01]  /*2c0b0*/  IMAD R143, R232, c[0x0][0x190], RZ ;  /* 0x00006400e88f7a24 */ /* 0x000fe200078e02ff */
[----:B------:R-:W-:Y:S01]  /*2c0c0*/  STL.64 [R1+0x3cf0], R76 ;  /* 0x003cf04c01007387 */ /* 0x000fe20000100a00 */
[----:B------:R-:W-:-:S02]  /*2c0d0*/  IMAD R196, R234, c[0x0][0x190], RZ ;  /* 0x00006400eac47a24 */ /* 0x000fc400078e02ff */
[----:B------:R-:W-:Y:S01]  /*2c0e0*/  IMAD R197, R226, c[0x0][0x190], RZ ;  /* 0x00006400e2c57a24 */ /* 0x000fe200078e02ff */
[----:B------:R-:W-:Y:S01]  /*2c0f0*/  STL.64 [R1+0x3d20], R52 ;  /* 0x003d203401007387 */ /* 0x000fe20000100a00 */
[----:B------:R-:W-:Y:S02]  /*2c100*/  IMAD R205, R245, c[0x0][0x190], RZ ;  /* 0x00006400f5cd7a24 */ /* 0x000fe400078e02ff */
[----:B------:R-:W-:Y:S01]  /*2c110*/  IMAD R204, R225, c[0x0][0x190], RZ ;  /* 0x00006400e1cc7a24 */ /* 0x000fe200078e02ff */
[----:B------:R1:W-:Y:S01]  /*2c120*/  STL.64 [R1+0x3ce0], R110 ;  /* 0x003ce06e01007387 */ /* 0x0003e20000100a00 */
[----:B------:R-:W-:Y:S02]  /*2c130*/  IMAD R78, R231, c[0x0][0x190], RZ ;  /* 0x00006400e74e7a24 */ /* 0x000fe400078e02ff */
[----:B------:R-:W-:Y:S01]  /*2c140*/  IMAD R79, R223, c[0x0][0x190], RZ ;  /* 0x00006400df4f7a24 */ /* 0x000fe200078e02ff */
[----:B------:R-:W-:Y:S01]  /*2c150*/  STL.64 [R1+0x3ce8], R142 ;  /* 0x003ce88e01007387 */ /* 0x000fe20000100a00 */
[----:B------:R-:W-:-:S02]  /*2c160*/  IMAD R75, R246, c[0x0][0x190], RZ ;  /* 0x00006400f64b7a24 */ /* 0x000fc400078e02ff */
[----:B------:R-:W-:Y:S02]  /*2c170*/  IMAD R180, R227, c[0x0][0x190], RZ ;  /* 0x00006400e3b47a24 */ /* 0x000fe400078e02ff */
[----:B------:R-:W-:Y:S01]  /*2c180*/  IMAD R181, R219, c[0x0][0x190], RZ ;  /* 0x00006400dbb57a24 */ /* 0x000fe200078e02ff */
[----:B------:R-:W-:Y:S01]  /*2c190*/  STL.64 [R1+0x3d08], R196 ;  /* 0x003d08c401007387 */ /* 0x000fe20000100a00 */
[----:B------:R-:W-:Y:S02]  /*2c1a0*/  IMAD R247, R220, c[0x0][0x190], RZ ;  /* 0x00006400dcf77a24 */ /* 0x000fe400078e02ff */
[----:B------:R-:W-:Y:S01]  /*2c1b0*/  IMAD R56, R218, c[0x0][0x190], RZ ;  /* 0x00006400da387a24 */ /* 0x000fe200078e02ff */
[----:B------:R-:W-:Y:S01]  /*2c1c0*/  STL.64 [R1+0x3d10], R204 ;  /* 0x003d10cc01007387 */ /* 0x000fe20000100a00 */
[----:B------:R-:W-:-:S03]  /*2c1d0*/  IMAD R122, R244, c[0x0][0x190], RZ ;  /* 0x00006400f47a7a24 */ /* 0x000fc600078e02ff */
[----:B------:R-:W-:Y:S04]  /*2c1e0*/  STL.64 [R1+0x3d18], R78 ;  /* 0x003d184e01007387 */ /* 0x000fe80000100a00 */
[----:B------:R-:W-:Y:S01]  /*2c1f0*/  STL.64 [R1+0x3d28], R180 ;  /* 0x003d28b401007387 */ /* 0x000fe20000100a00 */
[----:B---3--:R-:W-:Y:S02]  /*2c200*/  IMAD R80, R141, c[0x0][0x190], RZ ;  /* 0x000064008d507a24 */ /* 0x008fe400078e02ff */
[----:B--2---:R-:W-:Y:S02]  /*2c210*/  IMAD R246, R214, c[0x0][0x190], RZ ;  /* 0x00006400d6f67a24 */ /* 0x004fe400078e02ff */
[----:B----4-:R-:W-:-:S03]  /*2c220*/  IMAD R57, R157, c[0x0][0x190], RZ ;  /* 0x000064009d397a24 */ /* 0x010fc600078e02ff */
[----:B------:R-:W-:Y:S01]  /*2c230*/  STL.64 [R1+0x3d30], R246 ;  /* 0x003d30f601007387 */ /* 0x000fe20000100a00 */
[----:B------:R-:W-:-:S03]  /*2c240*/  IMAD R123, R159, c[0x0][0x190], RZ ;  /* 0x000064009f7b7a24 */ /* 0x000fc600078e02ff */
[----:B------:R-:W-:Y:S01]  /*2c250*/  STL.64 [R1+0x3d38], R56 ;  /* 0x003d383801007387 */ /* 0x000fe20000100a00 */
[----:B------:R-:W-:Y:S02]  /*2c260*/  IMAD R144, R144, c[0x0][0x190], RZ ;  /* 0x0000640090907a24 */ /* 0x000fe400078e02ff */
[----:B------:R-:W-:Y:S01]  /*2c270*/  IMAD R5, R154, c[0x0][0x190], RZ ;  /* 0x000064009a057a24 */ /* 0x000fe200078e02ff */
[----:B------:R2:W-:Y:S01]  /*2c280*/  STL.64 [R1+0x3d40], R122 ;  /* 0x003d407a01007387 */ /* 0x0005e20000100a00 */
[----:B------:R-:W-:Y:S02]  /*2c290*/  IMAD R32, R216, c[0x0][0x190], RZ ;  /* 0x00006400d8207a24 */ /* 0x000fe400078e02ff */
[----:B------:R-:W-:Y:S01]  /*2c2a0*/  IMAD R81, R149, c[0x0][0x190], RZ ;  /* 0x0000640095517a24 */ /* 0x000fe200078e02ff */
[----:B------:R-:W3:Y:S01]  /*2c2b0*/  LDL.LU R154, [R1+0x5a4] ;  /* 0x0005a400019a7983 */ /* 0x000ee20000300800 */
[----:B------:R-:W-:-:S03]  /*2c2c0*/  IMAD R145, R145, c[0x0][0x190], RZ ;  /* 0x0000640091917a24 */ /* 0x000fc600078e02ff */
[----:B------:R-:W4:Y:S04]  /*2c2d0*/  LDL.LU R149, [R1+0x5a0] ;  /* 0x0005a00001957983 */ /* 0x000f280000300800 */
[----:B------:R1:W-:Y:S01]  /*2c2e0*/  STL.64 [R1+0x3d48], R80 ;  /* 0x003d485001007387 */ /* 0x0003e20000100a00 */
[----:B------:R-:W-:-:S03]  /*2c2f0*/  IMAD R33, R153, c[0x0][0x190], RZ ;  /* 0x0000640099217a24 */ /* 0x000fc600078e02ff */
[----:B------:R1:W-:Y:S01]  /*2c300*/  STL.64 [R1+0x3d50], R144 ;  /* 0x003d509001007387 */ /* 0x0003e20000100a00 */
[----:B------:R-:W-:-:S03]  /*2c310*/  IMAD R124, R152, c[0x0][0x190], RZ ;  /* 0x00006400987c7a24 */ /* 0x000fc600078e02ff */
[----:B------:R-:W-:Y:S04]  /*2c320*/  STL.64 [R1+0x3d58], R32 ;  /* 0x003d582001007387 */ /* 0x000fe80000100a00 */
[----:B------:R-:W2:Y:S01]  /*2c330*/  LDL.LU R152, [R1+0x59c] ;  /* 0x00059c0001987983 */ /* 0x000ea20000300800 */
[----:B------:R-:W-:-:S03]  /*2c340*/  IMAD R201, R151, c[0x0][0x190], RZ ;  /* 0x0000640097c97a24 */ /* 0x000fc600078e02ff */
[----:B------:R-:W2:Y:S04]  /*2c350*/  LDL.LU R151, [R1+0x598] ;  /* 0x0005980001977983 */ /* 0x000ea80000300800 */
[----:B------:R-:W2:Y:S04]  /*2c360*/  LDL.LU R83, [R1+0x594] ;  /* 0x0005940001537983 */ /* 0x000ea80000300800 */
[----:B------:R-:W2:Y:S01]  /*2c370*/  LDL.LU R71, [R1+0x590] ;  /* 0x0005900001477983 */ /* 0x000ea20000300800 */
[----:B------:R-:W-:-:S03]  /*2c380*/  IMAD R193, R147, c[0x0][0x190], RZ ;  /* 0x0000640093c17a24 */ /* 0x000fc600078e02ff */
[----:B------:R-:W2:Y:S04]  /*2c390*/  LDL.LU R147, [R1+0x58c] ;  /* 0x00058c0001937983 */ /* 0x000ea80000300800 */
[----:B------:R-:W2:Y:S04]  /*2c3a0*/  LDL.LU R70, [R1+0x588] ;  /* 0x0005880001467983 */ /* 0x000ea80000300800 */
[----:B------:R-:W2:Y:S04]  /*2c3b0*/  LDL.LU R139, [R1+0x584] ;  /* 0x00058400018b7983 */ /* 0x000ea80000300800 */
[----:B------:R-:W2:Y:S01]  /*2c3c0*/  LDL.LU R138, [R1+0x580] ;  /* 0x00058000018a7983 */ /* 0x000ea20000300800 */
[----:B------:R-:W-:-:S03]  /*2c3d0*/  IMAD R82, R148, c[0x0][0x190], RZ ;  /* 0x0000640094527a24 */ /* 0x000fc600078e02ff */
[----:B------:R-:W2:Y:S04]  /*2c3e0*/  LDL.LU R213, [R1+0x57c] ;  /* 0x00057c0001d57983 */ /* 0x000ea80000300800 */
[----:B------:R-:W2:Y:S04]  /*2c3f0*/  LDL.LU R212, [R1+0x578] ;  /* 0x0005780001d47983 */ /* 0x000ea80000300800 */
[----:B------:R-:W2:Y:S04]  /*2c400*/  LDL.LU R73, [R1+0x574] ;  /* 0x0005740001497983 */ /* 0x000ea80000300800 */
[----:B------:R-:W2:Y:S04]  /*2c410*/  LDL.LU R72, [R1+0x570] ;  /* 0x0005700001487983 */ /* 0x000ea80000300800 */
[----:B------:R-:W2:Y:S04]  /*2c420*/  LDL.LU R148, [R1+0x56c] ;  /* 0x00056c0001947983 */ /* 0x000ea80000300800 */
[----:B------:R-:W2:Y:S01]  /*2c430*/  LDL.LU R153, [R1+0x568] ;  /* 0x0005680001997983 */ /* 0x000ea20000300800 */
[----:B------:R-:W-:Y:S01]  /*2c440*/  IMAD R192, R156, c[0x0][0x190], RZ ;  /* 0x000064009cc07a24 */ /* 0x000fe200078e02ff */
[----:B------:R-:W-:Y:S01]  /*2c450*/  ISETP.GE.U32.AND P5, PT, R6, 0x7fffff05, PT ;  /* 0x7fffff050600780c */ /* 0x000fe20003fa6070 */
[----:B------:R-:W-:-:S02]  /*2c460*/  IMAD R6, R150, c[0x0][0x190], RZ ;  /* 0x0000640096067a24 */ /* 0x000fc400078e02ff */
[----:B------:R-:W1:Y:S01]  /*2c470*/  LDL.LU R150, [R1+0x564] ;  /* 0x0005640001967983 */ /* 0x000e620000300800 */
[----:B------:R-:W-:-:S03]  /*2c480*/  IMAD R177, R140, c[0x0][0x190], RZ ;  /* 0x000064008cb17a24 */ /* 0x000fc600078e02ff */
[----:B------:R1:W-:Y:S04]  /*2c490*/  STL.64 [R1+0x3d60], R192 ;  /* 0x003d60c001007387 */ /* 0x0003e80000100a00 */
[----:B------:R-:W2:Y:S04]  /*2c4a0*/  LDL.LU R141, [R1+0x560] ;  /* 0x00056000018d7983 */ /* 0x000ea80000300800 */
[----:B------:R-:W2:Y:S04]  /*2c4b0*/  LDL.LU R140, [R1+0x55c] ;  /* 0x00055c00018c7983 */ /* 0x000ea80000300800 */
[----:B------:R-:W2:Y:S01]  /*2c4c0*/  LDL.LU R214, [R1+0x558] ;  /* 0x0005580001d67983 */ /* 0x000ea20000300800 */
[----:B------:R-:W-:-:S03]  /*2c4d0*/  IMAD R133, R250, c[0x0][0x190], RZ ;  /* 0x00006400fa857a24 */ /* 0x000fc600078e02ff */
[----:B------:R-:W2:Y:S01]  /*2c4e0*/  LDL.LU R216, [R1+0x554] ;  /* 0x0005540001d87983 */ /* 0x000ea20000300800 */
[----:B------:R-:W-:-:S03]  /*2c4f0*/  IMAD R250, R155, c[0x0][0x190], RZ ;  /* 0x000064009bfa7a24 */ /* 0x000fc600078e02ff */
[----:B------:R-:W2:Y:S01]  /*2c500*/  LDL.LU R157, [R1+0x550] ;  /* 0x00055000019d7983 */ /* 0x000ea20000300800 */
[----:B----4-:R-:W-:-:S03]  /*2c510*/  IMAD R112, R149, c[0x0][0x190], RZ ;  /* 0x0000640095707a24 */ /* 0x010fc600078e02ff */
[----:B------:R-:W4:Y:S04]  /*2c520*/  LDL.LU R149, [R1+0x52c] ;  /* 0x00052c0001957983 */ /* 0x000f280000300800 */
[----:B------:R-:W4:Y:S04]  /*2c530*/  LDL.LU R159, [R1+0x528] ;  /* 0x00052800019f7983 */ /* 0x000f280000300800 */
[----:B------:R-:W4:Y:S04]  /*2c540*/  LDL.LU R156, [R1+0x524] ;  /* 0x00052400019c7983 */ /* 0x000f280000300800 */
[----:B------:R-:W4:Y:S01]  /*2c550*/  LDL.LU R155, [R1+0x520] ;  /* 0x00052000019b7983 */ /* 0x000f220000300800 */
[----:B---3--:R-:W-:-:S03]  /*2c560*/  IMAD R191, R154, c[0x0][0x190], RZ ;  /* 0x000064009abf7a24 */ /* 0x008fc600078e02ff */
[----:B------:R-:W3:Y:S01]  /*2c570*/  LDL.LU R154, [R1+0x51c] ;  /* 0x00051c00019a7983 */ /* 0x000ee20000300800 */
[----:B--2---:R-:W-:-:S03]  /*2c580*/  IMAD R125, R152, c[0x0][0x190], RZ ;  /* 0x00006400987d7a24 */ /* 0x004fc600078e02ff */
[----:B------:R-:W2:Y:S01]  /*2c590*/  LDL.LU R152, [R1+0x518] ;  /* 0x0005180001987983 */ /* 0x000ea20000300800 */
[----:B------:R-:W-:-:S03]  /*2c5a0*/  IMAD R66, R151, c[0x0][0x190], RZ ;  /* 0x0000640097427a24 */ /* 0x000fc600078e02ff */
[----:B------:R-:W-:Y:S04]  /*2c5b0*/  STL.64 [R1+0x3d68], R124 ;  /* 0x003d687c01007387 */ /* 0x000fe80000100a00 */
[----:B------:R-:W2:Y:S01]  /*2c5c0*/  LDL.LU R151, [R1+0x514] ;  /* 0x0005140001977983 */ /* 0x000ea20000300800 */
[----:B------:R-:W-:-:S05]  /*2c5d0*/  IMAD R7, R83, c[0x0][0x190], RZ ;  /* 0x0000640053077a24 */ /* 0x000fca00078e02ff */
[----:B------:R1:W-:Y:S01]  /*2c5e0*/  STL.64 [R1+0x3d70], R6 ;  /* 0x003d700601007387 */ /* 0x0003e20000100a00 */
[----:B------:R-:W-:-:S03]  /*2c5f0*/  IMAD R195, R153, c[0x0][0x190], RZ ;  /* 0x0000640099c37a24 */ /* 0x000fc600078e02ff */
[----:B------:R-:W3:Y:S01]  /*2c600*/  LDL.LU R153, [R1+0x510] ;  /* 0x0005100001997983 */ /* 0x000ee20000300800 */
[----:B-1----:R-:W-:-:S03]  /*2c610*/  IMAD R110, R150, c[0x0][0x190], RZ ;  /* 0x00006400966e7a24 */ /* 0x002fc600078e02ff */
[----:B------:R-:W3:Y:S04]  /*2c620*/  LDL.LU R150, [R1+0x50c] ;  /* 0x00050c0001967983 */ /* 0x000ee80000300800 */
[----:B------:R-:W3:Y:S01]  /*2c630*/  LDL.LU R88, [R1+0x508] ;  /* 0x0005080001587983 */ /* 0x000ee20000300800 */
        /* <DEDUP_REMOVED lines=13> */
[----:B----4-:R-:W-:Y:S02]  /*2c710*/  IMAD R52, R156, c[0x0][0x190], RZ ;  /* 0x000064009c347a24 */ /* 0x010fe400078e02ff */
[----:B------:R-:W4:Y:S01]  /*2c720*/  LDL.LU R156, [R1+0x504] ;  /* 0x00050400019c7983 */ /* 0x000f220000300800 */
[----:B------:R-:W-:-:S03]  /*2c730*/  IMAD R183, R155, c[0x0][0x190], RZ ;  /* 0x000064009bb77a24 */ /* 0x000fc600078e02ff */
[----:B------:R-:W4:Y:S04]  /*2c740*/  LDL.LU R155, [R1+0x500] ;  /* 0x00050000019b7983 */ /* 0x000f280000300800 */
[----:B------:R-:W4:Y:S04]  /*2c750*/  LDL.LU R87, [R1+0x4fc] ;  /* 0x0004fc0001577983 */ /* 0x000f280000300800 */
[----:B------:R-:W4:Y:S04]  /*2c760*/  LDL.LU R69, [R1+0x4f8] ;  /* 0x0004f80001457983 */ /* 0x000f280000300800 */
[----:B------:R-:W4:Y:S01]  /*2c770*/  LDL.LU R68, [R1+0x4f4] ;  /* 0x0004f40001447983 */ /* 0x000f220000300800 */
[----:B--2---:R-:W-:-:S03]  /*2c780*/  IMAD R13, R151, c[0x0][0x190], RZ ;  /* 0x00006400970d7a24 */ /* 0x004fc600078e02ff */
        /* <DEDUP_REMOVED lines=9> */
[----:B------:R-:W-:-:S02]  /*2c820*/  IMAD R122, R152, c[0x0][0x190], RZ ;  /* 0x00006400987a7a24 */ /* 0x000fc400078e02ff */
[----:B------:R-:W-:Y:S01]  /*2c830*/  IMAD R218, R159, c[0x0][0x190], RZ ;  /* 0x000064009fda7a24 */ /* 0x000fe200078e02ff */
[----:B------:R-:W2:Y:S04]  /*2c840*/  LDL.LU R152, [R1+0x4cc] ;  /* 0x0004cc0001987983 */ /* 0x000ea80000300800 */
[----:B------:R-:W2:Y:S04]  /*2c850*/  LDL.LU R159, [R1+0x4c8] ;  /* 0x0004c800019f7983 */ /* 0x000ea80000300800 */
[----:B------:R-:W2:Y:S04]  /*2c860*/  LDL.LU R213, [R1+0x4c4] ;  /* 0x0004c40001d57983 */ /* 0x000ea80000300800 */
[----:B------:R-:W2:Y:S01]  /*2c870*/  LDL.LU R212, [R1+0x4c0] ;  /* 0x0004c00001d47983 */ /* 0x000ea20000300800 */
[----:B---3--:R-:W-:-:S03]  /*2c880*/  IMAD R86, R153, c[0x0][0x190], RZ ;  /* 0x0000640099567a24 */ /* 0x008fc600078e02ff */
[----:B------:R-:W3:Y:S04]  /*2c890*/  LDL.LU R73, [R1+0x4bc] ;  /* 0x0004bc0001497983 */ /* 0x000ee80000300800 */
[----:B------:R-:W3:Y:S04]  /*2c8a0*/  LDL.LU R72, [R1+0x4b8] ;  /* 0x0004b80001487983 */ /* 0x000ee80000300800 */
[----:B------:R-:W3:Y:S01]  /*2c8b0*/  LDL.LU R141, [R1+0x4b4] ;  /* 0x0004b400018d7983 */ /* 0x000ee20000300800 */
[----:B------:R-:W-:-:S03]  /*2c8c0*/  IMAD R58, R154, c[0x0][0x190], RZ ;  /* 0x000064009a3a7a24 */ /* 0x000fc600078e02ff */
[----:B------:R-:W3:Y:S04]  /*2c8d0*/  LDL.LU R140, [R1+0x4b0] ;  /* 0x0004b000018c7983 */ /* 0x000ee80000300800 */
[----:B------:R-:W3:Y:S04]  /*2c8e0*/  LDL.LU R153, [R1+0x4ac] ;  /* 0x0004ac0001997983 */ /* 0x000ee80000300800 */
[----:B------:R-:W3:Y:S04]  /*2c8f0*/  LDL.LU R214, [R1+0x4a8] ;  /* 0x0004a80001d67983 */ /* 0x000ee80000300800 */
[----:B------:R-:W3:Y:S04]  /*2c900*/  LDL.LU R216, [R1+0x4a4] ;  /* 0x0004a40001d87983 */ /* 0x000ee80000300800 */
[----:B------:R-:W3:Y:S01]  /*2c910*/  LDL.LU R154, [R1+0x4a0] ;  /* 0x0004a000019a7983 */ /* 0x000ee20000300800 */
[----:B------:R-:W-:-:S02]  /*2c920*/  IMAD R219, R88, c[0x0][0x190], RZ ;  /* 0x0000640058db7a24 */ /* 0x000fc400078e02ff */
[----:B----4-:R-:W-:Y:S02]  /*2c930*/  IMAD R43, R156, c[0x0][0x190], RZ ;  /* 0x000064009c2b7a24 */ /* 0x010fe400078e02ff */
[----:B------:R-:W4:Y:S01]  /*2c940*/  LDL.LU R156, [R1+0x49c] ;  /* 0x00049c00019c7983 */ /* 0x000f220000300800 */
[----:B------:R-:W-:-:S03]  /*2c950*/  IMAD R34, R155, c[0x0][0x190], RZ ;  /* 0x000064009b227a24 */ /* 0x000fc600078e02ff */
[----:B------:R-:W4:Y:S01]  /*2c960*/  LDL.LU R155, [R1+0x498] ;  /* 0x00049800019b7983 */ /* 0x000f220000300800 */
[----:B--2---:R-:W-:-:S03]  /*2c970*/  IMAD R88, R157, c[0x0][0x190], RZ ;  /* 0x000064009d587a24 */ /* 0x004fc600078e02ff */
[----:B------:R-:W2:Y:S01]  /*2c980*/  LDL.LU R157, [R1+0x494] ;  /* 0x00049400019d7983 */ /* 0x000ea20000300800 */
[----:B------:R-:W-:-:S03]  /*2c990*/  IMAD R223, R159, c[0x0][0x190], RZ ;  /* 0x000064009fdf7a24 */ /* 0x000fc600078e02ff */
[----:B------:R-:W2:Y:S01]  /*2c9a0*/  LDL.LU R159, [R1+0x490] ;  /* 0x00049000019f7983 */ /* 0x000ea20000300800 */
[----:B---3--:R-:W-:Y:S02]  /*2c9b0*/  IMAD R89, R140, c[0x0][0x190], RZ ;  /* 0x000064008c597a24 */ /* 0x008fe400078e02ff */
[----:B------:R-:W-:Y:S02]  /*2c9c0*/  IMAD R246, R216, c[0x0][0x190], RZ ;  /* 0x00006400d8f67a24 */ /* 0x000fe400078e02ff */
[----:B------:R-:W-:Y:S02]  /*2c9d0*/  IMAD R115, R154, c[0x0][0x190], RZ ;  /* 0x000064009a737a24 */ /* 0x000fe400078e02ff */
[----:B------:R-:W3:Y:S04]  /*2c9e0*/  LDL.LU R154, [R1+0x48c] ;  /* 0x00048c00019a7983 */ /* 0x000ee80000300800 */
[----:B------:R-:W3:Y:S04]  /*2c9f0*/  LDL.LU R140, [R1+0x488] ;  /* 0x00048800018c7983 */ /* 0x000ee80000300800 */
[----:B------:R-:W3:Y:S01]  /*2ca00*/  LDL.LU R216, [R1+0x484] ;  /* 0x0004840001d87983 */ /* 0x000ee20000300800 */
[----:B------:R-:W-:-:S03]  /*2ca10*/  IMAD R80, R87, c[0x0][0x190], RZ ;  /* 0x0000640057507a24 */ /* 0x000fc600078e02ff */
[----:B------:R-:W3:Y:S01]  /*2ca20*/  LDL.LU R97, [R1+0x480] ;  /* 0x0004800001617983 */ /* 0x000ee20000300800 */
[----:B------:R-:W-:-:S03]  /*2ca30*/  IMAD R87, R136, c[0x0][0x190], RZ ;  /* 0x0000640088577a24 */ /* 0x000fc600078e02ff */
[----:B------:R-:W3:Y:S04]  /*2ca40*/  LDL.LU R96, [R1+0x47c] ;  /* 0x00047c0001607983 */ /* 0x000ee80000300800 */
[----:B------:R-:W3:Y:S04]  /*2ca50*/  LDL.LU R95, [R1+0x478] ;  /* 0x00047800015f7983 */ /* 0x000ee80000300800 */
[----:B------:R-:W3:Y:S01]  /*2ca60*/  LDL.LU R94, [R1+0x474] ;  /* 0x00047400015e7983 */ /* 0x000ee20000300800 */
[----:B------:R-:W-:-:S03]  /*2ca70*/  IMAD R14, R68, c[0x0][0x190], RZ ;  /* 0x00006400440e7a24 */ /* 0x000fc600078e02ff */
[----:B------:R-:W3:Y:S01]  /*2ca80*/  LDL.LU R91, [R1+0x470] ;  /* 0x00047000015b7983 */ /* 0x000ee20000300800 */
        /* <DEDUP_REMOVED lines=14> */
[----:B----4-:R-:W-:Y:S02]  /*2cb70*/  IMAD R136, R155, c[0x0][0x190], RZ ;  /* 0x000064009b887a24 */ /* 0x010fe400078e02ff */
        /* <DEDUP_REMOVED lines=19> */
[----:B------:R-:W2:Y:S01]  /*2ccb0*/  LDL.LU R214, [R1+0x428] ;  /* 0x0004280001d67983 */ /* 0x000ea20000300800 */
[----:B------:R-:W-:-:S03]  /*2ccc0*/  IMAD R90, R159, c[0x0][0x190], RZ ;  /* 0x000064009f5a7a24 */ /* 0x000fc600078e02ff */
[----:B------:R-:W2:Y:S01]  /*2ccd0*/  LDL.LU R159, [R1+0x424] ;  /* 0x00042400019f7983 */ /* 0x000ea20000300800 */
[----:B---3--:R-:W-:-:S03]  /*2cce0*/  IMAD R225, R140, c[0x0][0x190], RZ ;  /* 0x000064008ce17a24 */ /* 0x008fc600078e02ff */
[----:B------:R-:W3:Y:S01]  /*2ccf0*/  LDL.LU R140, [R1+0x420] ;  /* 0x00042000018c7983 */ /* 0x000ee20000300800 */
[----:B------:R-:W-:-:S03]  /*2cd00*/  IMAD R79, R216, c[0x0][0x190], RZ ;  /* 0x00006400d84f7a24 */ /* 0x000fc600078e02ff */
[----:B------:R-:W3:Y:S01]  /*2cd10*/  LDL.LU R216, [R1+0x41c] ;  /* 0x00041c0001d87983 */ /* 0x000ee20000300800 */
[----:B------:R-:W-:Y:S02]  /*2cd20*/  IMAD R106, R228, c[0x0][0x190], RZ ;  /* 0x00006400e46a7a24 */ /* 0x000fe400078e02ff */
[----:B------:R-:W-:Y:S02]  /*2cd30*/  IMAD R215, R95, c[0x0][0x190], RZ ;  /* 0x000064005fd77a24 */ /* 0x000fe400078e02ff */
[----:B------:R-:W-:Y:S02]  /*2cd40*/  IMAD R206, R96, c[0x0][0x190], RZ ;  /* 0x0000640060ce7a24 */ /* 0x000fe400078e02ff */
[----:B----4-:R-:W-:Y:S02]  /*2cd50*/  IMAD R78, R92, c[0x0][0x190], RZ ;  /* 0x000064005c4e7a24 */ /* 0x010fe400078e02ff */
[----:B------:R-:W-:Y:S02]  /*2cd60*/  IMAD R226, R93, c[0x0][0x190], RZ ;  /* 0x000064005de27a24 */ /* 0x000fe400078e02ff */
[----:B------:R-:W-:-:S02]  /*2cd70*/  IMAD R19, R73, c[0x0][0x190], RZ ;  /* 0x0000640049137a24 */ /* 0x000fc400078e02ff */
[----:B------:R-:W4:Y:S01]  /*2cd80*/  LDL.LU R73, [R1+0x418] ;  /* 0x0004180001497983 */ /* 0x000f220000300800 */
[----:B------:R-:W-:-:S03]  /*2cd90*/  IMAD R92, R141, c[0x0][0x190], RZ ;  /* 0x000064008d5c7a24 */ /* 0x000fc600078e02ff */
[----:B------:R-:W4:Y:S01]  /*2cda0*/  LDL.LU R141, [R1+0x414] ;  /* 0x00041400018d7983 */ /* 0x000f220000300800 */
[----:B------:R-:W-:Y:S02]  /*2cdb0*/  IMAD R227, R71, c[0x0][0x190], RZ ;  /* 0x0000640047e37a24 */ /* 0x000fe400078e02ff */
[----:B--2---:R-:W-:Y:S02]  /*2cdc0*/  IMAD R228, R214, c[0x0][0x190], RZ ;  /* 0x00006400d6e47a24 */ /* 0x004fe400078e02ff */
[----:B------:R-:W2:Y:S01]  /*2cdd0*/  LDL.LU R214, [R1+0x410] ;  /* 0x0004100001d67983 */ /* 0x000ea20000300800 */
[----:B------:R-:W-:Y:S02]  /*2cde0*/  IMAD R93, R72, c[0x0][0x190], RZ ;  /* 0x00006400485d7a24 */ /* 0x000fe400078e02ff */
[----:B------:R-:W-:Y:S02]  /*2cdf0*/  IMAD R76, R159, c[0x0][0x190], RZ ;  /* 0x000064009f4c7a24 */ /* 0x000fe400078e02ff */
        /* <DEDUP_REMOVED lines=14> */
[----:B------:R-:W3:Y:S04]  /*2cee0*/  LDL.LU R207, [R1+0x3e0] ;  /* 0x0003e00001cf7983 */ /* 0x000ee80000300800 */
[----:B------:R-:W3:Y:S04]  /*2cef0*/  LDL.LU R96, [R1+0x3dc] ;  /* 0x0003dc0001607983 */ /* 0x000ee80000300800 */
[----:B------:R-:W3:Y:S04]  /*2cf00*/  LDL.LU R138, [R1+0x3d8] ;  /* 0x0003d800018a7983 */ /* 0x000ee80000300800 */
[----:B------:R-:W3:Y:S04]  /*2cf10*/  LDL.LU R140, [R1+0x3d4] ;  /* 0x0003d400018c7983 */ /* 0x000ee80000300800 */
[----:B------:R-:W3:Y:S01]  /*2cf20*/  LDL.LU R216, [R1+0x3d0] ;  /* 0x0003d00001d87983 */ /* 0x000ee20000300800 */
[----:B------:R-:W-:-:S03]  /*2cf30*/  IMAD R184, R97, c[0x0][0x190], RZ ;  /* 0x0000640061b87a24 */ /* 0x000fc600078e02ff */
        /* <DEDUP_REMOVED lines=9> */
[----:B------:R-:W-:Y:S02]  /*2cfd0*/  IMAD R196, R70, c[0x0][0x190], RZ ;  /* 0x0000640046c47a24 */ /* 0x000fe400078e02ff */
[----:B------:R-:W-:Y:S01]  /*2cfe0*/  IMAD R20, R212, c[0x0][0x190], RZ ;  /* 0x00006400d4147a24 */ /* 0x000fe200078e02ff */
[----:B------:R-:W3:Y:S01]  /*2cff0*/  LDL.LU R139, [R1+0x3b8] ;  /* 0x0003b800018b7983 */ /* 0x000ee20000300800 */
[----:B------:R-:W-:-:S03]  /*2d000*/  IMAD R18, R94, c[0x0][0x190], RZ ;  /* 0x000064005e127a24 */ /* 0x000fc600078e02ff */
[----:B------:R-:W3:Y:S04]  /*2d010*/  LDL.LU R213, [R1+0x3b4] ;  /* 0x0003b40001d57983 */ /* 0x000ee80000300800 */
[----:B------:R-:W3:Y:S01]  /*2d020*/  LDL.LU R212, [R1+0x3b0] ;  /* 0x0003b00001d47983 */ /* 0x000ee20000300800 */
[----:B----4-:R-:W-:-:S03]  /*2d030*/  IMAD R70, R73, c[0x0][0x190], RZ ;  /* 0x0000640049467a24 */ /* 0x010fc600078e02ff */
        /* <DEDUP_REMOVED lines=9> */
[----:B------:R-:W3:Y:S01]  /*2d0d0*/  LDL.LU R140, [R1+0x39c] ;  /* 0x00039c00018c7983 */ /* 0x000ee20000300800 */
[----:B------:R-:W-:-:S03]  /*2d0e0*/  IMAD R96, R216, c[0x0][0x190], RZ ;  /* 0x00006400d8607a24 */ /* 0x000fc600078e02ff */
[----:B------:R-:W3:Y:S01]  /*2d0f0*/  LDL.LU R216, [R1+0x398] ;  /* 0x0003980001d87983 */ /* 0x000ee20000300800 */
[----:B------:R-:W-:Y:S02]  /*2d100*/  IMAD R137, R233, c[0x0][0x190], RZ ;  /* 0x00006400e9897a24 */ /* 0x000fe400078e02ff */
[----:B------:R-:W-:Y:S02]  /*2d110*/  IMAD R74, R98, c[0x0][0x190], RZ ;  /* 0x00006400624a7a24 */ /* 0x000fe400078e02ff */
[----:B------:R-:W3:Y:S01]  /*2d120*/  LDL.LU R98, [R1+0x394] ;  /* 0x0003940001627983 */ /* 0x000ee20000300800 */
        /* <DEDUP_REMOVED lines=14> */
[----:B----4-:R-:W-:-:S02]  /*2d210*/  IMAD R234, R141, c[0x0][0x190], RZ ;  /* 0x000064008dea7a24 */ /* 0x010fc400078e02ff */
[----:B------:R-:W4:Y:S01]  /*2d220*/  LDL.LU R141, [R1+0x390] ;  /* 0x00039000018d7983 */ /* 0x000f220000300800 */
[----:B------:R-:W-:Y:S02]  /*2d230*/  IMAD R163, R73, c[0x0][0x190], RZ ;  /* 0x0000640049a37a24 */ /* 0x000fe400078e02ff */
[----:B--2---:R-:W-:Y:S02]  /*2d240*/  IMAD R178, R214, c[0x0][0x190], RZ ;  /* 0x00006400d6b27a24 */ /* 0x004fe400078e02ff */
        /* <DEDUP_REMOVED lines=31> */
[----:B--2---:R-:W-:-:S03]  /*2d440*/  IMAD R164, R214, c[0x0][0x190], RZ ;  /* 0x00006400d6a47a24 */ /* 0x004fc600078e02ff */
[----:B------:R-:W2:Y:S01]  /*2d450*/  LDL.LU R214, [R1+0x324] ;  /* 0x0003240001d67983 */ /* 0x000ea20000300800 */
[----:B------:R-:W-:Y:S02]  /*2d460*/  IMAD R235, R168, c[0x0][0x190], RZ ;  /* 0x00006400a8eb7a24 */ /* 0x000fe400078e02ff */
[----:B------:R-:W-:Y:S02]  /*2d470*/  IMAD R38, R27, c[0x0][0x190], RZ ;  /* 0x000064001b267a24 */ /* 0x000fe400078e02ff */
[----:B------:R-:W-:Y:S02]  /*2d480*/  IMAD R249, R207, c[0x0][0x190], RZ ;  /* 0x00006400cff97a24 */ /* 0x000fe400078e02ff */
        /* <DEDUP_REMOVED lines=8> */
[----:B------:R-:W-:-:S03]  /*2d510*/  IMAD R118, R102, c[0x0][0x190], RZ ;  /* 0x0000640066767a24 */ /* 0x000fc600078e02ff */
[----:B------:R-:W3:Y:S04]  /*2d520*/  LDL.LU R102, [R1+0x310] ;  /* 0x0003100001667983 */ /* 0x000ee80000300800 */
[----:B------:R-:W3:Y:S04]  /*2d530*/  LDL.LU R169, [R1+0x30c] ;  /* 0x00030c0001a97983 */ /* 0x000ee80000300800 */
[----:B------:R-:W3:Y:S04]  /*2d540*/  LDL.LU R54, [R1+0x308] ;  /* 0x0003080001367983 */ /* 0x000ee80000300800 */
[----:B------:R-:W3:Y:S01]  /*2d550*/  LDL.LU R121, [R1+0x304] ;  /* 0x0003040001797983 */ /* 0x000ee20000300800 */
[----:B------:R-:W-:-:S03]  /*2d560*/  IMAD R239, R103, c[0x0][0x190], RZ ;  /* 0x0000640067ef7a24 */ /* 0x000fc600078e02ff */
        /* <DEDUP_REMOVED lines=21> */
[----:B------:R-:W4:Y:S04]  /*2d6c0*/  LDL.LU R104, [R1+0x2d0] ;  /* 0x0002d00001687983 */ /* 0x000f280000300800 */
[----:B------:R-:W4:Y:S04]  /*2d6d0*/  LDL.LU R172, [R1+0x2cc] ;  /* 0x0002cc0001ac7983 */ /* 0x000f280000300800 */
[----:B------:R-:W4:Y:S04]  /*2d6e0*/  LDL.LU R48, [R1+0x2c8] ;  /* 0x0002c80001307983 */ /* 0x000f280000300800 */
[----:B------:R-:W4:Y:S04]  /*2d6f0*/  LDL.LU R175, [R1+0x2c4] ;  /* 0x0002c40001af7983 */ /* 0x000f280000300800 */
[----:B------:R-:W4:Y:S01]  /*2d700*/  LDL.LU R173, [R1+0x2c0] ;  /* 0x0002c00001ad7983 */ /* 0x000f220000300800 */
[----:B------:R-:W-:-:S03]  /*2d710*/  IMAD R119, R207, c[0x0][0x190], RZ ;  /* 0x00006400cf777a24 */ /* 0x000fc600078e02ff */
[----:B------:R-:W4:Y:S01]  /*2d720*/  LDL.LU R207, [R1+0x2bc] ;  /* 0x0002bc0001cf7983 */ /* 0x000f220000300800 */
[----:B------:R-:W-:-:S03]  /*2d730*/  IMAD R132, R68, c[0x0][0x190], RZ ;  /* 0x0000640044847a24 */ /* 0x000fc600078e02ff */
[----:B------:R-:W4:Y:S04]  /*2d740*/  LDL.LU R68, [R1+0x2b8] ;  /* 0x0002b80001447983 */ /* 0x000f280000300800 */
[----:B------:R-:W4:Y:S04]  /*2d750*/  LDL.LU R203, [R1+0x2b4] ;  /* 0x0002b40001cb7983 */ /* 0x000f280000300800 */
[----:B------:R-:W4:Y:S01]  /*2d760*/  LDL.LU R105, [R1+0x2b0] ;  /* 0x0002b00001697983 */ /* 0x000f220000300800 */
[----:B---3--:R-:W-:-:S03]  /*2d770*/  IMAD R45, R216, c[0x0][0x190], RZ ;  /* 0x00006400d82d7a24 */ /* 0x008fc600078e02ff */
[----:B------:R-:W3:Y:S01]  /*2d780*/  LDL.LU R216, [R1+0x29c] ;  /* 0x00029c0001d87983 */ /* 0x000ee20000300800 */
[----:B------:R-:W-:-:S03]  /*2d790*/  IMAD R128, R131, c[0x0][0x190], RZ ;  /* 0x0000640083807a24 */ /* 0x000fc600078e02ff */
[----:B------:R-:W3:Y:S01]  /*2d7a0*/  LDL.LU R131, [R1+0x298] ;  /* 0x0002980001837983 */ /* 0x000ee20000300800 */
[----:B------:R-:W-:Y:S02]  /*2d7b0*/  IMAD.MOV.U32 R111, RZ, RZ, R47 ;  /* 0x000000ffff6f7224 */ /* 0x000fe400078e002f */
[----:B------:R-:W-:Y:S02]  /*2d7c0*/  IMAD.MOV.U32 R123, RZ, RZ, R28 ;  /* 0x000000ffff7b7224 */ /* 0x000fe400078e001c */
[----:B------:R-:W3:Y:S01]  /*2d7d0*/  LDL.LU R28, [R1+0x294] ;  /* 0x00029400011c7983 */ /* 0x000ee20000300800 */
[----:B--2---:R-:W-:Y:S02]  /*2d7e0*/  IMAD R47, R40, c[0x0][0x190], RZ ;  /* 0x00006400282f7a24 */ /* 0x004fe400078e02ff */
[----:B----4-:R-:W-:Y:S02]  /*2d7f0*/  IMAD R40, R173, c[0x0][0x190], RZ ;  /* 0x00006400ad287a24 */ /* 0x010fe400078e02ff */
[----:B---3--:R-:W-:-:S02]  /*2d800*/  IMAD R173, R216, c[0x0][0x190], RZ ;  /* 0x00006400d8ad7a24 */ /* 0x008fc400078e02ff */
[----:B------:R-:W2:Y:S01]  /*2d810*/  LDL.LU R216, [R1+0x290] ;  /* 0x0002900001d87983 */ /* 0x000ea20000300800 */
[----:B------:R-:W-:Y:S01]  /*2d820*/  IMAD.MOV.U32 R144, RZ, RZ, R106 ;  /* 0x000000ffff907224 */ /* 0x000fe200078e006a */
[----:B------:R-:W-:-:S04]  /*2d830*/  LEA R192, P4, R4, R10, 0x2 ;  /* 0x0000000a04c07211 */ /* 0x000fc800078810ff */
[----:B------:R-:W-:Y:S01]  /*2d840*/  LEA.HI.X.SX32 R193, R4, R0, 0x2, P4 ;  /* 0x0000000004c17211 */ /* 0x000fe200020f16ff */
[----:B------:R-:W-:Y:S02]  /*2d850*/  IMAD.MOV.U32 R4, RZ, RZ, R144 ;  /* 0x000000ffff047224 */ /* 0x000fe400078e0090 */
[----:B------:R-:W1:Y:S01]  /*2d860*/  S2R R144, SR_TID.X ;  /* 0x0000000000907919 */ /* 0x000e620000002100 */
[----:B------:R-:W-:Y:S02]  /*2d870*/  IMAD R63, R241, c[0x0][0x190], RZ ;  /* 0x00006400f13f7a24 */ /* 0x000fe400078e02ff */
[----:B------:R-:W-:Y:S02]  /*2d880*/  IMAD R243, R48, c[0x0][0x190], RZ ;  /* 0x0000640030f37a24 */ /* 0x000fe400078e02ff */
[----:B------:R-:W-:Y:S02]  /*2d890*/  IMAD.MOV.U32 R33, RZ, RZ, c[0x0][0x188] ;  /* 0x00006200ff217624 */ /* 0x000fe400078e00ff */
[----:B------:R-:W-:Y:S01]  /*2d8a0*/  IMAD R241, R54, c[0x0][0x190], RZ ;  /* 0x0000640036f17a24 */ /* 0x000fe200078e02ff */
[----:B------:R-:W-:Y:S01]  /*2d8b0*/  MOV R54, R61 ;  /* 0x0000003d00367202 */ /* 0x000fe20000000f00 */
[----:B------:R-:W-:-:S02]  /*2d8c0*/  IMAD R48, R203, c[0x0][0x190], RZ ;  /* 0x00006400cb307a24 */ /* 0x000fc400078e02ff */
[----:B------:R-:W3:Y:S01]  /*2d8d0*/  LDL.LU R203, [R1+0x28c] ;  /* 0x00028c0001cb7983 */ /* 0x000ee20000300800 */
[----:B------:R-:W-:Y:S02]  /*2d8e0*/  IMAD.MOV.U32 R53, RZ, RZ, R49 ;  /* 0x000000ffff357224 */ /* 0x000fe400078e0031 */
[----:B------:R-:W-:Y:S01]  /*2d8f0*/  IMAD.MOV.U32 R205, RZ, RZ, R217 ;  /* 0x000000ffffcd7224 */ /* 0x000fe200078e00d9 */
[----:B------:R-:W4:Y:S01]  /*2d900*/  LDL.LU R61, [R1+0x288] ;  /* 0x00028800013d7983 */ /* 0x000f220000300800 */
[----:B------:R-:W-:Y:S02]  /*2d910*/  IMAD R33, R33, 0x67, RZ ;  /* 0x0000006721217824 */ /* 0x000fe400078e02ff */
[----:B------:R-:W-:Y:S01]  /*2d920*/  IMAD R217, R175, c[0x0][0x190], RZ ;  /* 0x00006400afd97a24 */ /* 0x000fe200078e02ff */
[----:B------:R-:W3:Y:S01]  /*2d930*/  LDL.LU R49, [R1+0x284] ;  /* 0x0002840001317983 */ /* 0x000ee20000300800 */
[----:B------:R-:W-:-:S03]  /*2d940*/  IMAD R42, R242, c[0x0][0x190], RZ ;  /* 0x00006400f22a7a24 */ /* 0x000fc600078e02ff */
[----:B------:R-:W3:Y:S01]  /*2d950*/  LDL.LU R106, [R1+0x280] ;  /* 0x00028000016a7983 */ /* 0x000ee20000300800 */
[----:B------:R-:W-:Y:S02]  /*2d960*/  IMAD R242, R55, c[0x0][0x190], RZ ;  /* 0x0000640037f27a24 */ /* 0x000fe400078e02ff */
[----:B------:R-:W-:Y:S01]  /*2d970*/  IMAD.MOV.U32 R77, RZ, RZ, R29 ;  /* 0x000000ffff4d7224 */ /* 0x000fe200078e001d */
[----:B------:R-:W3:Y:S01]  /*2d980*/  LDL.LU R175, [R1+0x27c] ;  /* 0x00027c0001af7983 */ /* 0x000ee20000300800 */
[----:B------:R-:W-:Y:S01]  /*2d990*/  IMAD.MOV.U32 R55, RZ, RZ, R120 ;  /* 0x000000ffff377224 */ /* 0x000fe200078e0078 */
[----:B-1----:R-:W-:Y:S01]  /*2d9a0*/  LOP3.LUT R144, R144, 0x7f, RZ, 0xc0, !PT ;  /* 0x0000007f90907812 */ /* 0x002fe200078ec0ff */
[C---:B------:R-:W-:Y:S01]  /*2d9b0*/  IMAD.WIDE R6, R33.reuse, 0x4, R8 ;  /* 0x0000000421067825 */ /* 0x040fe200078e0208 */
[----:B------:R-:W3:Y:S01]  /*2d9c0*/  LDL.LU R245, [R1+0x278] ;  /* 0x0002780001f57983 */ /* 0x000ee20000300800 */
[----:B------:R-:W-:Y:S02]  /*2d9d0*/  MOV R57, R67 ;  /* 0x0000004300397202 */ /* 0x000fe40000000f00 */
[----:B------:R-:W-:Y:S01]  /*2d9e0*/  IMAD.WIDE R124, R33, 0x4, R2 ;  /* 0x00000004217c7825 */ /* 0x000fe200078e0202 */
[----:B------:R-:W3:Y:S01]  /*2d9f0*/  LDL.LU R29, [R1+0x274] ;  /* 0x00027400011d7983 */ /* 0x000ee20000300800 */
[----:B------:R-:W-:-:S02]  /*2da00*/  MOV R33, c[0x0][0x188] ;  /* 0x0000620000217a02 */ /* 0x000fc40000000f00 */
[----:B------:R-:W-:Y:S01]  /*2da10*/  IMAD R244, R131, c[0x0][0x190], RZ ;  /* 0x0000640083f47a24 */ /* 0x000fe200078e02ff */
[----:B------:R-:W3:Y:S01]  /*2da20*/  LDL.LU R120, [R1+0x270] ;  /* 0x0002700001787983 */ /* 0x000ee20000300800 */
[----:B------:R-:W-:-:S03]  /*2da30*/  IMAD.MOV.U32 R247, RZ, RZ, R50 ;  /* 0x000000fffff77224 */ /* 0x000fc600078e0032 */
[----:B------:R-:W3:Y:S01]  /*2da40*/  LDL.LU R131, [R1+0x26c] ;  /* 0x00026c0001837983 */ /* 0x000ee20000300800 */
[----:B------:R-:W-:-:S03]  /*2da50*/  IMAD.MOV.U32 R204, RZ, RZ, R107 ;  /* 0x000000ffffcc7224 */ /* 0x000fc600078e006b */
[----:B------:R-:W3:Y:S01]  /*2da60*/  LDL.LU R67, [R1+0x268] ;  /* 0x0002680001437983 */ /* 0x000ee20000300800 */
[----:B------:R-:W-:Y:S02]  /*2da70*/  IMAD.MOV.U32 R181, RZ, RZ, R176 ;  /* 0x000000ffffb57224 */ /* 0x000fe400078e00b0 */
[----:B------:R-:W-:Y:S01]  /*2da80*/  IMAD.MOV.U32 R81, RZ, RZ, R123 ;  /* 0x000000ffff517224 */ /* 0x000fe200078e007b */
[----:B------:R-:W3:Y:S01]  /*2da90*/  LDL.LU R50, [R1+0x264] ;  /* 0x0002640001327983 */ /* 0x000ee20000300800 */
[----:B------:R-:W-:Y:S02]  /*2daa0*/  IMAD.MOV.U32 R145, RZ, RZ, R133 ;  /* 0x000000ffff917224 */ /* 0x000fe400078e0085 */
[----:B------:R-:W-:Y:S01]  /*2dab0*/  IMAD.MOV.U32 R123, RZ, RZ, R41 ;  /* 0x000000ffff7b7224 */ /* 0x000fe200078e0029 */
[----:B------:R-:W3:Y:S01]  /*2dac0*/  LDL.LU R107, [R1+0x260] ;  /* 0x00026000016b7983 */ /* 0x000ee20000300800 */
[----:B------:R-:W-:Y:S02]  /*2dad0*/  IMAD R33, R33, 0x6b, RZ ;  /* 0x0000006b21217824 */ /* 0x000fe400078e02ff */
[----:B------:R-:W-:Y:S01]  /*2dae0*/  IMAD.SHL.U32 R144, R144, 0x4, RZ ;  /* 0x0000000490907824 */ /* 0x000fe200078e00ff */
[----:B------:R-:W3:Y:S04]  /*2daf0*/  LDL.LU R176, [R1+0x25c] ;  /* 0x00025c0001b07983 */ /* 0x000ee80000300800 */
[----:B------:R-:W3:Y:S01]  /*2db00*/  LDL.LU R133, [R1+0x218] ;  /* 0x0002180001857983 */ /* 0x000ee20000300800 */
[----:B------:R-:W-:-:S05]  /*2db10*/  LOP3.LUT R144, R144, 0x60, RZ, 0x3c, !PT ;  /* 0x0000006090907812 */ /* 0x000fca00078e3cff */
[----:B------:R1:W-:Y:S04]  /*2db20*/  LDGSTS.E [R144+0x59c00], [R6.64], !P2 ;  /* 0x59c0000006907fae */ /* 0x0003e8000d121846 */
[----:B------:R1:W-:Y:S01]  /*2db30*/  LDGSTS.E [R144+0x59e00], [R124.64], !P2 ;  /* 0x59e000007c907fae */ /* 0x0003e2000d121846 */
[----:B--2---:R-:W-:-:S03]  /*2db40*/  IMAD R41, R216, c[0x0][0x190], RZ ;  /* 0x00006400d8297a24 */ /* 0x004fc600078e02ff */
[----:B------:R-:W2:Y:S04]  /*2db50*/  LDL.LU R216, [R1+0x258] ;  /* 0x0002580001d87983 */ /* 0x000ea80000300800 */
[----:B------:R1:W-:Y:S04]  /*2db60*/  STL.64 [R1+0xf00], R192 ;  /* 0x000f00c001007387 */ /* 0x0003e80000100a00 */
[----:B------:R4:W-:Y:S04]  /*2db70*/  STL.64 [R1+0x1ed8], R6 ;  /* 0x001ed80601007387 */ /* 0x0009e80000100a00 */
[----:B------:R4:W-:Y:S01]  /*2db80*/  STL.64 [R1+0x1ee0], R124 ;  /* 0x001ee07c01007387 */ /* 0x0009e20000100a00 */
[----:B-1----:R-:W-:-:S04]  /*2db90*/  IMAD.WIDE R192, R33, 0x4, R8 ;  /* 0x0000000421c07825 */ /* 0x002fc800078e0208 */
[----:B------:R-:W-:Y:S01]  /*2dba0*/  IMAD.WIDE R32, R33, 0x4, R2 ;  /* 0x0000000421207825 */ /* 0x000fe200078e0202 */
[----:B------:R-:W-:Y:S04]  /*2dbb0*/  STL.64 [R1+0x1f10], R192 ;  /* 0x001f10c001007387 */ /* 0x000fe80000100a00 */
[----:B------:R-:W-:Y:S04]  /*2dbc0*/  STL.64 [R1+0x1f20], R32 ;  /* 0x001f202001007387 */ /* 0x000fe80000100a00 */
[----:B----4-:R-:W4:Y:S01]  /*2dbd0*/  LDL.LU.64 R6, [R1+0x3d70] ;  /* 0x003d700001067983 */ /* 0x010f220000300a00 */
[----:B------:R-:W-:-:S03]  /*2dbe0*/  LEA R124, P2, R5, R10, 0x2 ;  /* 0x0000000a057c7211 */ /* 0x000fc600078410ff */
[----:B------:R1:W-:Y:S01]  /*2dbf0*/  LDGSTS.E [R144+0x5ac00], [R192.64], !P3 ;  /* 0x5ac00000c0907fae */ /* 0x0003e2000d921846 */
[----:B------:R-:W-:-:S03]  /*2dc00*/  LEA.HI.X.SX32 R125, R5, R0, 0x2, P2 ;  /* 0x00000000057d7211 */ /* 0x000fc600010f16ff */
[----:B------:R1:W-:Y:S01]  /*2dc10*/  LDGSTS.E [R144+0x5ae00], [R32.64], !P3 ;  /* 0x5ae0000020907fae */ /* 0x0003e2000d921846 */
[----:B------:R-:W-:-:S03]  /*2dc20*/  IMAD.MOV.U32 R5, RZ, RZ, R145 ;  /* 0x000000ffff057224 */ /* 0x000fc600078e0091 */
[----:B------:R1:W-:Y:S02]  /*2dc30*/  STL.64 [R1+0xef8], R124 ;  /* 0x000ef87c01007387 */ /* 0x0003e40000100a00 */
[C---:B-1----:R-:W-:Y:S02]  /*2dc40*/  LEA R144, P2, R11.reuse, R10, 0x2 ;  /* 0x0000000a0b907211 */ /* 0x042fe400078410ff */
[----:B------:R-:W2:Y:S02]  /*2dc50*/  LDL.LU.64 R124, [R1+0x3d68] ;  /* 0x003d6800017c7983 */ /* 0x000ea40000300a00 */
[----:B------:R-:W-:Y:S01]  /*2dc60*/  LEA.HI.X.SX32 R145, R11, R0, 0x2, P2 ;  /* 0x000000000b917211 */ /* 0x000fe200010f16ff */
[----:B------:R-:W-:Y:S01]  /*2dc70*/  IMAD.MOV.U32 R11, RZ, RZ, R181 ;  /* 0x000000ffff0b7224 */ /* 0x000fe200078e00b5 */
[-C--:B----4-:R-:W-:Y:S02]  /*2dc80*/  LEA R32, P4, R6, R10.reuse, 0x2 ;  /* 0x0000000a06207211 */ /* 0x090fe400078810ff */
[----:B------:R-:W-:-:S02]  /*2dc90*/  LEA R192, P3, R7, R10, 0x2 ;  /* 0x0000000a07c07211 */ /* 0x000fc400078610ff */
[-C--:B------:R-:W-:Y:S02]  /*2dca0*/  LEA.HI.X.SX32 R33, R6, R0.reuse, 0x2, P4 ;  /* 0x0000000006217211 */ /* 0x080fe400020f16ff */
[----:B------:R-:W-:Y:S01]  /*2dcb0*/  LEA.HI.X.SX32 R193, R7, R0, 0x2, P3 ;  /* 0x0000000007c17211 */ /* 0x000fe200018f16ff */
[----:B------:R-:W-:Y:S02]  /*2dcc0*/  IMAD.MOV.U32 R7, RZ, RZ, R80 ;  /* 0x000000ffff077224 */ /* 0x000fe400078e0050 */
[----:B------:R1:W-:Y:S01]  /*2dcd0*/  STL.64 [R1+0xef0], R32 ;  /* 0x000ef02001007387 */ /* 0x0003e20000100a00 */
[----:B------:R-:W-:-:S03]  /*2dce0*/  LEA R80, P3, R13, R10, 0x2 ;  /* 0x0000000a0d507211 */ /* 0x000fc600078610ff */
[----:B------:R4:W-:Y:S01]  /*2dcf0*/  STL.64 [R1+0xee8], R192 ;  /* 0x000ee8c001007387 */ /* 0x0009e20000100a00 */
[----:B------:R-:W-:Y:S01]  /*2dd00*/  IMAD.MOV.U32 R6, RZ, RZ, R81 ;  /* 0x000000ffff067224 */ /* 0x000fe200078e0051 */
[C---:B-1----:R-:W-:Y:S02]  /*2dd10*/  LEA R32, P4, R12.reuse, R10, 0x2 ;  /* 0x0000000a0c207211 */ /* 0x042fe400078810ff */
[----:B----4-:R-:W4:Y:S02]  /*2dd20*/  LDL.LU.64 R192, [R1+0x3d60] ;  /* 0x003d600001c07983 */ /* 0x010f240000300a00 */
[----:B------:R-:W-:Y:S02]  /*2dd30*/  LEA.HI.X.SX32 R33, R12, R0, 0x2, P4 ;  /* 0x000000000c217211 */ /* 0x000fe400020f16ff */
[----:B------:R-:W-:Y:S01]  /*2dd40*/  MOV R12, R7 ;  /* 0x00000007000c7202 */ /* 0x000fe20000000f00 */
[----:B------:R1:W-:Y:S01]  /*2dd50*/  STL.64 [R1+0xee0], R144 ;  /* 0x000ee09001007387 */ /* 0x0003e20000100a00 */
[----:B------:R-:W-:Y:S01]  /*2dd60*/  IMAD.MOV.U32 R7, RZ, RZ, R180 ;  /* 0x000000ffff077224 */ /* 0x000fe200078e00b4 */
[----:B------:R-:W-:-:S02]  /*2dd70*/  LEA R180, P4, R15, R10, 0x2 ;  /* 0x0000000a0fb47211 */ /* 0x000fc400078810ff */
[-C--:B------:R-:W-:Y:S01]  /*2dd80*/  LEA.HI.X.SX32 R81, R13, R0.reuse, 0x2, P3 ;  /* 0x000000000d517211 */ /* 0x080fe200018f16ff */
[----:B------:R2:W-:Y:S01]  /*2dd90*/  STL.64 [R1+0xed8], R32 ;  /* 0x000ed82001007387 */ /* 0x0005e20000100a00 */
[----:B------:R-:W-:Y:S02]  /*2dda0*/  LEA.HI.X.SX32 R181, R15, R0, 0x2, P4 ;  /* 0x000000000fb57211 */ /* 0x000fe400020f16ff */
[----:B-1----:R-:W-:-:S04]  /*2ddb0*/  LEA R144, P2, R14, R10, 0x2 ;  /* 0x0000000a0e907211 */ /* 0x002fc800078410ff */
[----:B------:R-:W-:Y:S01]  /*2ddc0*/  LEA.HI.X.SX32 R145, R14, R0, 0x2, P2 ;  /* 0x000000000e917211 */ /* 0x000fe200010f16ff */
[----:B--2---:R-:W2:Y:S01]  /*2ddd0*/  LDL.LU.64 R32, [R1+0x3d58] ;  /* 0x003d580001207983 */ /* 0x004ea20000300a00 */
[----:B------:R-:W-:-:S03]  /*2dde0*/  IMAD.MOV.U32 R14, RZ, RZ, R56 ;  /* 0x000000ffff0e7224 */ /* 0x000fc600078e0038 */
[----:B------:R1:W-:Y:S01]  /*2ddf0*/  STL.64 [R1+0xed0], R80 ;  /* 0x000ed05001007387 */ /* 0x0003e20000100a00 */
[----:B------:R-:W-:-:S03]  /*2de00*/  LEA R56, P2, R17, R10, 0x2 ;  /* 0x0000000a11387211 */ /* 0x000fc600078410ff */
[----:B------:R3:W-:Y:S01]  /*2de10*/  STL.64 [R1+0xec8], R144 ;  /* 0x000ec89001007387 */ /* 0x0007e20000100a00 */
[----:B------:R-:W-:Y:S01]  /*2de20*/  IMAD.MOV.U32 R13, RZ, RZ, R57 ;  /* 0x000000ffff0d7224 */ /* 0x000fe200078e0039 */
[----:B------:R-:W-:Y:S02]  /*2de30*/  LEA.HI.X.SX32 R57, R17, R0, 0x2, P2 ;  /* 0x0000000011397211 */ /* 0x000fe400010f16ff */
[C---:B-1----:R-:W-:Y:S01]  /*2de40*/  LEA R80, P3, R16.reuse, R10, 0x2 ;  /* 0x0000000a10507211 */ /* 0x042fe200078610ff */
[----:B---3--:R-:W3:Y:S03]  /*2de50*/  LDL.LU.64 R144, [R1+0x3d50] ;  /* 0x003d500001907983 */ /* 0x008ee60000300a00 */
[----:B------:R-:W-:Y:S01]  /*2de60*/  LEA.HI.X.SX32 R81, R16, R0, 0x2, P3 ;  /* 0x0000000010517211 */ /* 0x000fe200018f16ff */
[----:B------:R1:W-:Y:S01]  /*2de70*/  STL.64 [R1+0x1a38], R180 ;  /* 0x001a38b401007387 */ /* 0x0003e20000100a00 */
[----:B------:R-:W-:Y:S01]  /*2de80*/  IMAD.MOV.U32 R15, RZ, RZ, R122 ;  /* 0x000000ffff0f7224 */ /* 0x000fe200078e007a */
[----:B------:R-:W-:-:S02]  /*2de90*/  LEA R122, P3, R19, R10, 0x2 ;  /* 0x0000000a137a7211 */ /* 0x000fc400078610ff */
[----:B------:R1:W-:Y:S02]  /*2dea0*/  STL.64 [R1+0x1a90], R80 ;  /* 0x001a905001007387 */ /* 0x0003e40000100a00 */
[----:B-1----:R-:W-:-:S04]  /*2deb0*/  LEA R180, P4, R18, R10, 0x2 ;  /* 0x0000000a12b47211 */ /* 0x002fc800078810ff */
[----:B------:R-:W-:Y:S01]  /*2dec0*/  LEA.HI.X.SX32 R181, R18, R0, 0x2, P4 ;  /* 0x0000000012b57211 */ /* 0x000fe200020f16ff */
[----:B------:R-:W2:Y:S01]  /*2ded0*/  LDL.LU.64 R80, [R1+0x3d48] ;  /* 0x003d480001507983 */ /* 0x000ea20000300a00 */
[----:B------:R-:W-:-:S03]  /*2dee0*/  MOV R16, R123 ;  /* 0x0000007b00107202 */ /* 0x000fc60000000f00 */
[----:B------:R1:W-:Y:S01]  /*2def0*/  STL.64 [R1+0x1ae8], R56 ;  /* 0x001ae83801007387 */ /* 0x0003e20000100a00 */
[----:B------:R-:W-:-:S03]  /*2df00*/  LEA.HI.X.SX32 R123, R19, R0, 0x2, P3 ;  /* 0x00000000137b7211 */ /* 0x000fc600018f16ff */
[----:B------:R1:W-:Y:S01]  /*2df10*/  STL.64 [R1+0x1b38], R180 ;  /* 0x001b38b401007387 */ /* 0x0003e20000100a00 */
[----:B------:R-:W-:Y:S01]  /*2df20*/  IMAD.MOV.U32 R17, RZ, RZ, R14 ;  /* 0x000000ffff117224 */ /* 0x000fe200078e000e */
[CC--:B-1----:R-:W-:Y:S02]  /*2df30*/  LEA R56, P2, R20.reuse, R10.reuse, 0x2 ;  /* 0x0000000a14387211 */ /* 0x0c2fe400078410ff */
[C---:B------:R-:W-:Y:S02]  /*2df40*/  LEA R180, P4, R21.reuse, R10, 0x2 ;  /* 0x0000000a15b47211 */ /* 0x040fe400078810ff */
[-C--:B------:R-:W-:Y:S01]  /*2df50*/  LEA.HI.X.SX32 R57, R20, R0.reuse, 0x2, P2 ;  /* 0x0000000014397211 */ /* 0x080fe200010f16ff */
[----:B------:R1:W-:Y:S01]  /*2df60*/  STL.64 [R1+0x1b90], R122 ;  /* 0x001b907a01007387 */ /* 0x0003e20000100a00 */
[----:B------:R-:W-:Y:S01]  /*2df70*/  LEA.HI.X.SX32 R181, R21, R0, 0x2, P4 ;  /* 0x0000000015b57211 */ /* 0x000fe200020f16ff */
[----:B------:R-:W-:Y:S02]  /*2df80*/  IMAD.MOV.U32 R19, RZ, RZ, R11 ;  /* 0x000000ffff137224 */ /* 0x000fe400078e000b */
[----:B------:R-:W-:-:S02]  /*2df90*/  IMAD.MOV.U32 R14, RZ, RZ, R6 ;  /* 0x000000ffff0e7224 */ /* 0x000fc400078e0006 */
[----:B------:R-:W-:Y:S01]  /*2dfa0*/  IMAD.MOV.U32 R11, RZ, RZ, R246 ;  /* 0x000000ffff0b7224 */ /* 0x000fe200078e00f6 */
[CC--:B------:R-:W-:Y:S01]  /*2dfb0*/  LEA R246, P3, R22.reuse, R10.reuse, 0x2 ;  /* 0x0000000a16f67211 */ /* 0x0c0fe200078610ff */
[----:B------:R-:W-:Y:S02]  /*2dfc0*/  IMAD.MOV.U32 R6, RZ, RZ, R79 ;  /* 0x000000ffff067224 */ /* 0x000fe400078e004f */
[----:B------:R-:W-:Y:S01]  /*2dfd0*/  IMAD.MOV.U32 R79, RZ, RZ, R204 ;  /* 0x000000ffff4f7224 */ /* 0x000fe200078e00cc */
[----:B-1----:R-:W2:Y:S01]  /*2dfe0*/  LDL.LU.64 R122, [R1+0x3d40] ;  /* 0x003d4000017a7983 */ /* 0x002ea20000300a00 */
[----:B------:R-:W-:Y:S01]  /*2dff0*/  IMAD.MOV.U32 R18, RZ, RZ, R7 ;  /* 0x000000ffff127224 */ /* 0x000fe200078e0007 */
[----:B------:R-:W-:Y:S02]  /*2e000*/  LEA R204, P2, R23, R10, 0x2 ;  /* 0x0000000a17cc7211 */ /* 0x000fe400078410ff */
[----:B------:R1:W-:Y:S01]  /*2e010*/  STL.64 [R1+0x1be8], R56 ;  /* 0x001be83801007387 */ /* 0x0003e20000100a00 */
[----:B------:R-:W-:Y:S01]  /*2e020*/  MOV R7, R247 ;  /* 0x000000f700077202 */ /* 0x000fe20000000f00 */
[----:B------:R-:W-:Y:S01]  /*2e030*/  IMAD.MOV.U32 R21, RZ, RZ, R52 ;  /* 0x000000ffff157224 */ /* 0x000fe200078e0034 */
[----:B------:R-:W-:Y:S01]  /*2e040*/  LEA.HI.X.SX32 R247, R22, R0, 0x2, P3 ;  /* 0x0000000016f77211 */ /* 0x000fe200018f16ff */
[----:B------:R-:W-:Y:S01]  /*2e050*/  IMAD.MOV.U32 R20, RZ, RZ, R205 ;  /* 0x000000ffff147224 */ /* 0x000fe200078e00cd */
[----:B------:R-:W-:-:S02]  /*2e060*/  LEA R52, P3, R25, R10, 0x2 ;  /* 0x0000000a19347211 */ /* 0x000fc400078610ff */
[-C--:B------:R-:W-:Y:S01]  /*2e070*/  LEA.HI.X.SX32 R205, R23, R0.reuse, 0x2, P2 ;  /* 0x0000000017cd7211 */ /* 0x080fe200010f16ff */
[----:B-1----:R-:W2:Y:S04]  /*2e080*/  LDL.LU.64 R56, [R1+0x3d38] ;  /* 0x003d380001387983 */ /* 0x002ea80000300a00 */
[----:B------:R1:W-:Y:S01]  /*2e090*/  STL.64 [R1+0x1c38], R180 ;  /* 0x001c38b401007387 */ /* 0x0003e20000100a00 */
[----:B------:R-:W-:Y:S01]  /*2e0a0*/  IMAD.MOV.U32 R22, RZ, RZ, R53 ;  /* 0x000000ffff167224 */ /* 0x000fe200078e0035 */
[----:B------:R-:W-:Y:S02]  /*2e0b0*/  LEA.HI.X.SX32 R53, R25, R0, 0x2, P3 ;  /* 0x0000000019357211 */ /* 0x000fe400018f16ff */
[----:B------:R1:W-:Y:S02]  /*2e0c0*/  STL.64 [R1+0x1c90], R246 ;  /* 0x001c90f601007387 */ /* 0x0003e40000100a00 */
[----:B-1----:R-:W-:-:S04]  /*2e0d0*/  LEA R180, P4, R24, R10, 0x2 ;  /* 0x0000000a18b47211 */ /* 0x002fc800078810ff */
[----:B------:R-:W-:Y:S01]  /*2e0e0*/  LEA.HI.X.SX32 R181, R24, R0, 0x2, P4 ;  /* 0x0000000018b57211 */ /* 0x000fe200020f16ff */
[----:B------:R-:W2:Y:S04]  /*2e0f0*/  LDL.LU.64 R246, [R1+0x3d30] ;  /* 0x003d300001f67983 */ /* 0x000ea80000300a00 */
[----:B------:R-:W-:Y:S04]  /*2e100*/  STL.64 [R1+0x1ce0], R204 ;  /* 0x001ce0cc01007387 */ /* 0x000fe80000100a00 */
[----:B------:R1:W-:Y:S04]  /*2e110*/  STL.64 [R1+0x3020], R180 ;  /* 0x003020b401007387 */ /* 0x0003e80000100a00 */
[----:B-1----:R-:W2:Y:S04]  /*2e120*/  LDL.LU.64 R180, [R1+0x3d28] ;  /* 0x003d280001b47983 */ /* 0x002ea80000300a00 */
[----:B------:R1:W-:Y:S04]  /*2e130*/  STL.64 [R1+0x3060], R52 ;  /* 0x0030603401007387 */ /* 0x0003e80000100a00 */
[----:B-1----:R-:W2:Y:S01]  /*2e140*/  LDL.LU.64 R52, [R1+0x3d20] ;  /* 0x003d200001347983 */ /* 0x002ea20000300a00 */
[----:B------:R-:W-:Y:S01]  /*2e150*/  IMAD.MOV.U32 R25, RZ, RZ, R110 ;  /* 0x000000ffff197224 */ /* 0x000fe200078e006e */
[C---:B------:R-:W-:Y:S01]  /*2e160*/  LEA R204, P2, R26.reuse, R10, 0x2 ;  /* 0x0000000a1acc7211 */ /* 0x040fe200078410ff */
[----:B------:R-:W-:Y:S01]  /*2e170*/  IMAD.MOV.U32 R23, RZ, RZ, R20 ;  /* 0x000000ffff177224 */ /* 0x000fe200078e0014 */
[----:B------:R-:W-:Y:S01]  /*2e180*/  MOV R24, R22 ;  /* 0x0000001600187202 */ /* 0x000fe20000000f00 */
[----:B------:R-:W-:Y:S01]  /*2e190*/  IMAD.MOV.U32 R20, RZ, RZ, R18 ;  /* 0x000000ffff147224 */ /* 0x000fe200078e0012 */
[----:B------:R-:W-:Y:S01]  /*2e1a0*/  LEA.HI.X.SX32 R205, R26, R0, 0x2, P2 ;  /* 0x000000001acd7211 */ /* 0x000fe200010f16ff */
[----:B------:R-:W-:-:S02]  /*2e1b0*/  IMAD.MOV.U32 R22, RZ, RZ, R19 ;  /* 0x000000ffff167224 */ /* 0x000fc400078e0013 */
[----:B------:R-:W-:Y:S02]  /*2e1c0*/  IMAD.MOV.U32 R18, RZ, RZ, R11 ;  /* 0x000000ffff127224 */ /* 0x000fe400078e000b */
[----:B------:R-:W-:Y:S01]  /*2e1d0*/  IMAD.MOV.U32 R19, RZ, RZ, R14 ;  /* 0x000000ffff137224 */ /* 0x000fe200078e000e */
[----:B------:R-:W-:Y:S01]  /*2e1e0*/  MOV R14, R7 ;  /* 0x00000007000e7202 */ /* 0x000fe20000000f00 */
[----:B------:R-:W-:Y:S02]  /*2e1f0*/  IMAD.MOV.U32 R11, RZ, RZ, R6 ;  /* 0x000000ffff0b7224 */ /* 0x000fe400078e0006 */
[----:B------:R-:W-:Y:S01]  /*2e200*/  IMAD.MOV.U32 R6, RZ, RZ, R78 ;  /* 0x000000ffff067224 */ /* 0x000fe200078e004e */
[C---:B------:R-:W-:Y:S01]  /*2e210*/  LEA R78, P4, R27.reuse, R10, 0x2 ;  /* 0x0000000a1b4e7211 */ /* 0x040fe200078810ff */
[----:B------:R-:W-:Y:S02]  /*2e220*/  IMAD.MOV.U32 R7, RZ, RZ, R79 ;  /* 0x000000ffff077224 */ /* 0x000fe400078e004f */
[----:B------:R-:W-:Y:S01]  /*2e230*/  IMAD R46, R46, c[0x0][0x190], RZ ;  /* 0x000064002e2e7a24 */ /* 0x000fe200078e02ff */
[----:B------:R-:W-:Y:S01]  /*2e240*/  LEA.HI.X.SX32 R79, R27, R0, 0x2, P4 ;  /* 0x000000001b4f7211 */ /* 0x000fe200020f16ff */
[----:B------:R-:W-:-:S02]  /*2e250*/  IMAD R49, R49, c[0x0][0x190], RZ ;  /* 0x0000640031317a24 */ /* 0x000fc400078e02ff */
[----:B--2---:R-:W-:Y:S01]  /*2e260*/  IMAD.MOV.U32 R110, RZ, RZ, R52 ;  /* 0x000000ffff6e7224 */ /* 0x004fe200078e0034 */
[----:B------:R-:W-:-:S04]  /*2e270*/  LEA R52, P3, R44, R10, 0x2 ;  /* 0x0000000a2c347211 */ /* 0x000fc800078610ff */
[----:B------:R-:W-:Y:S01]  /*2e280*/  MOV R26, R52 ;  /* 0x00000034001a7202 */ /* 0x000fe20000000f00 */
[----:B------:R-:W-:Y:S01]  /*2e290*/  IMAD.MOV.U32 R26, RZ, RZ, R24 ;  /* 0x000000ffff1a7224 */ /* 0x000fe200078e0018 */
[----:B------:R1:W-:Y:S01]  /*2e2a0*/  STL [R1+0x3120], R52 ;  /* 0x0031203401007387 */ /* 0x0003e20000100800 */
[----:B------:R-:W-:Y:S02]  /*2e2b0*/  IMAD.MOV.U32 R24, RZ, RZ, R23 ;  /* 0x000000ffff187224 */ /* 0x000fe400078e0017 */
[----:B------:R-:W-:Y:S01]  /*2e2c0*/  IMAD.MOV.U32 R23, RZ, RZ, R22 ;  /* 0x000000ffff177224 */ /* 0x000fe200078e0016 */
[----:B------:R2:W-:Y:S01]  /*2e2d0*/  STL.64 [R1+0x30a0], R204 ;  /* 0x0030a0cc01007387 */ /* 0x0005e20000100a00 */
[----:B------:R-:W-:Y:S01]  /*2e2e0*/  IMAD.MOV.U32 R22, RZ, RZ, R19 ;  /* 0x000000ffff167224 */ /* 0x000fe200078e0013 */
[----:B------:R-:W-:Y:S01]  /*2e2f0*/  MOV R19, R18 ;  /* 0x0000001200137202 */ /* 0x000fe20000000f00 */
[----:B------:R-:W-:Y:S02]  /*2e300*/  IMAD.MOV.U32 R18, RZ, RZ, R14 ;  /* 0x000000ffff127224 */ /* 0x000fe400078e000e */
[----:B------:R-:W-:Y:S01]  /*2e310*/  IMAD.MOV.U32 R27, RZ, RZ, R53 ;  /* 0x000000ffff1b7224 */ /* 0x000fe200078e0035 */
[----:B------:R-:W-:Y:S01]  /*2e320*/  LEA.HI.X.SX32 R27, R44, R0, 0x2, P3 ;  /* 0x000000002c1b7211 */ /* 0x000fe200018f16ff */
[----:B------:R-:W-:Y:S01]  /*2e330*/  IMAD.MOV.U32 R14, RZ, RZ, R7 ;  /* 0x000000ffff0e7224 */ /* 0x000fe200078e0007 */
[-C--:B-1----:R-:W-:Y:S01]  /*2e340*/  LEA R52, P4, R46, R10.reuse, 0x2 ;  /* 0x0000000a2e347211 */ /* 0x082fe200078810ff */
[----:B------:R-:W-:Y:S01]  /*2e350*/  IMAD.MOV.U32 R7, RZ, RZ, R6 ;  /* 0x000000ffff077224 */ /* 0x000fe200078e0006 */
[C---:B--2---:R-:W-:Y:S01]  /*2e360*/  LEA R204, P2, R45.reuse, R10, 0x2 ;  /* 0x0000000a2dcc7211 */ /* 0x044fe200078410ff */
[----:B------:R-:W-:Y:S01]  /*2e370*/  IMAD.MOV.U32 R6, RZ, RZ, R5 ;  /* 0x000000ffff067224 */ /* 0x000fe200078e0005 */
[----:B------:R1:W-:Y:S01]  /*2e380*/  STL.64 [R1+0x30e0], R78 ;  /* 0x0030e04e01007387 */ /* 0x0003e20000100a00 */
[----:B------:R-:W-:Y:S01]  /*2e390*/  IMAD.MOV.U32 R5, RZ, RZ, R196 ;  /* 0x000000ffff057224 */ /* 0x000fe200078e00c4 */
[----:B------:R-:W-:-:S02]  /*2e3a0*/  LEA.HI.X.SX32 R205, R45, R0, 0x2, P2 ;  /* 0x000000002dcd7211 */ /* 0x000fc400010f16ff */
[C---:B------:R-:W-:Y:S02]  /*2e3b0*/  LEA R196, P3, R47.reuse, R10, 0x2 ;  /* 0x0000000a2fc47211 */ /* 0x040fe400078610ff */
[----:B------:R-:W-:Y:S02]  /*2e3c0*/  LEA.HI.X.SX32 R53, R46, R0, 0x2, P4 ;  /* 0x000000002e357211 */ /* 0x000fe400020f16ff */
[----:B------:R-:W-:Y:S01]  /*2e3d0*/  MOV R44, R196 ;  /* 0x000000c4002c7202 */ /* 0x000fe20000000f00 */
[----:B-1----:R-:W2:Y:S04]  /*2e3e0*/  LDL.LU.64 R78, [R1+0x3d18] ;  /* 0x003d1800014e7983 */ /* 0x002ea80000300a00 */
[----:B------:R-:W-:Y:S04]  /*2e3f0*/  STL [R1+0x3124], R27 ;  /* 0x0031241b01007387 */ /* 0x000fe80000100800 */
[----:B------:R1:W-:Y:S01]  /*2e400*/  STL.64 [R1+0x3160], R204 ;  /* 0x003160cc01007387 */ /* 0x0003e20000100a00 */
[----:B------:R-:W-:Y:S01]  /*2e410*/  IMAD.MOV.U32 R45, RZ, RZ, R197 ;  /* 0x000000ffff2d7224 */ /* 0x000fe200078e00c5 */
[----:B------:R-:W-:-:S02]  /*2e420*/  LEA.HI.X.SX32 R45, R47, R0, 0x2, P3 ;  /* 0x000000002f2d7211 */ /* 0x000fc400018f16ff */
[----:B-1----:R-:W2:Y:S04]  /*2e430*/  LDL.LU.64 R204, [R1+0x3d10] ;  /* 0x003d100001cc7983 */ /* 0x002ea80000300a00 */
[----:B------:R1:W-:Y:S04]  /*2e440*/  STL [R1+0x31e0], R196 ;  /* 0x0031e0c401007387 */ /* 0x0003e80000100800 */
[----:B------:R3:W-:Y:S01]  /*2e450*/  STL.64 [R1+0x31a0], R52 ;  /* 0x0031a03401007387 */ /* 0x0007e20000100a00 */
[----:B-1----:R-:W-:-:S04]  /*2e460*/  LEA R196, P2, R48, R10, 0x2 ;  /* 0x0000000a30c47211 */ /* 0x002fc800078410ff */
[----:B------:R-:W-:Y:S02]  /*2e470*/  LEA.HI.X.SX32 R197, R48, R0, 0x2, P2 ;  /* 0x0000000030c57211 */ /* 0x000fe400010f16ff */
[C---:B---3--:R-:W-:Y:S01]  /*2e480*/  LEA R52, P4, R49.reuse, R10, 0x2 ;  /* 0x0000000a31347211 */ /* 0x048fe200078810ff */
[----:B------:R-:W-:Y:S03]  /*2e490*/  STL [R1+0x31e4], R45 ;  /* 0x0031e42d01007387 */ /* 0x000fe60000100800 */
[----:B------:R-:W-:Y:S01]  /*2e4a0*/  LEA.HI.X.SX32 R53, R49, R0, 0x2, P4 ;  /* 0x0000000031357211 */ /* 0x000fe200020f16ff */
[----:B------:R1:W-:Y:S04]  /*2e4b0*/  STL.64 [R1+0x3220], R196 ;  /* 0x003220c401007387 */ /* 0x0003e80000100a00 */
[----:B-1----:R-:W3:Y:S04]  /*2e4c0*/  LDL.LU.64 R196, [R1+0x3d08] ;  /* 0x003d080001c47983 */ /* 0x002ee80000300a00 */
[----:B------:R1:W-:Y:S04]  /*2e4d0*/  STL.64 [R1+0x3260], R52 ;  /* 0x0032603401007387 */ /* 0x0003e80000100a00 */
[----:B-1----:R-:W2:Y:S01]  /*2e4e0*/  LDL.LU.64 R52, [R1+0x3d00] ;  /* 0x003d000001347983 */ /* 0x002ea20000300a00 */
[----:B------:R-:W-:-:S05]  /*2e4f0*/  IMAD R50, R50, c[0x0][0x190], RZ ;  /* 0x0000640032327a24 */ /* 0x000fca00078e02ff */
[----:B------:R-:W-:Y:S01]  /*2e500*/  LEA R46, P3, R50, R10, 0x2 ;  /* 0x0000000a322e7211 */ /* 0x000fe200078610ff */
[----:B------:R-:W-:-:S03]  /*2e510*/  IMAD.MOV.U32 R44, RZ, RZ, R26 ;  /* 0x000000ffff2c7224 */ /* 0x000fc600078e001a */
[----:B------:R-:W-:Y:S01]  /*2e520*/  LEA.HI.X.SX32 R47, R50, R0, 0x2, P3 ;  /* 0x00000000322f7211 */ /* 0x000fe200018f16ff */
[----:B------:R-:W-:Y:S02]  /*2e530*/  IMAD.MOV.U32 R27, RZ, RZ, R24 ;  /* 0x000000ffff1b7224 */ /* 0x000fe400078e0018 */
[----:B------:R-:W-:Y:S01]  /*2e540*/  IMAD.MOV.U32 R26, RZ, RZ, R23 ;  /* 0x000000ffff1a7224 */ /* 0x000fe200078e0017 */
[----:B------:R-:W-:Y:S01]  /*2e550*/  MOV R23, R18 ;  /* 0x0000001200177202 */ /* 0x000fe20000000f00 */
[----:B------:R-:W-:Y:S01]  /*2e560*/  IMAD.MOV.U32 R24, RZ, RZ, R22 ;  /* 0x000000ffff187224 */ /* 0x000fe200078e0016 */
[----:B------:R1:W-:Y:S01]  /*2e570*/  STL.64 [R1+0x32a0], R46 ;  /* 0x0032a02e01007387 */ /* 0x0003e20000100a00 */
[----:B------:R-:W-:Y:S02]  /*2e580*/  IMAD.MOV.U32 R22, RZ, RZ, R14 ;  /* 0x000000ffff167224 */ /* 0x000fe400078e000e */
[----:B------:R-:W-:Y:S02]  /*2e590*/  IMAD.MOV.U32 R18, RZ, RZ, R6 ;  /* 0x000000ffff127224 */ /* 0x000fe400078e0006 */
[----:B------:R-:W-:-:S02]  /*2e5a0*/  IMAD.MOV.U32 R6, RZ, RZ, R5 ;  /* 0x000000ffff067224 */ /* 0x000fc400078e0005 */
[----:B------:R-:W-:Y:S01]  /*2e5b0*/  IMAD.MOV.U32 R14, RZ, RZ, R110 ;  /* 0x000000ffff0e7224 */ /* 0x000fe200078e006e */
[----:B------:R-:W-:Y:S01]  /*2e5c0*/  MOV R110, R77 ;  /* 0x0000004d006e7202 */ /* 0x000fe20000000f00 */
[----:B------:R-:W-:Y:S02]  /*2e5d0*/  IMAD.MOV.U32 R5, RZ, RZ, R76 ;  /* 0x000000ffff057224 */ /* 0x000fe400078e004c */
[----:B------:R-:W-:Y:S02]  /*2e5e0*/  IMAD.MOV.U32 R76, RZ, RZ, R54 ;  /* 0x000000ffff4c7224 */ /* 0x000fe400078e0036 */
[----:B-1----:R-:W-:Y:S01]  /*2e5f0*/  IMAD.MOV.U32 R46, RZ, RZ, R44 ;  /* 0x000000ffff2e7224 */ /* 0x002fe200078e002c */
[----:B------:R-:W-:Y:S01]  /*2e600*/  LEA R54, P2, R51, R10, 0x2 ;  /* 0x0000000a33367211 */ /* 0x000fe200078410ff */
[----:B------:R-:W-:Y:S02]  /*2e610*/  IMAD.MOV.U32 R44, RZ, RZ, R26 ;  /* 0x000000ffff2c7224 */ /* 0x000fe400078e001a */
[----:B------:R-:W-:-:S02]  /*2e620*/  IMAD.MOV.U32 R26, RZ, RZ, R23 ;  /* 0x000000ffff1a7224 */ /* 0x000fc400078e0017 */
[----:B------:R-:W-:Y:S02]  /*2e630*/  IMAD.MOV.U32 R23, RZ, RZ, R18 ;  /* 0x000000ffff177224 */ /* 0x000fe400078e0012 */
[----:B------:R-:W-:Y:S02]  /*2e640*/  IMAD.MOV.U32 R18, RZ, RZ, R4 ;  /* 0x000000ffff127224 */ /* 0x000fe400078e0004 */
[----:B------:R-:W-:Y:S01]  /*2e650*/  IMAD.MOV.U32 R77, RZ, RZ, R55 ;  /* 0x000000ffff4d7224 */ /* 0x000fe200078e0037 */
[----:B------:R-:W-:Y:S01]  /*2e660*/  LEA.HI.X.SX32 R55, R51, R0, 0x2, P2 ;  /* 0x0000000033377211 */ /* 0x000fe200010f16ff */
[----:B------:R-:W-:Y:S01]  /*2e670*/  IMAD.MOV.U32 R45, RZ, RZ, R27 ;  /* 0x000000ffff2d7224 */ /* 0x000fe200078e001b */
[----:B------:R-:W-:Y:S01]  /*2e680*/  MOV R27, R24 ;  /* 0x00000018001b7202 */ /* 0x000fe20000000f00 */
[----:B------:R-:W-:Y:S02]  /*2e690*/  IMAD.MOV.U32 R4, RZ, RZ, R110 ;  /* 0x000000ffff047224 */ /* 0x000fe400078e006e */
[----:B------:R-:W-:-:S02]  /*2e6a0*/  IMAD.MOV.U32 R110, RZ, RZ, R76 ;  /* 0x000000ffff6e7224 */ /* 0x000fc400078e004c */
[----:B------:R-:W-:Y:S02]  /*2e6b0*/  IMAD.MOV.U32 R24, RZ, RZ, R22 ;  /* 0x000000ffff187224 */ /* 0x000fe400078e0016 */
[----:B------:R-:W-:Y:S01]  /*2e6c0*/  IMAD.MOV.U32 R22, RZ, RZ, R14 ;  /* 0x000000ffff167224 */ /* 0x000fe200078e000e */
[----:B------:R-:W-:Y:S01]  /*2e6d0*/  MOV R14, R143 ;  /* 0x0000008f000e7202 */ /* 0x000fe20000000f00 */
[----:B------:R-:W-:Y:S01]  /*2e6e0*/  IMAD.MOV.U32 R143, RZ, RZ, R77 ;  /* 0x000000ffff8f7224 */ /* 0x000fe200078e004d */
[----:B------:R1:W-:Y:S04]  /*2e6f0*/  STL.64 [R1+0xe30], R54 ;  /* 0x000e303601007387 */ /* 0x0003e80000100a00 */
[----:B-1----:R-:W3:Y:S01]  /*2e700*/  LDL.LU.64 R54, [R1+0x3cf8] ;  /* 0x003cf80001367983 */ /* 0x002ee20000300a00 */
[----:B--2---:R-:W-:-:S02]  /*2e710*/  LEA R48, P4, R52, R10, 0x2 ;  /* 0x0000000a34307211 */ /* 0x004fc400078810ff */
[C---:B------:R-:W-:Y:S02]  /*2e720*/  LEA R76, P3, R53.reuse, R10, 0x2 ;  /* 0x0000000a354c7211 */ /* 0x040fe400078610ff */
[-C--:B------:R-:W-:Y:S02]  /*2e730*/  LEA.HI.X.SX32 R49, R52, R0.reuse, 0x2, P4 ;  /* 0x0000000034317211 */ /* 0x080fe400020f16ff */
[----:B------:R-:W-:-:S03]  /*2e740*/  LEA.HI.X.SX32 R77, R53, R0, 0x2, P3 ;  /* 0x00000000354d7211 */ /* 0x000fc600018f16ff */
[----:B------:R-:W-:Y:S04]  /*2e750*/  STL.64 [R1+0xe28], R48 ;  /* 0x000e283001007387 */ /* 0x000fe80000100a00 */
[----:B------:R1:W-:Y:S04]  /*2e760*/  STL.64 [R1+0xe20], R76 ;  /* 0x000e204c01007387 */ /* 0x0003e80000100a00 */
[----:B-1----:R-:W2:Y:S01]  /*2e770*/  LDL.LU.64 R76, [R1+0x3cf0] ;  /* 0x003cf000014c7983 */ /* 0x002ea20000300a00 */
[----:B------:R-:W-:Y:S02]  /*2e780*/  IMAD.MOV.U32 R47, RZ, RZ, R45 ;  /* 0x000000ffff2f7224 */ /* 0x000fe400078e002d */
[----:B------:R-:W-:-:S02]  /*2e790*/  IMAD.MOV.U32 R45, RZ, RZ, R27 ;  /* 0x000000ffff2d7224 */ /* 0x000fc400078e001b */
[----:B------:R-:W-:Y:S02]  /*2e7a0*/  IMAD.MOV.U32 R27, RZ, RZ, R24 ;  /* 0x000000ffff1b7224 */ /* 0x000fe400078e0018 */
[----:B------:R-:W-:Y:S02]  /*2e7b0*/  IMAD.MOV.U32 R24, RZ, RZ, R23 ;  /* 0x000000ffff187224 */ /* 0x000fe400078e0017 */
[----:B------:R-:W-:Y:S01]  /*2e7c0*/  IMAD.MOV.U32 R23, RZ, RZ, R22 ;  /* 0x000000ffff177224 */ /* 0x000fe200078e0016 */
[----:B------:R-:W-:Y:S01]  /*2e7d0*/  MOV R22, R18 ;  /* 0x0000001200167202 */ /* 0x000fe20000000f00 */
[----:B------:R-:W-:Y:S01]  /*2e7e0*/  IMAD.MOV.U32 R48, RZ, RZ, R46 ;  /* 0x000000ffff307224 */ /* 0x000fe200078e002e */
[----:B------:R-:W-:Y:S01]  /*2e7f0*/  MOV R46, R44 ;  /* 0x0000002c002e7202 */ /* 0x000fe20000000f00 */
[----:B------:R-:W-:Y:S02]  /*2e800*/  IMAD.MOV.U32 R18, RZ, RZ, R142 ;  /* 0x000000ffff127224 */ /* 0x000fe400078e008e */
[----:B------:R-:W-:-:S02]  /*2e810*/  IMAD.MOV.U32 R44, RZ, RZ, R26 ;  /* 0x000000ffff2c7224 */ /* 0x000fc400078e001a */
[----:B------:R-:W-:Y:S02]  /*2e820*/  IMAD.MOV.U32 R26, RZ, RZ, R4 ;  /* 0x000000ffff1a7224 */ /* 0x000fe400078e0004 */
[----:B------:R-:W-:-:S04]  /*2e830*/  IMAD.MOV.U32 R4, RZ, RZ, R143 ;  /* 0x000000ffff047224 */ /* 0x000fc800078e008f */
[----:B------:R-:W-:Y:S01]  /*2e840*/  IMAD.MOV.U32 R49, RZ, RZ, R4 ;  /* 0x000000ffff317224 */ /* 0x000fe200078e0004 */
[CC--:B---3--:R-:W-:Y:S02]  /*2e850*/  LEA R50, P2, R54.reuse, R10.reuse, 0x2 ;  /* 0x0000000a36327211 */ /* 0x0c8fe400078410ff */
[C---:B------:R-:W-:Y:S02]  /*2e860*/  LEA R142, P4, R55.reuse, R10, 0x2 ;  /* 0x0000000a378e7211 */ /* 0x040fe400078810ff */
[-C--:B------:R-:W-:Y:S02]  /*2e870*/  LEA.HI.X.SX32 R51, R54, R0.reuse, 0x2, P2 ;  /* 0x0000000036337211 */ /* 0x080fe400010f16ff */
[----:B------:R-:W-:-:S03]  /*2e880*/  LEA.HI.X.SX32 R143, R55, R0, 0x2, P4 ;  /* 0x00000000378f7211 */ /* 0x000fc600020f16ff */
[----:B------:R1:W-:Y:S04]  /*2e890*/  STL.64 [R1+0xe18], R50 ;  /* 0x000e183201007387 */ /* 0x0003e80000100a00 */
[----:B------:R3:W-:Y:S01]  /*2e8a0*/  STL.64 [R1+0xe10], R142 ;  /* 0x000e108e01007387 */ /* 0x0007e20000100a00 */
[C---:B------:R-:W-:Y:S01]  /*2e8b0*/  LEA R54, P4, R78.reuse, R10, 0x2 ;  /* 0x0000000a4e367211 */ /* 0x040fe200078810ff */
[----:B-1----:R-:W-:Y:S01]  /*2e8c0*/  IMAD.MOV.U32 R50, RZ, RZ, R26 ;  /* 0x000000ffff327224 */ /* 0x002fe200078e001a */
[----:B------:R-:W-:Y:S01]  /*2e8d0*/  MOV R26, R110 ;  /* 0x0000006e001a7202 */ /* 0x000fe20000000f00 */
[----:B---3--:R-:W3:Y:S01]  /*2e8e0*/  LDL.LU.64 R142, [R1+0x3ce8] ;  /* 0x003ce800018e7983 */ /* 0x008ee20000300a00 */
[----:B------:R-:W-:Y:S02]  /*2e8f0*/  IMAD.MOV.U32 R4, RZ, RZ, R111 ;  /* 0x000000ffff047224 */ /* 0x000fe400078e006f */
[----:B------:R-:W-:Y:S01]  /*2e900*/  IMAD.MOV.U32 R51, RZ, RZ, R49 ;  /* 0x000000ffff337224 */ /* 0x000fe200078e0031 */
[----:B------:R-:W-:Y:S01]  /*2e910*/  LEA.HI.X.SX32 R55, R78, R0, 0x2, P4 ;  /* 0x000000004e377211 */ /* 0x000fe200020f16ff */
[----:B------:R-:W-:Y:S01]  /*2e920*/  IMAD.MOV.U32 R49, RZ, RZ, R16 ;  /* 0x000000ffff317224 */ /* 0x000fe200078e0010 */
[----:B------:R-:W-:-:S02]  /*2e930*/  MOV R16, R249 ;  /* 0x000000f900107202 */ /* 0x000fc40000000f00 */
[----:B--2---:R-:W-:-:S04]  /*2e940*/  LEA R52, P3, R76, R10, 0x2 ;  /* 0x0000000a4c347211 */ /* 0x004fc800078610ff */
[----:B------:R-:W-:Y:S02]  /*2e950*/  LEA.HI.X.SX32 R53, R76, R0, 0x2, P3 ;  /* 0x000000004c357211 */ /* 0x000fe400018f16ff */
[----:B------:R-:W-:-:S03]  /*2e960*/  LEA R110, P2, R77, R10, 0x2 ;  /* 0x0000000a4d6e7211 */ /* 0x000fc600078410ff */
[----:B------:R1:W-:Y:S01]  /*2e970*/  STL.64 [R1+0xe08], R52 ;  /* 0x000e083401007387 */ /* 0x0003e20000100a00 */
[----:B------:R-:W-:Y:S01]  /*2e980*/  LEA.HI.X.SX32 R111, R77, R0, 0x2, P2 ;  /* 0x000000004d6f7211 */ /* 0x000fe200010f16ff */
[----:B-1----:R-:W-:Y:S02]  /*2e990*/  IMAD.MOV.U32 R52, RZ, RZ, R50 ;  /* 0x000000ffff347224 */ /* 0x002fe400078e0032 */
[----:B------:R-:W-:Y:S02]  /*2e9a0*/  IMAD.MOV.U32 R50, RZ, RZ, R26 ;  /* 0x000000ffff327224 */ /* 0x000fe400078e001a */
[----:B------:R-:W-:Y:S01]  /*2e9b0*/  IMAD.MOV.U32 R26, RZ, RZ, R248 ;  /* 0x000000ffff1a7224 */ /* 0x000fe200078e00f8 */
[C---:B------:R-:W-:Y:S01]  /*2e9c0*/  LEA R248, P3, R79.reuse, R10, 0x2 ;  /* 0x0000000a4ff87211 */ /* 0x040fe200078610ff */
[----:B------:R1:W-:Y:S03]  /*2e9d0*/  STL.64 [R1+0xe00], R110 ;  /* 0x000e006e01007387 */ /* 0x0003e60000100a00 */
[----:B------:R-:W-:Y:S01]  /*2e9e0*/  LEA.HI.X.SX32 R249, R79, R0, 0x2, P3 ;  /* 0x000000004ff97211 */ /* 0x000fe200018f16ff */
[----:B-1----:R-:W2:Y:S04]  /*2e9f0*/  LDL.LU.64 R110, [R1+0x3ce0] ;  /* 0x003ce000016e7983 */ /* 0x002ea80000300a00 */
[----:B------:R-:W-:Y:S04]  /*2ea00*/  STL.64 [R1+0xdf8], R54 ;  /* 0x000df83601007387 */ /* 0x000fe80000100a00 */
[----:B------:R1:W-:Y:S04]  /*2ea10*/  STL.64 [R1+0xdf0], R248 ;  /* 0x000df0f801007387 */ /* 0x0003e80000100a00 */
[----:B-1----:R-:W2:Y:S01]  /*2ea20*/  LDL.LU.64 R248, [R1+0x3cd8] ;  /* 0x003cd80001f87983 */ /* 0x002ea20000300a00 */
[----:B------:R-:W-:-:S02]  /*2ea30*/  LEA R76, P2, R80, R10, 0x2 ;  /* 0x0000000a504c7211 */ /* 0x000fc400078410ff */
[C---:B------:R-:W-:Y:S02]  /*2ea40*/  LEA R54, P4, R81.reuse, R10, 0x2 ;  /* 0x0000000a51367211 */ /* 0x040fe400078810ff */
[-C--:B------:R-:W-:Y:S02]  /*2ea50*/  LEA.HI.X.SX32 R77, R80, R0.reuse, 0x2, P2 ;  /* 0x00000000504d7211 */ /* 0x080fe400010f16ff */
[----:B------:R-:W-:Y:S02]  /*2ea60*/  LEA.HI.X.SX32 R55, R81, R0, 0x2, P4 ;  /* 0x0000000051377211 */ /* 0x000fe400020f16ff */
[C---:B------:R-:W-:Y:S01]  /*2ea70*/  LEA R78, P3, R82.reuse, R10, 0x2 ;  /* 0x0000000a524e7211 */ /* 0x040fe200078610ff */
[----:B------:R1:W-:Y:S04]  /*2ea80*/  STL.64 [R1+0xde8], R76 ;  /* 0x000de84c01007387 */ /* 0x0003e80000100a00 */
[----:B------:R3:W-:Y:S01]  /*2ea90*/  STL.64 [R1+0xde0], R54 ;  /* 0x000de03601007387 */ /* 0x0007e20000100a00 */
[----:B------:R-:W-:-:S02]  /*2eaa0*/  LEA.HI.X.SX32 R79, R82, R0, 0x2, P3 ;  /* 0x00000000524f7211 */ /* 0x000fc400018f16ff */
[CC--:B-1----:R-:W-:Y:S02]  /*2eab0*/  LEA R76, P2, R83.reuse, R10.reuse, 0x2 ;  /* 0x0000000a534c7211 */ /* 0x0c2fe400078410ff */
[C---:B---3--:R-:W-:Y:S02]  /*2eac0*/  LEA R54, P4, R84.reuse, R10, 0x2 ;  /* 0x0000000a54367211 */ /* 0x048fe400078810ff */
[-C--:B------:R-:W-:Y:S02]  /*2ead0*/  LEA.HI.X.SX32 R77, R83, R0.reuse, 0x2, P2 ;  /* 0x00000000534d7211 */ /* 0x080fe400010f16ff */
[----:B------:R-:W-:Y:S01]  /*2eae0*/  LEA.HI.X.SX32 R55, R84, R0, 0x2, P4 ;  /* 0x0000000054377211 */ /* 0x000fe200020f16ff */
[----:B------:R1:W-:Y:S04]  /*2eaf0*/  STL.64 [R1+0xdd8], R78 ;  /* 0x000dd84e01007387 */ /* 0x0003e80000100a00 */
[----:B------:R3:W-:Y:S04]  /*2eb00*/  STL.64 [R1+0xdd0], R76 ;  /* 0x000dd04c01007387 */ /* 0x0007e80000100a00 */
[----:B------:R4:W-:Y:S01]  /*2eb10*/  STL.64 [R1+0xdc8], R54 ;  /* 0x000dc83601007387 */ /* 0x0009e20000100a00 */
[----:B-1----:R-:W-:-:S02]  /*2eb20*/  LEA R78, P3, R85, R10, 0x2 ;  /* 0x0000000a554e7211 */ /* 0x002fc400078610ff */
[C---:B---3--:R-:W-:Y:S02]  /*2eb30*/  LEA R76, P2, R86.reuse, R10, 0x2 ;  /* 0x0000000a564c7211 */ /* 0x048fe400078410ff */
[----:B------:R-:W-:Y:S02]  /*2eb40*/  LEA.HI.X.SX32 R79, R85, R0, 0x2, P3 ;  /* 0x00000000554f7211 */ /* 0x000fe400018f16ff */
[C---:B----4-:R-:W-:Y:S02]  /*2eb50*/  LEA R54, P4, R87.reuse, R10, 0x2 ;  /* 0x0000000a57367211 */ /* 0x050fe400078810ff */
[-C--:B------:R-:W-:Y:S02]  /*2eb60*/  LEA.HI.X.SX32 R77, R86, R0.reuse, 0x2, P2 ;  /* 0x00000000564d7211 */ /* 0x080fe400010f16ff */
[----:B------:R-:W-:Y:S01]  /*2eb70*/  LEA.HI.X.SX32 R55, R87, R0, 0x2, P4 ;  /* 0x0000000057377211 */ /* 0x000fe200020f16ff */
[----:B------:R1:W-:Y:S04]  /*2eb80*/  STL.64 [R1+0xdc0], R78 ;  /* 0x000dc04e01007387 */ /* 0x0003e80000100a00 */
[----:B------:R3:W-:Y:S01]  /*2eb90*/  STL.64 [R1+0xdb8], R76 ;  /* 0x000db84c01007387 */ /* 0x0007e20000100a00 */
[----:B------:R-:W-:-:S03]  /*2eba0*/  IMAD R91, R91, c[0x0][0x190], RZ ;  /* 0x000064005b5b7a24 */ /* 0x000fc600078e02ff */
[----:B------:R4:W-:Y:S01]  /*2ebb0*/  STL.64 [R1+0xdb0], R54 ;  /* 0x000db03601007387 */ /* 0x0009e20000100a00 */
[CC--:B-1----:R-:W-:Y:S02]  /*2ebc0*/  LEA R78, P3, R88.reuse, R10.reuse, 0x2 ;  /* 0x0000000a584e7211 */ /* 0x0c2fe400078610ff */
[C---:B---3--:R-:W-:Y:S02]  /*2ebd0*/  LEA R76, P2, R89.reuse, R10, 0x2 ;  /* 0x0000000a594c7211 */ /* 0x048fe400078410ff */
[----:B------:R-:W-:Y:S02]  /*2ebe0*/  LEA.HI.X.SX32 R79, R88, R0, 0x2, P3 ;  /* 0x00000000584f7211 */ /* 0x000fe400018f16ff */
[C---:B----4-:R-:W-:Y:S02]  /*2ebf0*/  LEA R54, P4, R90.reuse, R10, 0x2 ;  /* 0x0000000a5a367211 */ /* 0x050fe400078810ff */
        /* <DEDUP_REMOVED lines=8> */
[----:B----4-:R-:W-:Y:S01]  /*2ec80*/  LEA R54, P4, R93, R10, 0x2 ;  /* 0x0000000a5d367211 */ /* 0x010fe200078810ff */
[----:B------:R-:W-:Y:S01]  /*2ec90*/  IMAD R95, R95, c[0x0][0x190], RZ ;  /* 0x000064005f5f7a24 */ /* 0x000fe200078e02ff */
        /* <DEDUP_REMOVED lines=9> */
[-C--:B------:R-:W-:Y:S01]  /*2ed30*/  LEA.HI.X.SX32 R77, R95, R0.reuse, 0x2, P2 ;  /* 0x000000005f4d7211 */ /* 0x080fe200010f16ff */
[----:B------:R-:W-:Y:S01]  /*2ed40*/  IMAD R99, R99, c[0x0][0x190], RZ ;  /* 0x0000640063637a24 */ /* 0x000fe200078e02ff */
        /* <DEDUP_REMOVED lines=19> */
[----:B----4-:R-:W-:Y:S01]  /*2ee80*/  LEA R54, P4, R102, R10, 0x2 ;  /* 0x0000000a66367211 */ /* 0x010fe200078810ff */
[----:B------:R-:W-:Y:S01]  /*2ee90*/  IMAD R104, R104, c[0x0][0x190], RZ ;  /* 0x0000640068687a24 */ /* 0x000fe200078e02ff */
        /* <DEDUP_REMOVED lines=27> */
[----:B---3--:R-:W-:Y:S02]  /*2f050*/  LEA R76, P2, R166, R10, 0x2 ;  /* 0x0000000aa64c7211 */ /* 0x008fe400078410ff */
[----:B------:R-:W-:Y:S02]  /*2f060*/  LEA.HI.X.SX32 R79, R170, R0, 0x2, P3 ;  /* 0x00000000aa4f7211 */ /* 0x000fe400018f16ff */
[----:B----4-:R-:W-:Y:S02]  /*2f070*/  LEA R54, P4, R162, R10, 0x2 ;  /* 0x0000000aa2367211 */ /* 0x010fe400078810ff */
[-C--:B------:R-:W-:Y:S01]  /*2f080*/  LEA.HI.X.SX32 R77, R166, R0.reuse, 0x2, P2 ;  /* 0x00000000a64d7211 */ /* 0x080fe200010f16ff */
[----:B------:R-:W-:Y:S01]  /*2f090*/  IMAD R238, R238, c[0x0][0x190], RZ ;  /* 0x00006400eeee7a24 */ /* 0x000fe200078e02ff */
[----:B------:R-:W-:Y:S01]  /*2f0a0*/  LEA.HI.X.SX32 R55, R162, R0, 0x2, P4 ;  /* 0x00000000a2377211 */ /* 0x000fe200020f16ff */
[----:B------:R1:W-:Y:S04]  /*2f0b0*/  STL.64 [R1+0xc30], R78 ;  /* 0x000c304e01007387 */ /* 0x0003e80000100a00 */
[----:B------:R-:W-:Y:S01]  /*2f0c0*/  STL.64 [R1+0xc18], R76 ;  /* 0x000c184c01007387 */ /* 0x000fe20000100a00 */
[----:B------:R-:W-:-:S03]  /*2f0d0*/  IMAD R230, R230, c[0x0][0x190], RZ ;  /* 0x00006400e6e67a24 */ /* 0x000fc600078e02ff */
[----:B------:R3:W-:Y:S01]  /*2f0e0*/  STL.64 [R1+0xc10], R54 ;  /* 0x000c103601007387 */ /* 0x0007e20000100a00 */
[----:B-1----:R-:W-:Y:S01]  /*2f0f0*/  LEA R78, P3, R158, R10, 0x2 ;  /* 0x0000000a9e4e7211 */ /* 0x002fe200078610ff */
[----:B------:R-:W-:-:S03]  /*2f100*/  IMAD R222, R222, c[0x0][0x190], RZ ;  /* 0x00006400dede7a24 */ /* 0x000fc600078e02ff */
[----:B------:R-:W-:Y:S02]  /*2f110*/  LEA.HI.X.SX32 R79, R158, R0, 0x2, P3 ;  /* 0x000000009e4f7211 */ /* 0x000fe400018f16ff */
[----:B---3--:R-:W-:-:S03]  /*2f120*/  LEA R54, P4, R238, R10, 0x2 ;  /* 0x0000000aee367211 */ /* 0x008fc600078810ff */
[----:B------:R1:W-:Y:S01]  /*2f130*/  STL.64 [R1+0xc08], R78 ;  /* 0x000c084e01007387 */ /* 0x0003e20000100a00 */
[----:B------:R-:W-:Y:S01]  /*2f140*/  LEA.HI.X.SX32 R55, R238, R0, 0x2, P4 ;  /* 0x00000000ee377211 */ /* 0x000fe200020f16ff */
[----:B------:R-:W-:Y:S01]  /*2f150*/  IMAD R146, R146, c[0x0][0x190], RZ ;  /* 0x0000640092927a24 */ /* 0x000fe200078e02ff */
[-C--:B-1----:R-:W-:Y:S02]  /*2f160*/  LEA R78, P3, R230, R10.reuse, 0x2 ;  /* 0x0000000ae64e7211 */ /* 0x082fe400078610ff */
[----:B--2---:R-:W-:-:S04]  /*2f170*/  LEA R76, P2, R248, R10, 0x2 ;  /* 0x0000000af84c7211 */ /* 0x004fc800078410ff */
[----:B------:R-:W-:-:S05]  /*2f180*/  LEA.HI.X.SX32 R77, R248, R0, 0x2, P2 ;  /* 0x00000000f84d7211 */ /* 0x000fca00010f16ff */
[----:B------:R1:W-:Y:S01]  /*2f190*/  STL.64 [R1+0xc00], R76 ;  /* 0x000c004c01007387 */ /* 0x0003e20000100a00 */
[----:B------:R-:W-:-:S03]  /*2f1a0*/  LEA.HI.X.SX32 R79, R230, R0, 0x2, P3 ;  /* 0x00000000e64f7211 */ /* 0x000fc600018f16ff */
[----:B------:R2:W-:Y:S01]  /*2f1b0*/  STL.64 [R1+0xbd8], R54 ;  /* 0x000bd83601007387 */ /* 0x0005e20000100a00 */
[----:B------:R-:W-:Y:S01]  /*2f1c0*/  IMAD R147, R147, c[0x0][0x190], RZ ;  /* 0x0000640093937a24 */ /* 0x000fe200078e02ff */
[-C--:B-1----:R-:W-:Y:S02]  /*2f1d0*/  LEA R76, P2, R222, R10.reuse, 0x2 ;  /* 0x0000000ade4c7211 */ /* 0x082fe400078410ff */
[----:B--2---:R-:W-:Y:S02]  /*2f1e0*/  LEA R54, P4, R144, R10, 0x2 ;  /* 0x0000000a90367211 */ /* 0x004fe400078810ff */
[-C--:B------:R-:W-:Y:S02]  /*2f1f0*/  LEA.HI.X.SX32 R77, R222, R0.reuse, 0x2, P2 ;  /* 0x00000000de4d7211 */ /* 0x080fe400010f16ff */
[----:B------:R-:W-:Y:S01]  /*2f200*/  LEA.HI.X.SX32 R55, R144, R0, 0x2, P4 ;  /* 0x0000000090377211 */ /* 0x000fe200020f16ff */
[----:B------:R1:W-:Y:S04]  /*2f210*/  STL.64 [R1+0xbd0], R78 ;  /* 0x000bd04e01007387 */ /* 0x0003e80000100a00 */
[----:B------:R2:W-:Y:S01]  /*2f220*/  STL.64 [R1+0x768], R76 ;  /* 0x0007684c01007387 */ /* 0x0005e20000100a00 */
[----:B------:R-:W-:-:S03]  /*2f230*/  IMAD R148, R148, c[0x0][0x190], RZ ;  /* 0x0000640094947a24 */ /* 0x000fc600078e02ff */
[----:B------:R3:W-:Y:S01]  /*2f240*/  STL.64 [R1+0x760], R54 ;  /* 0x0007603601007387 */ /* 0x0007e20000100a00 */
[CC--:B-1----:R-:W-:Y:S02]  /*2f250*/  LEA R78, P3, R145.reuse, R10.reuse, 0x2 ;  /* 0x0000000a914e7211 */ /* 0x0c2fe400078610ff */
[C---:B--2---:R-:W-:Y:S02]  /*2f260*/  LEA R76, P2, R146.reuse, R10, 0x2 ;  /* 0x0000000a924c7211 */ /* 0x044fe400078410ff */
[----:B------:R-:W-:Y:S02]  /*2f270*/  LEA.HI.X.SX32 R79, R145, R0, 0x2, P3 ;  /* 0x00000000914f7211 */ /* 0x000fe400018f16ff */
[----:B---3--:R-:W-:Y:S01]  /*2f280*/  LEA R54, P4, R147, R10, 0x2 ;  /* 0x0000000a93367211 */ /* 0x008fe200078810ff */
        /* <DEDUP_REMOVED lines=18> */
[----:B------:R-:W-:-:S03]  /*2f3b0*/  IMAD.MOV.U32 R82, RZ, RZ, R52 ;  /* 0x000000ffff527224 */ /* 0x000fc600078e0034 */
[----:B------:R3:W-:Y:S01]  /*2f3c0*/  STL.64 [R1+0x720], R54 ;  /* 0x0007203601007387 */ /* 0x0007e20000100a00 */
[CC--:B-1----:R-:W-:Y:S02]  /*2f3d0*/  LEA R78, P3, R151.reuse, R10.reuse, 0x2 ;  /* 0x0000000a974e7211 */ /* 0x0c2fe400078610ff */
[----:B--2---:R-:W-:Y:S01]  /*2f3e0*/  LEA R76, P2, R152, R10, 0x2 ;  /* 0x0000000a984c7211 */ /* 0x004fe200078410ff */
[----:B------:R-:W-:Y:S01]  /*2f3f0*/  IMAD R154, R154, c[0x0][0x190], RZ ;  /* 0x000064009a9a7a24 */ /* 0x000fe200078e02ff */
[----:B------:R-:W-:Y:S02]  /*2f400*/  LEA.HI.X.SX32 R79, R151, R0, 0x2, P3 ;  /* 0x00000000974f7211 */ /* 0x000fe400018f16ff */
[----:B---3--:R-:W-:Y:S01]  /*2f410*/  LEA R54, P4, R153, R10, 0x2 ;  /* 0x0000000a99367211 */ /* 0x008fe200078810ff */
[----:B------:R-:W-:Y:S01]  /*2f420*/  IMAD.MOV.U32 R52, RZ, RZ, R51 ;  /* 0x000000ffff347224 */ /* 0x000fe200078e0033 */
[-C--:B------:R-:W-:Y:S01]  /*2f430*/  LEA.HI.X.SX32 R77, R152, R0.reuse, 0x2, P2 ;  /* 0x00000000984d7211 */ /* 0x080fe200010f16ff */
[----:B------:R-:W-:Y:S01]  /*2f440*/  IMAD R155, R155, c[0x0][0x190], RZ ;  /* 0x000064009b9b7a24 */ /* 0x000fe200078e02ff */
[----:B------:R-:W-:Y:S01]  /*2f450*/  LEA.HI.X.SX32 R55, R153, R0, 0x2, P4 ;  /* 0x0000000099377211 */ /* 0x000fe200020f16ff */
[----:B------:R-:W-:-:S02]  /*2f460*/  IMAD.MOV.U32 R51, RZ, RZ, R50 ;  /* 0x000000ffff337224 */ /* 0x000fc400078e0032 */
[----:B------:R-:W-:Y:S01]  /*2f470*/  IMAD.MOV.U32 R50, RZ, RZ, R49 ;  /* 0x000000ffff327224 */ /* 0x000fe200078e0031 */
[----:B------:R-:W-:Y:S01]  /*2f480*/  MOV R49, R48 ;  /* 0x0000003000317202 */ /* 0x000fe20000000f00 */
[----:B------:R-:W-:Y:S01]  /*2f490*/  IMAD R156, R156, c[0x0][0x190], RZ ;  /* 0x000064009c9c7a24 */ /* 0x000fe200078e02ff */
[----:B------:R1:W-:Y:S01]  /*2f4a0*/  STL.64 [R1+0x19f8], R78 ;  /* 0x0019f84e01007387 */ /* 0x0003e20000100a00 */
[----:B------:R-:W-:Y:S02]  /*2f4b0*/  IMAD.MOV.U32 R48, RZ, RZ, R47 ;  /* 0x000000ffff307224 */ /* 0x000fe400078e002f */
[----:B------:R-:W-:Y:S01]  /*2f4c0*/  IMAD.MOV.U32 R47, RZ, RZ, R46 ;  /* 0x000000ffff2f7224 */ /* 0x000fe200078e002e */
[----:B------:R2:W-:Y:S01]  /*2f4d0*/  STL.64 [R1+0x1a50], R76 ;  /* 0x001a504c01007387 */ /* 0x0005e20000100a00 */
[----:B------:R-:W-:Y:S02]  /*2f4e0*/  IMAD.MOV.U32 R46, RZ, RZ, R45 ;  /* 0x000000ffff2e7224 */ /* 0x000fe400078e002d */
[----:B------:R-:W-:Y:S01]  /*2f4f0*/  IMAD.MOV.U32 R45, RZ, RZ, R44 ;  /* 0x000000ffff2d7224 */ /* 0x000fe200078e002c */
[----:B------:R3:W-:Y:S01]  /*2f500*/  STL.64 [R1+0x1aa8], R54 ;  /* 0x001aa83601007387 */ /* 0x0007e20000100a00 */
[----:B------:R-:W-:Y:S01]  /*2f510*/  IMAD.MOV.U32 R44, RZ, RZ, R27 ;  /* 0x000000ffff2c7224 */ /* 0x000fe200078e001b */
[----:B-1----:R-:W-:-:S02]  /*2f520*/  LEA R78, P3, R154, R10, 0x2 ;  /* 0x0000000a9a4e7211 */ /* 0x002fc400078610ff */
[C---:B--2---:R-:W-:Y:S02]  /*2f530*/  LEA R76, P2, R155.reuse, R10, 0x2 ;  /* 0x0000000a9b4c7211 */ /* 0x044fe400078410ff */
[----:B------:R-:W-:Y:S02]  /*2f540*/  LEA.HI.X.SX32 R79, R154, R0, 0x2, P3 ;  /* 0x000000009a4f7211 */ /* 0x000fe400018f16ff */
[C---:B---3--:R-:W-:Y:S02]  /*2f550*/  LEA R54, P4, R156.reuse, R10, 0x2 ;  /* 0x0000000a9c367211 */ /* 0x048fe400078810ff */
[----:B------:R-:W-:Y:S01]  /*2f560*/  MOV R27, R24 ;  /* 0x00000018001b7202 */ /* 0x000fe20000000f00 */
[----:B------:R-:W-:Y:S01]  /*2f570*/  IMAD.MOV.U32 R24, RZ, RZ, R23 ;  /* 0x000000ffff187224 */ /* 0x000fe200078e0017 */
[-C--:B------:R-:W-:Y:S01]  /*2f580*/  LEA.HI.X.SX32 R77, R155, R0.reuse, 0x2, P2 ;  /* 0x000000009b4d7211 */ /* 0x080fe200010f16ff */
[----:B------:R-:W-:Y:S01]  /*2f590*/  IMAD.MOV.U32 R23, RZ, RZ, R22 ;  /* 0x000000ffff177224 */ /* 0x000fe200078e0016 */
[----:B------:R-:W-:Y:S01]  /*2f5a0*/  MOV R80, R51 ;  /* 0x0000003300507202 */ /* 0x000fe20000000f00 */
[----:B------:R-:W-:Y:S01]  /*2f5b0*/  IMAD.MOV.U32 R51, RZ, RZ, R49 ;  /* 0x000000ffff337224 */ /* 0x000fe200078e0031 */
[----:B------:R-:W-:Y:S01]  /*2f5c0*/  LEA.HI.X.SX32 R55, R156, R0, 0x2, P4 ;  /* 0x000000009c377211 */ /* 0x000fe200020f16ff */
[----:B------:R-:W-:Y:S01]  /*2f5d0*/  IMAD.MOV.U32 R49, RZ, RZ, R47 ;  /* 0x000000ffff317224 */ /* 0x000fe200078e002f */
[----:B------:R-:W-:Y:S01]  /*2f5e0*/  MOV R47, R45 ;  /* 0x0000002d002f7202 */ /* 0x000fe20000000f00 */
[----:B------:R1:W-:Y:S01]  /*2f5f0*/  STL.64 [R1+0x1af8], R78 ;  /* 0x001af84e01007387 */ /* 0x0003e20000100a00 */
[----:B------:R-:W-:-:S02]  /*2f600*/  IMAD.MOV.U32 R22, RZ, RZ, R14 ;  /* 0x000000ffff167224 */ /* 0x000fc400078e000e */
[----:B------:R-:W-:Y:S01]  /*2f610*/  IMAD.MOV.U32 R45, RZ, RZ, R27 ;  /* 0x000000ffff2d7224 */ /* 0x000fe200078e001b */
[----:B------:R-:W-:Y:S01]  /*2f620*/  STL.64 [R1+0x1b50], R76 ;  /* 0x001b504c01007387 */ /* 0x000fe20000100a00 */
[----:B------:R-:W-:Y:S02]  /*2f630*/  IMAD.MOV.U32 R14, RZ, RZ, R31 ;  /* 0x000000ffff0e7224 */ /* 0x000fe400078e001f */
[----:B------:R-:W-:Y:S01]  /*2f640*/  IMAD.MOV.U32 R27, RZ, RZ, R23 ;  /* 0x000000ffff1b7224 */ /* 0x000fe200078e0017 */
[----:B------:R-:W2:Y:S01]  /*2f650*/  LDL.LU R31, [R1+0x3cd4] ;  /* 0x003cd400011f7983 */ /* 0x000ea20000300800 */
[----:B------:R-:W-:Y:S01]  /*2f660*/  MOV R23, R18 ;  /* 0x0000001200177202 */ /* 0x000fe20000000f00 */
[----:B------:R-:W-:Y:S02]  /*2f670*/  IMAD.MOV.U32 R18, RZ, RZ, R251 ;  /* 0x000000ffff127224 */ /* 0x000fe400078e00fb */
[----:B------:R3:W-:Y:S04]  /*2f680*/  STL.64 [R1+0x1ba8], R54 ;  /* 0x001ba83601007387 */ /* 0x0007e80000100a00 */
[----:B------:R-:W4:Y:S01]  /*2f690*/  LDL.LU R251, [R1+0x3cd0] ;  /* 0x003cd00001fb7983 */ /* 0x000f220000300800 */
[----:B------:R-:W-:-:S02]  /*2f6a0*/  IMAD.MOV.U32 R81, RZ, RZ, R52 ;  /* 0x000000ffff517224 */ /* 0x000fc400078e0034 */
[----:B------:R-:W-:Y:S02]  /*2f6b0*/  IMAD R157, R157, c[0x0][0x190], RZ ;  /* 0x000064009d9d7a24 */ /* 0x000fe400078e02ff */
[----:B------:R-:W-:Y:S02]  /*2f6c0*/  IMAD.MOV.U32 R52, RZ, RZ, R50 ;  /* 0x000000ffff347224 */ /* 0x000fe400078e0032 */
[----:B------:R-:W-:Y:S01]  /*2f6d0*/  IMAD.MOV.U32 R50, RZ, RZ, R48 ;  /* 0x000000ffff327224 */ /* 0x000fe200078e0030 */
[----:B-1----:R-:W-:Y:S01]  /*2f6e0*/  LEA R78, P3, R157, R10, 0x2 ;  /* 0x0000000a9d4e7211 */ /* 0x002fe200078610ff */
[----:B------:R-:W-:Y:S02]  /*2f6f0*/  IMAD.MOV.U32 R48, RZ, RZ, R46 ;  /* 0x000000ffff307224 */ /* 0x000fe400078e002e */
[----:B------:R-:W-:Y:S02]  /*2f700*/  IMAD.MOV.U32 R53, RZ, RZ, R52 ;  /* 0x000000ffff357224 */ /* 0x000fe400078e0034 */
[----:B------:R-:W-:-:S02]  /*2f710*/  IMAD.MOV.U32 R52, RZ, RZ, R51 ;  /* 0x000000ffff347224 */ /* 0x000fc400078e0033 */
[----:B------:R-:W-:Y:S02]  /*2f720*/  IMAD.MOV.U32 R46, RZ, RZ, R44 ;  /* 0x000000ffff2e7224 */ /* 0x000fe400078e002c */
[----:B------:R-:W-:Y:S01]  /*2f730*/  IMAD.MOV.U32 R51, RZ, RZ, R50 ;  /* 0x000000ffff337224 */ /* 0x000fe200078e0032 */
[----:B------:R-:W-:Y:S01]  /*2f740*/  MOV R50, R49 ;  /* 0x0000003100327202 */ /* 0x000fe20000000f00 */
[----:B------:R-:W-:Y:S01]  /*2f750*/  IMAD.MOV.U32 R44, RZ, RZ, R24 ;  /* 0x000000ffff2c7224 */ /* 0x000fe200078e0018 */
[----:B------:R-:W-:Y:S01]  /*2f760*/  LEA.HI.X.SX32 R79, R157, R0, 0x2, P3 ;  /* 0x000000009d4f7211 */ /* 0x000fe200018f16ff */
[----:B------:R-:W-:Y:S02]  /*2f770*/  IMAD.MOV.U32 R49, RZ, RZ, R48 ;  /* 0x000000ffff317224 */ /* 0x000fe400078e0030 */
[----:B------:R-:W-:Y:S02]  /*2f780*/  IMAD.MOV.U32 R48, RZ, RZ, R47 ;  /* 0x000000ffff307224 */ /* 0x000fe400078e002f */
[----:B------:R-:W-:-:S02]  /*2f790*/  IMAD.MOV.U32 R47, RZ, RZ, R46 ;  /* 0x000000ffff2f7224 */ /* 0x000fc400078e002e */
[----:B------:R-:W-:Y:S02]  /*2f7a0*/  IMAD.MOV.U32 R24, RZ, RZ, R22 ;  /* 0x000000ffff187224 */ /* 0x000fe400078e0016 */
[----:B------:R-:W-:Y:S02]  /*2f7b0*/  IMAD.MOV.U32 R46, RZ, RZ, R45 ;  /* 0x000000ffff2e7224 */ /* 0x000fe400078e002d */
[----:B------:R-:W-:Y:S02]  /*2f7c0*/  IMAD.MOV.U32 R22, RZ, RZ, R74 ;  /* 0x000000ffff167224 */ /* 0x000fe400078e004a */
[----:B------:R-:W-:Y:S01]  /*2f7d0*/  IMAD.MOV.U32 R45, RZ, RZ, R44 ;  /* 0x000000ffff2d7224 */ /* 0x000fe200078e002c */
[----:B------:R-:W2:Y:S01]  /*2f7e0*/  LDL.LU R74, [R1+0x3ccc] ;  /* 0x003ccc00014a7983 */ /* 0x000ea20000300800 */
[----:B------:R-:W-:Y:S01]  /*2f7f0*/  MOV R44, R27 ;  /* 0x0000001b002c7202 */ /* 0x000fe20000000f00 */
[----:B------:R-:W-:Y:S02]  /*2f800*/  IMAD.MOV.U32 R27, RZ, RZ, R191 ;  /* 0x000000ffff1b7224 */ /* 0x000fe400078e00bf */
[----:B------:R1:W-:Y:S04]  /*2f810*/  STL.64 [R1+0x1bf8], R78 ;  /* 0x001bf84e01007387 */ /* 0x0003e80000100a00 */
[----:B------:R-:W2:Y:S01]  /*2f820*/  LDL.LU R191, [R1+0x3cc8] ;  /* 0x003cc80001bf7983 */ /* 0x000ea20000300800 */
[----:B------:R-:W-:Y:S01]  /*2f830*/  IMAD R159, R159, c[0x0][0x190], RZ ;  /* 0x000064009f9f7a24 */ /* 0x000fe200078e02ff */
[----:B---3--:R-:W-:-:S04]  /*2f840*/  LEA R54, P4, R160, R10, 0x2 ;  /* 0x0000000aa0367211 */ /* 0x008fc800078810ff */
[-C--:B------:R-:W-:Y:S02]  /*2f850*/  LEA R76, P2, R159, R10.reuse, 0x2 ;  /* 0x0000000a9f4c7211 */ /* 0x080fe400078410ff */
[----:B-1----:R-:W-:Y:S02]  /*2f860*/  LEA R78, P3, R161, R10, 0x2 ;  /* 0x0000000aa14e7211 */ /* 0x002fe400078610ff */
[-C--:B------:R-:W-:Y:S02]  /*2f870*/  LEA.HI.X.SX32 R77, R159, R0.reuse, 0x2, P2 ;  /* 0x000000009f4d7211 */ /* 0x080fe400010f16ff */
[-C--:B------:R-:W-:Y:S01]  /*2f880*/  LEA.HI.X.SX32 R55, R160, R0.reuse, 0x2, P4 ;  /* 0x00000000a0377211 */ /* 0x080fe200020f16ff */
[----:B------:R-:W-:Y:S01]  /*2f890*/  IMAD R165, R165, c[0x0][0x190], RZ ;  /* 0x00006400a5a57a24 */ /* 0x000fe200078e02ff */
[----:B------:R-:W-:Y:S01]  /*2f8a0*/  LEA.HI.X.SX32 R79, R161, R0, 0x2, P3 ;  /* 0x00000000a14f7211 */ /* 0x000fe200018f16ff */
[----:B------:R1:W-:Y:S04]  /*2f8b0*/  STL.64 [R1+0x1c50], R76 ;  /* 0x001c504c01007387 */ /* 0x0003e80000100a00 */
[----:B------:R3:W-:Y:S04]  /*2f8c0*/  STL.64 [R1+0x1ca0], R54 ;  /* 0x001ca03601007387 */ /* 0x0007e80000100a00 */
[----:B------:R3:W-:Y:S01]  /*2f8d0*/  STL.64 [R1+0x1cf8], R78 ;  /* 0x001cf84e01007387 */ /* 0x0007e20000100a00 */
[----:B-1----:R-:W-:-:S02]  /*2f8e0*/  LEA R76, P2, R163, R10, 0x2 ;  /* 0x0000000aa34c7211 */ /* 0x002fc400078410ff */
[C---:B---3--:R-:W-:Y:S02]  /*2f8f0*/  LEA R54, P4, R164.reuse, R10, 0x2 ;  /* 0x0000000aa4367211 */ /* 0x048fe400078810ff */
[----:B------:R-:W-:Y:S02]  /*2f900*/  LEA.HI.X.SX32 R77, R163, R0, 0x2, P2 ;  /* 0x00000000a34d7211 */ /* 0x000fe400010f16ff */
[C---:B------:R-:W-:Y:S02]  /*2f910*/  LEA R78, P3, R165.reuse, R10, 0x2 ;  /* 0x0000000aa54e7211 */ /* 0x040fe400078610ff */
[-C--:B------:R-:W-:Y:S01]  /*2f920*/  LEA.HI.X.SX32 R55, R164, R0.reuse, 0x2, P4 ;  /* 0x00000000a4377211 */ /* 0x080fe200020f16ff */
[----:B------:R1:W-:Y:S01]  /*2f930*/  STL.64 [R1+0x3030], R76 ;  /* 0x0030304c01007387 */ /* 0x0003e20000100a00 */
[----:B------:R-:W-:Y:S01]  /*2f940*/  LEA.HI.X.SX32 R79, R165, R0, 0x2, P3 ;  /* 0x00000000a54f7211 */ /* 0x000fe200018f16ff */
[----:B------:R-:W-:Y:S02]  /*2f950*/  IMAD R169, R169, c[0x0][0x190], RZ ;  /* 0x00006400a9a97a24 */ /* 0x000fe400078e02ff */
[----:B------:R3:W-:Y:S01]  /*2f960*/  STL.64 [R1+0x3070], R54 ;  /* 0x0030703601007387 */ /* 0x0007e20000100a00 */
[----:B------:R-:W-:-:S03]  /*2f970*/  IMAD R171, R171, c[0x0][0x190], RZ ;  /* 0x00006400abab7a24 */ /* 0x000fc600078e02ff */
[----:B------:R3:W-:Y:S01]  /*2f980*/  STL.64 [R1+0x30b0], R78 ;  /* 0x0030b04e01007387 */ /* 0x0007e20000100a00 */
[CC--:B-1----:R-:W-:Y:S02]  /*2f990*/  LEA R76, P2, R167.reuse, R10.reuse, 0x2 ;  /* 0x0000000aa74c7211 */ /* 0x0c2fe400078410ff */
[----:B---3--:R-:W-:Y:S02]  /*2f9a0*/  LEA R54, P4, R168, R10, 0x2 ;  /* 0x0000000aa8367211 */ /* 0x008fe400078810ff */
[----:B------:R-:W-:Y:S02]  /*2f9b0*/  LEA.HI.X.SX32 R77, R167, R0, 0x2, P2 ;  /* 0x00000000a74d7211 */ /* 0x000fe400010f16ff */
[C---:B------:R-:W-:Y:S01]  /*2f9c0*/  LEA R78, P3, R169.reuse, R10, 0x2 ;  /* 0x0000000aa94e7211 */ /* 0x040fe200078610ff */
[----:B------:R-:W-:Y:S01]  /*2f9d0*/  IMAD R172, R172, c[0x0][0x190], RZ ;  /* 0x00006400acac7a24 */ /* 0x000fe200078e02ff */
[-C--:B------:R-:W-:Y:S01]  /*2f9e0*/  LEA.HI.X.SX32 R55, R168, R0.reuse, 0x2, P4 ;  /* 0x00000000a8377211 */ /* 0x080fe200020f16ff */
[----:B------:R1:W-:Y:S01]  /*2f9f0*/  STL.64 [R1+0x30f0], R76 ;  /* 0x0030f04c01007387 */ /* 0x0003e20000100a00 */
[----:B------:R-:W-:-:S03]  /*2fa00*/  LEA.HI.X.SX32 R79, R169, R0, 0x2, P3 ;  /* 0x00000000a94f7211 */ /* 0x000fc600018f16ff */
        /* <DEDUP_REMOVED lines=11> */
[----:B------:R3:W-:Y:S04]  /*2fac0*/  STL.64 [R1+0x31f0], R54 ;  /* 0x0031f03601007387 */ /* 0x0007e80000100a00 */
[----:B------:R3:W-:Y:S01]  /*2fad0*/  STL.64 [R1+0x3230], R78 ;  /* 0x0032304e01007387 */ /* 0x0007e20000100a00 */
[CC--:B-1----:R-:W-:Y:S02]  /*2fae0*/  LEA R76, P2, R175.reuse, R10.reuse, 0x2 ;  /* 0x0000000aaf4c7211 */ /* 0x0c2fe400078410ff */
[----:B---3--:R-:W-:Y:S02]  /*2faf0*/  LEA R54, P4, R176, R10, 0x2 ;  /* 0x0000000ab0367211 */ /* 0x008fe400078810ff */
[----:B------:R-:W-:Y:S02]  /*2fb00*/  LEA.HI.X.SX32 R77, R175, R0, 0x2, P2 ;  /* 0x00000000af4d7211 */ /* 0x000fe400010f16ff */
[----:B------:R-:W-:-:S02]  /*2fb10*/  LEA R78, P3, R82, R10, 0x2 ;  /* 0x0000000a524e7211 */ /* 0x000fc400078610ff */
        /* <DEDUP_REMOVED lines=10> */
[----:B------:R-:W-:Y:S01]  /*2fbc0*/  STL.64 [R1+0x350], R76 ;  /* 0x0003504c01007387 */ /* 0x000fe20000100a00 */
[----:B------:R-:W-:Y:S01]  /*2fbd0*/  LEA.HI.X.SX32 R79, R53, R0, 0x2, P3 ;  /* 0x00000000354f7211 */ /* 0x000fe200018f16ff */
[----:B------:R-:W-:Y:S02]  /*2fbe0*/  IMAD R237, R237, c[0x0][0x190], RZ ;  /* 0x00006400eded7a24 */ /* 0x000fe400078e02ff */
[----:B------:R1:W-:Y:S01]  /*2fbf0*/  STL.64 [R1+0x338], R54 ;  /* 0x0003383601007387 */ /* 0x0003e20000100a00 */
[----:B------:R-:W-:-:S03]  /*2fc00*/  IMAD R229, R229, c[0x0][0x190], RZ ;  /* 0x00006400e5e57a24 */ /* 0x000fc600078e02ff */
[----:B------:R3:W-:Y:S01]  /*2fc10*/  STL.64 [R1+0x330], R78 ;  /* 0x0003304e01007387 */ /* 0x0007e20000100a00 */
[----:B------:R-:W-:Y:S01]  /*2fc20*/  IMAD R221, R221, c[0x0][0x190], RZ ;  /* 0x00006400dddd7a24 */ /* 0x000fe200078e02ff */
[-C--:B-1----:R-:W-:Y:S02]  /*2fc30*/  LEA R54, P4, R249, R10.reuse, 0x2 ;  /* 0x0000000af9367211 */ /* 0x082fe400078810ff */
[----:B---3--:R-:W-:Y:S02]  /*2fc40*/  LEA R78, P3, R237, R10, 0x2 ;  /* 0x0000000aed4e7211 */ /* 0x008fe400078610ff */
[-C--:B------:R-:W-:Y:S02]  /*2fc50*/  LEA.HI.X.SX32 R55, R249, R0.reuse, 0x2, P4 ;  /* 0x00000000f9377211 */ /* 0x080fe400020f16ff */
[----:B------:R-:W-:Y:S01]  /*2fc60*/  LEA.HI.X.SX32 R79, R237, R0, 0x2, P3 ;  /* 0x00000000ed4f7211 */ /* 0x000fe200018f16ff */
[----:B------:R-:W-:Y:S02]  /*2fc70*/  IMAD.MOV.U32 R80, RZ, RZ, R52 ;  /* 0x000000ffff507224 */ /* 0x000fe400078e0034 */
[----:B------:R-:W-:Y:S01]  /*2fc80*/  IMAD.MOV.U32 R52, RZ, RZ, R50 ;  /* 0x000000ffff347224 */ /* 0x000fe200078e0032 */
[----:B------:R-:W-:Y:S01]  /*2fc90*/  MOV R50, R48 ;  /* 0x0000003000327202 */ /* 0x000fe20000000f00 */
[----:B------:R-:W-:-:S02]  /*2fca0*/  IMAD.MOV.U32 R85, RZ, RZ, R51 ;  /* 0x000000ffff557224 */ /* 0x000fc400078e0033 */
[----:B------:R-:W-:Y:S01]  /*2fcb0*/  IMAD.MOV.U32 R51, RZ, RZ, R49 ;  /* 0x000000ffff337224 */ /* 0x000fe200078e0031 */
[----:B------:R-:W-:Y:S01]  /*2fcc0*/  MOV R84, R52 ;  /* 0x0000003400547202 */ /* 0x000fe20000000f00 */
[----:B------:R-:W-:Y:S02]  /*2fcd0*/  IMAD.MOV.U32 R49, RZ, RZ, R47 ;  /* 0x000000ffff317224 */ /* 0x000fe400078e002f */
[----:B------:R-:W-:Y:S02]  /*2fce0*/  IMAD.MOV.U32 R48, RZ, RZ, R46 ;  /* 0x000000ffff307224 */ /* 0x000fe400078e002e */
[----:B------:R-:W-:Y:S02]  /*2fcf0*/  IMAD.MOV.U32 R47, RZ, RZ, R45 ;  /* 0x000000ffff2f7224 */ /* 0x000fe400078e002d */
[----:B------:R-:W-:Y:S02]  /*2fd00*/  IMAD.MOV.U32 R46, RZ, RZ, R44 ;  /* 0x000000ffff2e7224 */ /* 0x000fe400078e002c */
[----:B------:R-:W-:Y:S01]  /*2fd10*/  IMAD.MOV.U32 R52, RZ, RZ, R51 ;  /* 0x000000ffff347224 */ /* 0x000fe200078e0033 */
[----:B------:R-:W-:Y:S01]  /*2fd20*/  MOV R44, R26 ;  /* 0x0000001a002c7202 */ /* 0x000fe20000000f00 */
[----:B------:R-:W-:-:S02]  /*2fd30*/  IMAD.MOV.U32 R51, RZ, RZ, R50 ;  /* 0x000000ffff337224 */ /* 0x000fc400078e0032 */
[----:B------:R-:W-:Y:S02]  /*2fd40*/  IMAD.MOV.U32 R45, RZ, RZ, R27 ;  /* 0x000000ffff2d7224 */ /* 0x000fe400078e001b */
[----:B------:R-:W-:Y:S02]  /*2fd50*/  IMAD.MOV.U32 R50, RZ, RZ, R49 ;  /* 0x000000ffff327224 */ /* 0x000fe400078e0031 */
[----:B------:R-:W-:Y:S02]  /*2fd60*/  IMAD.MOV.U32 R49, RZ, RZ, R48 ;  /* 0x000000ffff317224 */ /* 0x000fe400078e0030 */
[----:B------:R-:W-:Y:S02]  /*2fd70*/  IMAD.MOV.U32 R27, RZ, RZ, R25 ;  /* 0x000000ffff1b7224 */ /* 0x000fe400078e0019 */
[----:B------:R-:W-:Y:S01]  /*2fd80*/  IMAD.MOV.U32 R48, RZ, RZ, R47 ;  /* 0x000000ffff307224 */ /* 0x000fe200078e002f */
[----:B------:R-:W-:Y:S01]  /*2fd90*/  MOV R47, R46 ;  /* 0x0000002e002f7202 */ /* 0x000fe20000000f00 */
[----:B------:R-:W-:-:S02]  /*2fda0*/  IMAD R30, R30, c[0x0][0x190], RZ ;  /* 0x000064001e1e7a24 */ /* 0x000fc400078e02ff */
[----:B------:R-:W-:Y:S02]  /*2fdb0*/  IMAD.MOV.U32 R26, RZ, RZ, R21 ;  /* 0x000000ffff1a7224 */ /* 0x000fe400078e0015 */
[----:B------:R-:W-:Y:S02]  /*2fdc0*/  IMAD.MOV.U32 R25, RZ, RZ, R43 ;  /* 0x000000ffff197224 */ /* 0x000fe400078e002b */
[----:B------:R-:W-:Y:S01]  /*2fdd0*/  IMAD.MOV.U32 R46, RZ, RZ, R45 ;  /* 0x000000ffff2e7224 */ /* 0x000fe200078e002d */
[----:B----4-:R-:W-:-:S04]  /*2fde0*/  LEA R76, P2, R251, R10, 0x2 ;  /* 0x0000000afb4c7211 */ /* 0x010fc800078410ff */
[----:B------:R-:W-:-:S05]  /*2fdf0*/  LEA.HI.X.SX32 R77, R251, R0, 0x2, P2 ;  /* 0x00000000fb4d7211 */ /* 0x000fca00010f16ff */
[----:B------:R1:W-:Y:S04]  /*2fe00*/  STL.64 [R1+0x328], R76 ;  /* 0x0003284c01007387 */ /* 0x0003e80000100a00 */
[----:B------:R3:W-:Y:S04]  /*2fe10*/  STL.64 [R1+0x320], R54 ;  /* 0x0003203601007387 */ /* 0x0007e80000100a00 */
[----:B------:R4:W-:Y:S01]  /*2fe20*/  STL.64 [R1+0x318], R78 ;  /* 0x0003184e01007387 */ /* 0x0009e20000100a00 */
[-C--:B-1----:R-:W-:Y:S02]  /*2fe30*/  LEA R76, P2, R229, R10.reuse, 0x2 ;  /* 0x0000000ae54c7211 */ /* 0x082fe400078410ff */
[----:B---3--:R-:W-:-:S02]  /*2fe40*/  LEA R54, P4, R221, R10, 0x2 ;  /* 0x0000000add367211 */ /* 0x008fc400078810ff */
[----:B------:R-:W-:Y:S02]  /*2fe50*/  LEA.HI.X.SX32 R77, R229, R0, 0x2, P2 ;  /* 0x00000000e54d7211 */ /* 0x000fe400010f16ff */
[----:B----4-:R-:W-:Y:S02]  /*2fe60*/  LEA R78, P3, R177, R10, 0x2 ;  /* 0x0000000ab14e7211 */ /* 0x010fe400078610ff */
        /* <DEDUP_REMOVED lines=8> */
[----:B----4-:R-:W-:-:S02]  /*2fef0*/  LEA R78, P3, R194, R10, 0x2 ;  /* 0x0000000ac24e7211 */ /* 0x010fc400078610ff */
        /* <DEDUP_REMOVED lines=30> */
[----:B------:R3:W-:Y:S01]  /*300e0*/  STL.64 [R1+0x1b58], R54 ;  /* 0x001b583601007387 */ /* 0x0007e20000100a00 */
[----:B------:R-:W-:-:S03]  /*300f0*/  IMAD.MOV.U32 R45, RZ, RZ, R44 ;  /* 0x000000ffff2d7224 */ /* 0x000fc600078e002c */
[----:B------:R4:W-:Y:S01]  /*30100*/  STL.64 [R1+0x1bb0], R78 ;  /* 0x001bb04e01007387 */ /* 0x0009e20000100a00 */
[CC--:B-1----:R-:W-:Y:S02]  /*30110*/  LEA R76, P2, R228.reuse, R10.reuse, 0x2 ;  /* 0x0000000ae44c7211 */ /* 0x0c2fe400078410ff */
[C---:B---3--:R-:W-:Y:S02]  /*30120*/  LEA R54, P4, R231.reuse, R10, 0x2 ;  /* 0x0000000ae7367211 */ /* 0x048fe400078810ff */
[----:B------:R-:W-:Y:S02]  /*30130*/  LEA.HI.X.SX32 R77, R228, R0, 0x2, P2 ;  /* 0x00000000e44d7211 */ /* 0x000fe400010f16ff */
[C---:B----4-:R-:W-:Y:S01]  /*30140*/  LEA R78, P3, R232.reuse, R10, 0x2 ;  /* 0x0000000ae84e7211 */ /* 0x050fe200078610ff */
[----:B------:R-:W-:Y:S01]  /*30150*/  IMAD.MOV.U32 R44, RZ, RZ, R27 ;  /* 0x000000ffff2c7224 */ /* 0x000fe200078e001b */
[-C--:B------:R-:W-:Y:S01]  /*30160*/  LEA.HI.X.SX32 R55, R231, R0.reuse, 0x2, P4 ;  /* 0x00000000e7377211 */ /* 0x080fe200020f16ff */
[----:B------:R-:W-:Y:S01]  /*30170*/  STL.64 [R1+0x1c08], R76 ;  /* 0x001c084c01007387 */ /* 0x000fe20000100a00 */
[----:B------:R-:W-:Y:S01]  /*30180*/  IMAD.MOV.U32 R21, RZ, RZ, R12 ;  /* 0x000000ffff157224 */ /* 0x000fe200078e000c */
[----:B------:R-:W-:Y:S01]  /*30190*/  LEA.HI.X.SX32 R79, R232, R0, 0x2, P3 ;  /* 0x00000000e84f7211 */ /* 0x000fe200018f16ff */
[----:B------:R-:W-:Y:S01]  /*301a0*/  IMAD.MOV.U32 R27, RZ, RZ, R26 ;  /* 0x000000ffff1b7224 */ /* 0x000fe200078e001a */
[----:B------:R-:W3:Y:S01]  /*301b0*/  LDL.LU R43, [R1+0x3cc4] ;  /* 0x003cc400012b7983 */ /* 0x000ee20000300800 */
[----:B------:R-:W-:-:S02]  /*301c0*/  IMAD.MOV.U32 R12, RZ, RZ, R30 ;  /* 0x000000ffff0c7224 */ /* 0x000fc400078e001e */
[----:B------:R-:W-:Y:S01]  /*301d0*/  IMAD.MOV.U32 R26, RZ, RZ, R25 ;  /* 0x000000ffff1a7224 */ /* 0x000fe200078e0019 */
[----:B------:R-:W4:Y:S01]  /*301e0*/  LDL.LU R30, [R1+0x3cc0] ;  /* 0x003cc000011e7983 */ /* 0x000f220000300800 */
[----:B------:R-:W-:Y:S01]  /*301f0*/  MOV R25, R17 ;  /* 0x0000001100197202 */ /* 0x000fe20000000f00 */
[----:B------:R-:W-:Y:S02]  /*30200*/  IMAD.MOV.U32 R17, RZ, RZ, R215 ;  /* 0x000000ffff117224 */ /* 0x000fe400078e00d7 */
[----:B------:R-:W-:Y:S04]  /*30210*/  STL.64 [R1+0x1c58], R54 ;  /* 0x001c583601007387 */ /* 0x000fe80000100a00 */
[----:B------:R-:W3:Y:S04]  /*30220*/  LDL.LU R215, [R1+0x3cbc] ;  /* 0x003cbc0001d77983 */ /* 0x000ee80000300800 */
[----:B------:R1:W-:Y:S02]  /*30230*/  STL.64 [R1+0x1cb0], R78 ;  /* 0x001cb04e01007387 */ /* 0x0003e40000100a00 */
[----:B-1----:R-:W-:-:S02]  /*30240*/  IMAD.MOV.U32 R79, RZ, RZ, R52 ;  /* 0x000000ffff4f7224 */ /* 0x002fc400078e0034 */
[----:B------:R-:W-:Y:S02]  /*30250*/  IMAD.MOV.U32 R52, RZ, RZ, R51 ;  /* 0x000000ffff347224 */ /* 0x000fe400078e0033 */
[----:B------:R-:W-:Y:S02]  /*30260*/  IMAD.MOV.U32 R51, RZ, RZ, R50 ;  /* 0x000000ffff337224 */ /* 0x000fe400078e0032 */
[----:B------:R-:W-:Y:S01]  /*30270*/  IMAD.MOV.U32 R50, RZ, RZ, R49 ;  /* 0x000000ffff327224 */ /* 0x000fe200078e0031 */
[----:B------:R-:W-:Y:S01]  /*30280*/  MOV R49, R48 ;  /* 0x0000003000317202 */ /* 0x000fe20000000f00 */
[----:B------:R-:W-:Y:S02]  /*30290*/  IMAD.MOV.U32 R48, RZ, RZ, R47 ;  /* 0x000000ffff307224 */ /* 0x000fe400078e002f */
[----:B------:R-:W-:Y:S02]  /*302a0*/  IMAD.MOV.U32 R47, RZ, RZ, R46 ;  /* 0x000000ffff2f7224 */ /* 0x000fe400078e002e */
[----:B------:R-:W-:-:S02]  /*302b0*/  IMAD.MOV.U32 R88, RZ, RZ, R52 ;  /* 0x000000ffff587224 */ /* 0x000fc400078e0034 */
[----:B------:R-:W-:Y:S02]  /*302c0*/  IMAD.MOV.U32 R46, RZ, RZ, R45 ;  /* 0x000000ffff2e7224 */ /* 0x000fe400078e002d */
[----:B------:R-:W-:Y:S01]  /*302d0*/  IMAD.MOV.U32 R52, RZ, RZ, R51 ;  /* 0x000000ffff347224 */ /* 0x000fe200078e0033 */
[----:B------:R-:W-:Y:S01]  /*302e0*/  MOV R51, R50 ;  /* 0x0000003200337202 */ /* 0x000fe20000000f00 */
[----:B------:R-:W-:Y:S02]  /*302f0*/  IMAD.MOV.U32 R45, RZ, RZ, R44 ;  /* 0x000000ffff2d7224 */ /* 0x000fe400078e002c */
[----:B------:R-:W-:Y:S02]  /*30300*/  IMAD.MOV.U32 R44, RZ, RZ, R27 ;  /* 0x000000ffff2c7224 */ /* 0x000fe400078e001b */
[----:B------:R-:W-:Y:S01]  /*30310*/  IMAD.MOV.U32 R50, RZ, RZ, R49 ;  /* 0x000000ffff327224 */ /* 0x000fe200078e0031 */
[----:B------:R-:W-:Y:S01]  /*30320*/  MOV R27, R26 ;  /* 0x0000001a001b7202 */ /* 0x000fe20000000f00 */
[----:B------:R-:W-:Y:S01]  /*30330*/  IMAD.MOV.U32 R49, RZ, RZ, R48 ;  /* 0x000000ffff317224 */ /* 0x000fe200078e0030 */
[----:B------:R-:W-:Y:S01]  /*30340*/  MOV R81, R52 ;  /* 0x0000003400517202 */ /* 0x000fe20000000f00 */
[----:B------:R-:W-:-:S02]  /*30350*/  IMAD.MOV.U32 R48, RZ, RZ, R47 ;  /* 0x000000ffff307224 */ /* 0x000fc400078e002f */
[----:B------:R-:W-:Y:S01]  /*30360*/  IMAD.MOV.U32 R47, RZ, RZ, R46 ;  /* 0x000000ffff2f7224 */ /* 0x000fe200078e002e */
[----:B------:R-:W-:Y:S01]  /*30370*/  LEA R76, P2, R233, R10, 0x2 ;  /* 0x0000000ae94c7211 */ /* 0x000fe200078410ff */
[----:B------:R-:W-:Y:S02]  /*30380*/  IMAD.MOV.U32 R26, RZ, RZ, R25 ;  /* 0x000000ffff1a7224 */ /* 0x000fe400078e0019 */
[----:B------:R-:W-:Y:S01]  /*30390*/  IMAD.MOV.U32 R46, RZ, RZ, R45 ;  /* 0x000000ffff2e7224 */ /* 0x000fe200078e002d */
[----:B------:R-:W-:Y:S01]  /*303a0*/  MOV R45, R44 ;  /* 0x0000002c002d7202 */ /* 0x000fe20000000f00 */
[----:B------:R-:W-:Y:S02]  /*303b0*/  IMAD.MOV.U32 R52, RZ, RZ, R51 ;  /* 0x000000ffff347224 */ /* 0x000fe400078e0033 */
[----:B------:R-:W-:Y:S02]  /*303c0*/  IMAD.MOV.U32 R25, RZ, RZ, R20 ;  /* 0x000000ffff197224 */ /* 0x000fe400078e0014 */
[----:B------:R-:W-:-:S02]  /*303d0*/  IMAD.MOV.U32 R51, RZ, RZ, R50 ;  /* 0x000000ffff337224 */ /* 0x000fc400078e0032 */
[----:B------:R-:W-:Y:S02]  /*303e0*/  IMAD.MOV.U32 R50, RZ, RZ, R49 ;  /* 0x000000ffff327224 */ /* 0x000fe400078e0031 */
[----:B------:R-:W-:Y:S02]  /*303f0*/  IMAD.MOV.U32 R44, RZ, RZ, R27 ;  /* 0x000000ffff2c7224 */ /* 0x000fe400078e001b */
[----:B------:R-:W-:Y:S01]  /*30400*/  IMAD.MOV.U32 R49, RZ, RZ, R48 ;  /* 0x000000ffff317224 */ /* 0x000fe200078e0030 */
[----:B------:R-:W-:Y:S01]  /*30410*/  LEA.HI.X.SX32 R77, R233, R0, 0x2, P2 ;  /* 0x00000000e94d7211 */ /* 0x000fe200010f16ff */
[----:B------:R-:W-:Y:S02]  /*30420*/  IMAD.MOV.U32 R27, RZ, RZ, R26 ;  /* 0x000000ffff1b7224 */ /* 0x000fe400078e001a */
[----:B------:R-:W-:Y:S01]  /*30430*/  IMAD.MOV.U32 R48, RZ, RZ, R47 ;  /* 0x000000ffff307224 */ /* 0x000fe200078e002f */
[----:B------:R-:W-:Y:S01]  /*30440*/  MOV R47, R46 ;  /* 0x0000002e002f7202 */ /* 0x000fe20000000f00 */
[----:B------:R-:W-:-:S02]  /*30450*/  IMAD.MOV.U32 R26, RZ, RZ, R25 ;  /* 0x000000ffff1a7224 */ /* 0x000fc400078e0019 */
[----:B------:R-:W-:Y:S01]  /*30460*/  IMAD.MOV.U32 R78, RZ, RZ, R52 ;  /* 0x000000ffff4e7224 */ /* 0x000fe200078e0034 */
[-C--:B------:R-:W-:Y:S01]  /*30470*/  LEA R54, P4, R234, R10.reuse, 0x2 ;  /* 0x0000000aea367211 */ /* 0x080fe200078810ff */
[----:B------:R-:W-:Y:S02]  /*30480*/  IMAD.MOV.U32 R25, RZ, RZ, R19 ;  /* 0x000000ffff197224 */ /* 0x000fe400078e0013 */
[----:B------:R-:W-:Y:S02]  /*30490*/  IMAD.MOV.U32 R46, RZ, RZ, R45 ;  /* 0x000000ffff2e7224 */ /* 0x000fe400078e002d */
[----:B------:R-:W-:Y:S02]  /*304a0*/  IMAD.MOV.U32 R52, RZ, RZ, R51 ;  /* 0x000000ffff347224 */ /* 0x000fe400078e0033 */
[----:B------:R-:W-:Y:S02]  /*304b0*/  IMAD.MOV.U32 R45, RZ, RZ, R44 ;  /* 0x000000ffff2d7224 */ /* 0x000fe400078e002c */
[----:B------:R-:W-:Y:S01]  /*304c0*/  IMAD.MOV.U32 R51, RZ, RZ, R50 ;  /* 0x000000ffff337224 */ /* 0x000fe200078e0032 */
[----:B------:R-:W-:Y:S01]  /*304d0*/  LEA R82, P3, R235, R10, 0x2 ;  /* 0x0000000aeb527211 */ /* 0x000fe200078610ff */
[----:B------:R-:W-:-:S02]  /*304e0*/  IMAD.MOV.U32 R20, RZ, RZ, R206 ;  /* 0x000000ffff147224 */ /* 0x000fc400078e00ce */
[----:B------:R-:W-:Y:S01]  /*304f0*/  IMAD.MOV.U32 R44, RZ, RZ, R27 ;  /* 0x000000ffff2c7224 */ /* 0x000fe200078e001b */
[----:B------:R-:W3:Y:S01]  /*30500*/  LDL.LU R206, [R1+0x3cb8] ;  /* 0x003cb80001ce7983 */ /* 0x000ee20000300800 */
[----:B------:R-:W-:Y:S01]  /*30510*/  IMAD.MOV.U32 R50, RZ, RZ, R49 ;  /* 0x000000ffff327224 */ /* 0x000fe200078e0031 */
[----:B------:R-:W-:Y:S01]  /*30520*/  MOV R49, R48 ;  /* 0x0000003000317202 */ /* 0x000fe20000000f00 */
[----:B------:R-:W-:Y:S01]  /*30530*/  IMAD.MOV.U32 R27, RZ, RZ, R26 ;  /* 0x000000ffff1b7224 */ /* 0x000fe200078e001a */
[----:B------:R1:W-:Y:S01]  /*30540*/  STL.64 [R1+0x1d00], R76 ;  /* 0x001d004c01007387 */ /* 0x0003e20000100a00 */
[----:B------:R-:W-:Y:S01]  /*30550*/  IMAD.MOV.U32 R26, RZ, RZ, R25 ;  /* 0x000000ffff1a7224 */ /* 0x000fe200078e0019 */
[-C--:B------:R-:W-:Y:S01]  /*30560*/  LEA.HI.X.SX32 R55, R234, R0.reuse, 0x2, P4 ;  /* 0x00000000ea377211 */ /* 0x080fe200020f16ff */
[----:B------:R-:W-:Y:S01]  /*30570*/  IMAD.MOV.U32 R48, RZ, RZ, R47 ;  /* 0x000000ffff307224 */ /* 0x000fe200078e002f */
[----:B------:R-:W-:Y:S01]  /*30580*/  MOV R25, R11 ;  /* 0x0000000b00197202 */ /* 0x000fe20000000f00 */
[----:B------:R-:W-:Y:S01]  /*30590*/  IMAD.MOV.U32 R47, RZ, RZ, R46 ;  /* 0x000000ffff2f7224 */ /* 0x000fe200078e002e */
[----:B------:R-:W-:Y:S01]  /*305a0*/  LEA.HI.X.SX32 R83, R235, R0, 0x2, P3 ;  /* 0x00000000eb537211 */ /* 0x000fe200018f16ff */
[----:B------:R-:W-:-:S02]  /*305b0*/  IMAD.MOV.U32 R46, RZ, RZ, R45 ;  /* 0x000000ffff2e7224 */ /* 0x000fc400078e002d */
[----:B------:R-:W-:Y:S01]  /*305c0*/  IMAD.MOV.U32 R45, RZ, RZ, R44 ;  /* 0x000000ffff2d7224 */ /* 0x000fe200078e002c */
[C---:B-1----:R-:W-:Y:S01]  /*305d0*/  LEA R76, P2, R236.reuse, R10, 0x2 ;  /* 0x0000000aec4c7211 */ /* 0x042fe200078410ff */
[----:B------:R-:W-:Y:S02]  /*305e0*/  IMAD.MOV.U32 R19, RZ, RZ, R42 ;  /* 0x000000ffff137224 */ /* 0x000fe400078e002a */
[----:B------:R-:W-:Y:S01]  /*305f0*/  IMAD.MOV.U32 R44, RZ, RZ, R27 ;  /* 0x000000ffff2c7224 */ /* 0x000fe200078e001b */
[----:B------:R-:W3:Y:S01]  /*30600*/  LDL.LU R42, [R1+0x3cb4] ;  /* 0x003cb400012a7983 */ /* 0x000ee20000300800 */
[----:B------:R-:W-:Y:S01]  /*30610*/  MOV R27, R26 ;  /* 0x0000001a001b7202 */ /* 0x000fe20000000f00 */
[----:B------:R-:W-:Y:S01]  /*30620*/  IMAD.MOV.U32 R11, RZ, RZ, R179 ;  /* 0x000000ffff0b7224 */ /* 0x000fe200078e00b3 */
[----:B------:R-:W-:Y:S01]  /*30630*/  LEA.HI.X.SX32 R77, R236, R0, 0x2, P2 ;  /* 0x00000000ec4d7211 */ /* 0x000fe200010f16ff */
[----:B------:R1:W-:Y:S01]  /*30640*/  STL.64 [R1+0x3038], R54 ;  /* 0x0030383601007387 */ /* 0x0003e20000100a00 */
[----:B------:R-:W-:-:S02]  /*30650*/  IMAD.MOV.U32 R26, RZ, RZ, R25 ;  /* 0x000000ffff1a7224 */ /* 0x000fc400078e0019 */
[----:B------:R-:W-:Y:S01]  /*30660*/  IMAD.MOV.U32 R25, RZ, RZ, R7 ;  /* 0x000000ffff197224 */ /* 0x000fe200078e0007 */
[----:B------:R-:W3:Y:S01]  /*30670*/  LDL.LU R179, [R1+0x3cb0] ;  /* 0x003cb00001b37983 */ /* 0x000ee20000300800 */
[----:B------:R-:W-:-:S03]  /*30680*/  IMAD.MOV.U32 R7, RZ, RZ, R130 ;  /* 0x000000ffff077224 */ /* 0x000fc600078e0082 */
[----:B------:R-:W-:Y:S04]  /*30690*/  STL.64 [R1+0x3078], R82 ;  /* 0x0030785201007387 */ /* 0x000fe80000100a00 */
[----:B------:R-:W3:Y:S04]  /*306a0*/  LDL.LU R130, [R1+0x3cac] ;  /* 0x003cac0001827983 */ /* 0x000ee80000300800 */
[----:B------:R2:W-:Y:S01]  /*306b0*/  STL.64 [R1+0x30b8], R76 ;  /* 0x0030b84c01007387 */ /* 0x0005e20000100a00 */
[----:B-1----:R-:W-:Y:S01]  /*306c0*/  LEA R54, P4, R239, R10, 0x2 ;  /* 0x0000000aef367211 */ /* 0x002fe200078810ff */
[----:B--2---:R-:W-:-:S02]  /*306d0*/  IMAD.MOV.U32 R77, RZ, RZ, R52 ;  /* 0x000000ffff4d7224 */ /* 0x004fc400078e0034 */
[----:B------:R-:W-:Y:S01]  /*306e0*/  IMAD.MOV.U32 R52, RZ, RZ, R51 ;  /* 0x000000ffff347224 */ /* 0x000fe200078e0033 */
[----:B------:R-:W-:Y:S01]  /*306f0*/  MOV R51, R50 ;  /* 0x0000003200337202 */ /* 0x000fe20000000f00 */
[----:B------:R-:W-:Y:S02]  /*30700*/  IMAD.MOV.U32 R50, RZ, RZ, R49 ;  /* 0x000000ffff327224 */ /* 0x000fe400078e0031 */
[----:B------:R-:W-:Y:S01]  /*30710*/  IMAD.MOV.U32 R49, RZ, RZ, R48 ;  /* 0x000000ffff317224 */ /* 0x000fe200078e0030 */
[----:B------:R-:W-:Y:S01]  /*30720*/  MOV R53, R52 ;  /* 0x0000003400357202 */ /* 0x000fe20000000f00 */
[----:B------:R-:W-:Y:S02]  /*30730*/  IMAD.MOV.U32 R48, RZ, RZ, R47 ;  /* 0x000000ffff307224 */ /* 0x000fe400078e002f */
[----:B------:R-:W-:Y:S02]  /*30740*/  IMAD.MOV.U32 R47, RZ, RZ, R46 ;  /* 0x000000ffff2f7224 */ /* 0x000fe400078e002e */
[----:B------:R-:W-:Y:S01]  /*30750*/  IMAD.MOV.U32 R46, RZ, RZ, R45 ;  /* 0x000000ffff2e7224 */ /* 0x000fe200078e002d */
[----:B------:R-:W-:Y:S01]  /*30760*/  MOV R45, R44 ;  /* 0x0000002c002d7202 */ /* 0x000fe20000000f00 */
[----:B------:R-:W-:-:S02]  /*30770*/  IMAD.MOV.U32 R52, RZ, RZ, R51 ;  /* 0x000000ffff347224 */ /* 0x000fc400078e0033 */
[----:B------:R-:W-:Y:S02]  /*30780*/  IMAD.MOV.U32 R51, RZ, RZ, R50 ;  /* 0x000000ffff337224 */ /* 0x000fe400078e0032 */
[----:B------:R-:W-:Y:S01]  /*30790*/  IMAD.MOV.U32 R50, RZ, RZ, R49 ;  /* 0x000000ffff327224 */ /* 0x000fe200078e0031 */
[----:B------:R-:W-:Y:S01]  /*307a0*/  LEA R86, P3, R240, R10, 0x2 ;  /* 0x0000000af0567211 */ /* 0x000fe200078610ff */
[----:B------:R-:W-:Y:S02]  /*307b0*/  IMAD.MOV.U32 R44, RZ, RZ, R27 ;  /* 0x000000ffff2c7224 */ /* 0x000fe400078e001b */
[----:B------:R-:W-:Y:S02]  /*307c0*/  IMAD.MOV.U32 R49, RZ, RZ, R48 ;  /* 0x000000ffff317224 */ /* 0x000fe400078e0030 */
[----:B------:R-:W-:Y:S02]  /*307d0*/  IMAD.MOV.U32 R27, RZ, RZ, R26 ;  /* 0x000000ffff1b7224 */ /* 0x000fe400078e001a */
[----:B------:R-:W-:Y:S01]  /*307e0*/  IMAD.MOV.U32 R48, RZ, RZ, R47 ;  /* 0x000000ffff307224 */ /* 0x000fe200078e002f */
[----:B------:R-:W-:Y:S01]  /*307f0*/  MOV R47, R46 ;  /* 0x0000002e002f7202 */ /* 0x000fe20000000f00 */
[----:B------:R-:W-:Y:S01]  /*30800*/  IMAD.MOV.U32 R26, RZ, RZ, R25 ;  /* 0x000000ffff1a7224 */ /* 0x000fe200078e0019 */
[----:B------:R-:W-:Y:S01]  /*30810*/  LEA.HI.X.SX32 R55, R239, R0, 0x2, P4 ;  /* 0x00000000ef377211 */ /* 0x000fe200020f16ff */
[----:B------:R-:W-:-:S02]  /*30820*/  IMAD.MOV.U32 R25, RZ, RZ, R6 ;  /* 0x000000ffff197224 */ /* 0x000fc400078e0006 */
[----:B------:R-:W-:Y:S01]  /*30830*/  IMAD.MOV.U32 R46, RZ, RZ, R45 ;  /* 0x000000ffff2e7224 */ /* 0x000fe200078e002d */
[----:B------:R-:W-:Y:S01]  /*30840*/  LEA.HI.X.SX32 R87, R240, R0, 0x2, P3 ;  /* 0x00000000f0577211 */ /* 0x000fe200018f16ff */
[----:B------:R-:W-:Y:S02]  /*30850*/  IMAD.MOV.U32 R45, RZ, RZ, R44 ;  /* 0x000000ffff2d7224 */ /* 0x000fe400078e002c */
[----:B------:R-:W-:Y:S01]  /*30860*/  IMAD.MOV.U32 R44, RZ, RZ, R27 ;  /* 0x000000ffff2c7224 */ /* 0x000fe200078e001b */
[----:B------:R-:W-:Y:S01]  /*30870*/  LEA R82, P2, R241, R10, 0x2 ;  /* 0x0000000af1527211 */ /* 0x000fe200078410ff */
[----:B------:R-:W-:Y:S02]  /*30880*/  IMAD.MOV.U32 R6, RZ, RZ, R191 ;  /* 0x000000ffff067224 */ /* 0x000fe400078e00bf */
[----:B------:R-:W-:Y:S01]  /*30890*/  IMAD.MOV.U32 R27, RZ, RZ, R26 ;  /* 0x000000ffff1b7224 */ /* 0x000fe200078e001a */
[----:B------:R-:W2:Y:S01]  /*308a0*/  LDL.LU R191, [R1+0x3ca8] ;  /* 0x003ca80001bf7983 */ /* 0x000ea20000300800 */
[----:B------:R-:W-:Y:S01]  /*308b0*/  IMAD.MOV.U32 R26, RZ, RZ, R25 ;  /* 0x000000ffff1a7224 */ /* 0x000fe200078e0019 */
[----:B------:R-:W-:-:S02]  /*308c0*/  MOV R25, R5 ;  /* 0x0000000500197202 */ /* 0x000fc40000000f00 */
[----:B------:R1:W-:Y:S01]  /*308d0*/  STL.64 [R1+0x30f8], R54 ;  /* 0x0030f83601007387 */ /* 0x0003e20000100a00 */
[----:B------:R-:W-:-:S03]  /*308e0*/  LEA.HI.X.SX32 R83, R241, R0, 0x2, P2 ;  /* 0x00000000f1537211 */ /* 0x000fc600010f16ff */
[----:B------:R-:W2:Y:S04]  /*308f0*/  LDL.LU R5, [R1+0x6fc] ;  /* 0x0006fc0001057983 */ /* 0x000ea80000300800 */
[----:B------:R1:W-:Y:S02]  /*30900*/  STL.64 [R1+0x3138], R86 ;  /* 0x0031385601007387 */ /* 0x0003e40000100a00 */
[C---:B-1----:R-:W-:Y:S02]  /*30910*/  LEA R54, P4, R242.reuse, R10, 0x2 ;  /* 0x0000000af2367211 */ /* 0x042fe400078810ff */
[----:B------:R1:W-:Y:S02]  /*30920*/  STL.64 [R1+0x3178], R82 ;  /* 0x0031785201007387 */ /* 0x0003e40000100a00 */
[----:B------:R-:W-:-:S02]  /*30930*/  LEA.HI.X.SX32 R55, R242, R0, 0x2, P4 ;  /* 0x00000000f2377211 */ /* 0x000fc400020f16ff */
[----:B------:R-:W-:Y:S01]  /*30940*/  LEA R86, P3, R243, R10, 0x2 ;  /* 0x0000000af3567211 */ /* 0x000fe200078610ff */
[----:B------:R-:W-:-:S03]  /*30950*/  IMAD R245, R245, c[0x0][0x190], RZ ;  /* 0x00006400f5f57a24 */ /* 0x000fc600078e02ff */
[----:B------:R-:W-:Y:S02]  /*30960*/  LEA.HI.X.SX32 R87, R243, R0, 0x2, P3 ;  /* 0x00000000f3577211 */ /* 0x000fe400018f16ff */
[C---:B-1----:R-:W-:Y:S01]  /*30970*/  LEA R82, P2, R244.reuse, R10, 0x2 ;  /* 0x0000000af4527211 */ /* 0x042fe200078410ff */
[----:B------:R1:W-:Y:S01]  /*30980*/  STL.64 [R1+0x31b8], R54 ;  /* 0x0031b83601007387 */ /* 0x0003e20000100a00 */
[----:B------:R-:W-:Y:S02]  /*30990*/  IMAD.MOV.U32 R76, RZ, RZ, R52 ;  /* 0x000000ffff4c7224 */ /* 0x000fe400078e0034 */
[----:B------:R-:W-:Y:S01]  /*309a0*/  LEA.HI.X.SX32 R83, R244, R0, 0x2, P2 ;  /* 0x00000000f4537211 */ /* 0x000fe200010f16ff */
[----:B------:R1:W-:Y:S01]  /*309b0*/  STL.64 [R1+0x31f8], R86 ;  /* 0x0031f85601007387 */ /* 0x0003e20000100a00 */
[----:B------:R-:W-:Y:S02]  /*309c0*/  IMAD.MOV.U32 R52, RZ, RZ, R51 ;  /* 0x000000ffff347224 */ /* 0x000fe400078e0033 */
[----:B------:R-:W-:-:S02]  /*309d0*/  IMAD.MOV.U32 R51, RZ, RZ, R50 ;  /* 0x000000ffff337224 */ /* 0x000fc400078e0032 */
[----:B------:R-:W-:Y:S02]  /*309e0*/  IMAD.MOV.U32 R50, RZ, RZ, R49 ;  /* 0x000000ffff327224 */ /* 0x000fe400078e0031 */
[----:B------:R-:W-:Y:S01]  /*309f0*/  IMAD.MOV.U32 R49, RZ, RZ, R48 ;  /* 0x000000ffff317224 */ /* 0x000fe200078e0030 */
[CC--:B-1----:R-:W-:Y:S02]  /*30a00*/  LEA R54, P4, R245.reuse, R10.reuse, 0x2 ;  /* 0x0000000af5367211 */ /* 0x0c2fe400078810ff */
[C---:B------:R-:W-:Y:S01]  /*30a10*/  LEA R86, P3, R80.reuse, R10, 0x2 ;  /* 0x0000000a50567211 */ /* 0x040fe200078610ff */
[----:B------:R1:W-:Y:S01]  /*30a20*/  STL.64 [R1+0x3238], R82 ;  /* 0x0032385201007387 */ /* 0x0003e20000100a00 */
[----:B------:R-:W-:Y:S01]  /*30a30*/  MOV R48, R47 ;  /* 0x0000002f00307202 */ /* 0x000fe20000000f00 */
[----:B------:R-:W-:Y:S01]  /*30a40*/  IMAD.MOV.U32 R47, RZ, RZ, R46 ;  /* 0x000000ffff2f7224 */ /* 0x000fe200078e002e */
[-C--:B------:R-:W-:Y:S01]  /*30a50*/  LEA.HI.X.SX32 R87, R80, R0.reuse, 0x2, P3 ;  /* 0x0000000050577211 */ /* 0x080fe200018f16ff */
[----:B------:R-:W-:Y:S01]  /*30a60*/  IMAD.MOV.U32 R80, RZ, RZ, R52 ;  /* 0x000000ffff507224 */ /* 0x000fe200078e0034 */
[----:B------:R-:W-:Y:S01]  /*30a70*/  LEA.HI.X.SX32 R55, R245, R0, 0x2, P4 ;  /* 0x00000000f5377211 */ /* 0x000fe200020f16ff */
[----:B------:R-:W-:Y:S01]  /*30a80*/  IMAD.MOV.U32 R46, RZ, RZ, R45 ;  /* 0x000000ffff2e7224 */ /* 0x000fe200078e002d */
[----:B------:R-:W-:Y:S01]  /*30a90*/  MOV R52, R51 ;  /* 0x0000003300347202 */ /* 0x000fe20000000f00 */
[----:B------:R-:W-:-:S02]  /*30aa0*/  IMAD.MOV.U32 R45, RZ, RZ, R44 ;  /* 0x000000ffff2d7224 */ /* 0x000fc400078e002c */
[----:B------:R-:W-:Y:S01]  /*30ab0*/  IMAD.MOV.U32 R51, RZ, RZ, R50 ;  /* 0x000000ffff337224 */ /* 0x000fe200078e0032 */
[C---:B-1----:R-:W-:Y:S01]  /*30ac0*/  LEA R82, P2, R85.reuse, R10, 0x2 ;  /* 0x0000000a55527211 */ /* 0x042fe200078410ff */
[----:B------:R-:W-:Y:S02]  /*30ad0*/  IMAD.MOV.U32 R44, RZ, RZ, R27 ;  /* 0x000000ffff2c7224 */ /* 0x000fe400078e001b */
[----:B------:R-:W-:Y:S01]  /*30ae0*/  IMAD.MOV.U32 R50, RZ, RZ, R49 ;  /* 0x000000ffff327224 */ /* 0x000fe200078e0031 */
[----:B------:R-:W-:Y:S01]  /*30af0*/  LEA.HI.X.SX32 R83, R85, R0, 0x2, P2 ;  /* 0x0000000055537211 */ /* 0x000fe200010f16ff */
[----:B------:R-:W-:Y:S01]  /*30b00*/  IMAD.MOV.U32 R27, RZ, RZ, R26 ;  /* 0x000000ffff1b7224 */ /* 0x000fe200078e001a */
[----:B------:R-:W-:Y:S01]  /*30b10*/  MOV R26, R25 ;  /* 0x00000019001a7202 */ /* 0x000fe20000000f00 */
[----:B------:R-:W-:Y:S01]  /*30b20*/  IMAD.MOV.U32 R49, RZ, RZ, R48 ;  /* 0x000000ffff317224 */ /* 0x000fe200078e0030 */
[----:B------:R1:W-:Y:S01]  /*30b30*/  STL.64 [R1+0x3278], R54 ;  /* 0x0032783601007387 */ /* 0x0003e20000100a00 */
[----:B------:R-:W-:-:S02]  /*30b40*/  IMAD.MOV.U32 R48, RZ, RZ, R47 ;  /* 0x000000ffff307224 */ /* 0x000fc400078e002f */
[----:B------:R-:W-:Y:S02]  /*30b50*/  IMAD.MOV.U32 R25, RZ, RZ, R24 ;  /* 0x000000ffff197224 */ /* 0x000fe400078e0018 */
[----:B------:R-:W-:Y:S01]  /*30b60*/  IMAD.MOV.U32 R47, RZ, RZ, R46 ;  /* 0x000000ffff2f7224 */ /* 0x000fe200078e002e */
[----:B------:R-:W-:Y:S01]  /*30b70*/  MOV R46, R45 ;  /* 0x0000002d002e7202 */ /* 0x000fe20000000f00 */
[----:B------:R-:W-:Y:S02]  /*30b80*/  IMAD.MOV.U32 R85, RZ, RZ, R52 ;  /* 0x000000ffff557224 */ /* 0x000fe400078e0034 */
[----:B------:R-:W-:Y:S02]  /*30b90*/  IMAD.MOV.U32 R24, RZ, RZ, R23 ;  /* 0x000000ffff187224 */ /* 0x000fe400078e0017 */
[----:B------:R-:W-:Y:S01]  /*30ba0*/  IMAD.MOV.U32 R52, RZ, RZ, R51 ;  /* 0x000000ffff347224 */ /* 0x000fe200078e0033 */
[----:B-1----:R-:W-:Y:S01]  /*30bb0*/  LEA R54, P4, R84, R10, 0x2 ;  /* 0x0000000a54367211 */ /* 0x002fe200078810ff */
[----:B------:R-:W-:-:S02]  /*30bc0*/  IMAD.MOV.U32 R23, RZ, RZ, R22 ;  /* 0x000000ffff177224 */ /* 0x000fc400078e0016 */
[----:B------:R-:W-:Y:S02]  /*30bd0*/  IMAD.MOV.U32 R45, RZ, RZ, R44 ;  /* 0x000000ffff2d7224 */ /* 0x000fe400078e002c */
[----:B------:R-:W-:Y:S01]  /*30be0*/  IMAD.MOV.U32 R51, RZ, RZ, R50 ;  /* 0x000000ffff337224 */ /* 0x000fe200078e0032 */
[----:B------:R-:W-:Y:S01]  /*30bf0*/  MOV R50, R49 ;  /* 0x0000003100327202 */ /* 0x000fe20000000f00 */
[----:B------:R-:W-:Y:S01]  /*30c00*/  IMAD.MOV.U32 R44, RZ, RZ, R27 ;  /* 0x000000ffff2c7224 */ /* 0x000fe200078e001b */
[----:B------:R-:W-:Y:S01]  /*30c10*/  LEA.HI.X.SX32 R55, R84, R0, 0x2, P4 ;  /* 0x0000000054377211 */ /* 0x000fe200020f16ff */
[----:B------:R-:W-:Y:S02]  /*30c20*/  IMAD.MOV.U32 R22, RZ, RZ, R178 ;  /* 0x000000ffff167224 */ /* 0x000fe400078e00b2 */
[----:B------:R-:W-:Y:S01]  /*30c30*/  IMAD.MOV.U32 R27, RZ, RZ, R26 ;  /* 0x000000ffff1b7224 */ /* 0x000fe200078e001a */
[----:B------:R-:W2:Y:S01]  /*30c40*/  LDL.LU R178, [R1+0x3ca4] ;  /* 0x003ca40001b27983 */ /* 0x000ea20000300800 */
[----:B------:R-:W-:-:S02]  /*30c50*/  IMAD.MOV.U32 R49, RZ, RZ, R48 ;  /* 0x000000ffff317224 */ /* 0x000fc400078e0030 */
[----:B------:R-:W-:Y:S01]  /*30c60*/  IMAD.MOV.U32 R26, RZ, RZ, R25 ;  /* 0x000000ffff1a7224 */ /* 0x000fe200078e0019 */
[----:B------:R1:W-:Y:S01]  /*30c70*/  STL.64 [R1+0x150], R86 ;  /* 0x0001505601007387 */ /* 0x0003e20000100a00 */
[----:B------:R-:W-:Y:S02]  /*30c80*/  IMAD.MOV.U32 R48, RZ, RZ, R47 ;  /* 0x000000ffff307224 */ /* 0x000fe400078e002f */
[----:B------:R-:W-:Y:S01]  /*30c90*/  IMAD.MOV.U32 R25, RZ, RZ, R24 ;  /* 0x000000ffff197224 */ /* 0x000fe200078e0018 */
[----:B------:R-:W-:Y:S01]  /*30ca0*/  MOV R24, R23 ;  /* 0x0000001700187202 */ /* 0x000fe20000000f00 */
[----:B------:R-:W-:Y:S02]  /*30cb0*/  IMAD.MOV.U32 R47, RZ, RZ, R46 ;  /* 0x000000ffff2f7224 */ /* 0x000fe400078e002e */
[----:B------:R-:W-:Y:S02]  /*30cc0*/  IMAD.MOV.U32 R84, RZ, RZ, R52 ;  /* 0x000000ffff547224 */ /* 0x000fe400078e0034 */
[----:B------:R-:W-:-:S02]  /*30cd0*/  IMAD.MOV.U32 R46, RZ, RZ, R45 ;  /* 0x000000ffff2e7224 */ /* 0x000fc400078e002d */
[----:B------:R-:W-:Y:S01]  /*30ce0*/  IMAD.MOV.U32 R52, RZ, RZ, R51 ;  /* 0x000000ffff347224 */ /* 0x000fe200078e0033 */
[C---:B-1----:R-:W-:Y:S01]  /*30cf0*/  LEA R86, P3, R79.reuse, R10, 0x2 ;  /* 0x0000000a4f567211 */ /* 0x042fe200078610ff */
[----:B------:R-:W-:Y:S01]  /*30d00*/  IMAD.MOV.U32 R45, RZ, RZ, R44 ;  /* 0x000000ffff2d7224 */ /* 0x000fe200078e002c */
[----:B------:R-:W-:Y:S01]  /*30d10*/  MOV R44, R27 ;  /* 0x0000001b002c7202 */ /* 0x000fe20000000f00 */
[----:B------:R-:W-:Y:S02]  /*30d20*/  IMAD.MOV.U32 R51, RZ, RZ, R50 ;  /* 0x000000ffff337224 */ /* 0x000fe400078e0032 */
[----:B------:R-:W-:Y:S02]  /*30d30*/  IMAD.MOV.U32 R23, RZ, RZ, R22 ;  /* 0x000000ffff177224 */ /* 0x000fe400078e0016 */
[----:B------:R-:W-:Y:S01]  /*30d40*/  IMAD.MOV.U32 R50, RZ, RZ, R49 ;  /* 0x000000ffff327224 */ /* 0x000fe200078e0031 */
[----:B------:R-:W-:Y:S01]  /*30d50*/  LEA.HI.X.SX32 R87, R79, R0, 0x2, P3 ;  /* 0x000000004f577211 */ /* 0x000fe200018f16ff */
[----:B------:R-:W-:-:S02]  /*30d60*/  IMAD.MOV.U32 R22, RZ, RZ, R134 ;  /* 0x000000ffff167224 */ /* 0x000fc400078e0086 */
[----:B------:R-:W-:Y:S01]  /*30d70*/  IMAD.MOV.U32 R27, RZ, RZ, R26 ;  /* 0x000000ffff1b7224 */ /* 0x000fe200078e001a */
[----:B------:R-:W2:Y:S01]  /*30d80*/  LDL.LU R134, [R1+0x3ca0] ;  /* 0x003ca00001867983 */ /* 0x000ea20000300800 */
[----:B------:R-:W-:Y:S01]  /*30d90*/  IMAD.MOV.U32 R49, RZ, RZ, R48 ;  /* 0x000000ffff317224 */ /* 0x000fe200078e0030 */
[----:B------:R-:W-:Y:S01]  /*30da0*/  MOV R48, R47 ;  /* 0x0000002f00307202 */ /* 0x000fe20000000f00 */
[----:B------:R-:W-:Y:S02]  /*30db0*/  IMAD.MOV.U32 R26, RZ, RZ, R25 ;  /* 0x000000ffff1a7224 */ /* 0x000fe400078e0019 */
[----:B------:R-:W-:Y:S02]  /*30dc0*/  IMAD.MOV.U32 R25, RZ, RZ, R24 ;  /* 0x000000ffff197224 */ /* 0x000fe400078e0018 */
[----:B------:R-:W-:Y:S02]  /*30dd0*/  IMAD.MOV.U32 R47, RZ, RZ, R46 ;  /* 0x000000ffff2f7224 */ /* 0x000fe400078e002e */
[----:B------:R-:W-:Y:S01]  /*30de0*/  IMAD.MOV.U32 R79, RZ, RZ, R52 ;  /* 0x000000ffff4f7224 */ /* 0x000fe200078e0034 */
[----:B------:R-:W-:Y:S01]  /*30df0*/  MOV R52, R51 ;  /* 0x0000003300347202 */ /* 0x000fe20000000f00 */
[----:B------:R-:W-:-:S02]  /*30e00*/  IMAD.MOV.U32 R24, RZ, RZ, R23 ;  /* 0x000000ffff187224 */ /* 0x000fc400078e0017 */
[----:B------:R-:W-:Y:S02]  /*30e10*/  IMAD.MOV.U32 R46, RZ, RZ, R45 ;  /* 0x000000ffff2e7224 */ /* 0x000fe400078e002d */
[----:B------:R-:W-:Y:S01]  /*30e20*/  IMAD.MOV.U32 R23, RZ, RZ, R22 ;  /* 0x000000ffff177224 */ /* 0x000fe200078e0016 */
[----:B------:R-:W-:Y:S01]  /*30e30*/  MOV R22, R128 ;  /* 0x0000008000167202 */ /* 0x000fe20000000f00 */
[----:B------:R-:W-:Y:S02]  /*30e40*/  IMAD.MOV.U32 R45, RZ, RZ, R44 ;  /* 0x000000ffff2d7224 */ /* 0x000fe400078e002c */
[----:B------:R-:W-:Y:S02]  /*30e50*/  IMAD.MOV.U32 R51, RZ, RZ, R50 ;  /* 0x000000ffff337224 */ /* 0x000fe400078e0032 */
[----:B------:R-:W-:Y:S02]  /*30e60*/  IMAD.MOV.U32 R44, RZ, RZ, R27 ;  /* 0x000000ffff2c7224 */ /* 0x000fe400078e001b */
[----:B------:R-:W-:-:S02]  /*30e70*/  IMAD.MOV.U32 R50, RZ, RZ, R49 ;  /* 0x000000ffff327224 */ /* 0x000fc400078e0031 */
[----:B------:R-:W-:Y:S01]  /*30e80*/  IMAD.MOV.U32 R27, RZ, RZ, R26 ;  /* 0x000000ffff1b7224 */ /* 0x000fe200078e001a */
[----:B------:R-:W-:Y:S01]  /*30e90*/  MOV R26, R25 ;  /* 0x00000019001a7202 */ /* 0x000fe20000000f00 */
[----:B------:R-:W-:Y:S02]  /*30ea0*/  IMAD.MOV.U32 R49, RZ, RZ, R48 ;  /* 0x000000ffff317224 */ /* 0x000fe400078e0030 */
[----:B------:R-:W-:Y:S01]  /*30eb0*/  IMAD.MOV.U32 R48, RZ, RZ, R47 ;  /* 0x000000ffff307224 */ /* 0x000fe200078e002f */
[----:B------:R1:W-:Y:S01]  /*30ec0*/  STL.64 [R1+0x148], R82 ;  /* 0x0001485201007387 */ /* 0x0003e20000100a00 */
[----:B------:R-:W-:Y:S02]  /*30ed0*/  IMAD.MOV.U32 R25, RZ, RZ, R24 ;  /* 0x000000ffff197224 */ /* 0x000fe400078e0018 */
[----:B------:R-:W-:Y:S01]  /*30ee0*/  IMAD.MOV.U32 R47, RZ, RZ, R46 ;  /* 0x000000ffff2f7224 */ /* 0x000fe200078e002e */
[----:B------:R-:W-:Y:S01]  /*30ef0*/  MOV R46, R45 ;  /* 0x0000002d002e7202 */ /* 0x000fe20000000f00 */
[----:B------:R-:W-:Y:S01]  /*30f00*/  IMAD.MOV.U32 R24, RZ, RZ, R23 ;  /* 0x000000ffff187224 */ /* 0x000fe200078e0017 */
[----:B------:R-:W2:Y:S01]  /*30f10*/  LDL.LU R128, [R1+0x3c9c] ;  /* 0x003c9c0001807983 */ /* 0x000ea20000300800 */
[----:B------:R-:W-:-:S02]  /*30f20*/  IMAD.MOV.U32 R23, RZ, RZ, R22 ;  /* 0x000000ffff177224 */ /* 0x000fc400078e0016 */
[----:B------:R-:W-:Y:S02]  /*30f30*/  IMAD.MOV.U32 R45, RZ, RZ, R44 ;  /* 0x000000ffff2d7224 */ /* 0x000fe400078e002c */
[----:B------:R-:W-:Y:S01]  /*30f40*/  IMAD.MOV.U32 R44, RZ, RZ, R27 ;  /* 0x000000ffff2c7224 */ /* 0x000fe200078e001b */
[C---:B-1----:R-:W-:Y:S01]  /*30f50*/  LEA R82, P2, R88.reuse, R10, 0x2 ;  /* 0x0000000a58527211 */ /* 0x042fe200078410ff */
[----:B------:R-:W-:Y:S02]  /*30f60*/  IMAD.MOV.U32 R22, RZ, RZ, R190 ;  /* 0x000000ffff167224 */ /* 0x000fe400078e00be */
[----:B------:R-:W-:Y:S01]  /*30f70*/  IMAD.MOV.U32 R27, RZ, RZ, R26 ;  /* 0x000000ffff1b7224 */ /* 0x000fe200078e001a */
[----:B------:R-:W-:Y:S01]  /*30f80*/  LEA.HI.X.SX32 R83, R88, R0, 0x2, P2 ;  /* 0x0000000058537211 */ /* 0x000fe200010f16ff */
[----:B------:R-:W-:Y:S01]  /*30f90*/  IMAD.MOV.U32 R26, RZ, RZ, R25 ;  /* 0x000000ffff1a7224 */ /* 0x000fe200078e0019 */
[----:B------:R-:W-:Y:S01]  /*30fa0*/  STL.64 [R1+0x140], R54 ;  /* 0x0001403601007387 */ /* 0x000fe20000100a00 */
[----:B------:R-:W-:Y:S01]  /*30fb0*/  IMAD.MOV.U32 R25, RZ, RZ, R24 ;  /* 0x000000ffff197224 */ /* 0x000fe200078e0018 */
[----:B------:R-:W-:Y:S01]  /*30fc0*/  MOV R24, R23 ;  /* 0x0000001700187202 */ /* 0x000fe20000000f00 */
[----:B------:R-:W-:Y:S01]  /*30fd0*/  IMAD.MOV.U32 R23, RZ, RZ, R22 ;  /* 0x000000ffff177224 */ /* 0x000fe200078e0016 */
[----:B------:R-:W2:Y:S01]  /*30fe0*/  LDL.LU R190, [R1+0x3c98] ;  /* 0x003c980001be7983 */ /* 0x000ea20000300800 */
[----:B------:R-:W-:-:S03]  /*30ff0*/  IMAD.MOV.U32 R22, RZ, RZ, R109 ;  /* 0x000000ffff167224 */ /* 0x000fc600078e006d */
[----:B------:R-:W-:Y:S04]  /*31000*/  STL.64 [R1+0x138], R86 ;  /* 0x0001385601007387 */ /* 0x000fe80000100a00 */
[----:B------:R-:W2:Y:S04]  /*31010*/  LDL.LU R109, [R1+0x3c94] ;  /* 0x003c9400016d7983 */ /* 0x000ea80000300800 */
[----:B------:R1:W-:Y:S01]  /*31020*/  STL.64 [R1+0x130], R82 ;  /* 0x0001305201007387 */ /* 0x0003e20000100a00 */
[----:B------:R-:W-:Y:S02]  /*31030*/  IMAD R121, R121, c[0x0][0x190], RZ ;  /* 0x0000640079797a24 */ /* 0x000fe400078e02ff */
[----:B-1----:R-:W-:-:S02]  /*31040*/  IMAD.MOV.U32 R83, RZ, RZ, R52 ;  /* 0x000000ffff537224 */ /* 0x002fc400078e0034 */
[----:B------:R-:W-:Y:S02]  /*31050*/  IMAD.MOV.U32 R52, RZ, RZ, R51 ;  /* 0x000000ffff347224 */ /* 0x000fe400078e0033 */
[----:B------:R-:W-:Y:S01]  /*31060*/  IMAD.MOV.U32 R51, RZ, RZ, R50 ;  /* 0x000000ffff337224 */ /* 0x000fe200078e0032 */
[----:B------:R-:W-:Y:S01]  /*31070*/  MOV R50, R49 ;  /* 0x0000003100327202 */ /* 0x000fe20000000f00 */
[----:B------:R-:W-:Y:S02]  /*31080*/  IMAD.MOV.U32 R49, RZ, RZ, R48 ;  /* 0x000000ffff317224 */ /* 0x000fe400078e0030 */
[----:B------:R-:W-:Y:S02]  /*31090*/  IMAD.MOV.U32 R48, RZ, RZ, R47 ;  /* 0x000000ffff307224 */ /* 0x000fe400078e002f */
[----:B------:R-:W-:Y:S02]  /*310a0*/  IMAD.MOV.U32 R47, RZ, RZ, R46 ;  /* 0x000000ffff2f7224 */ /* 0x000fe400078e002e */
[----:B------:R-:W-:-:S02]  /*310b0*/  IMAD.MOV.U32 R82, RZ, RZ, R52 ;  /* 0x000000ffff527224 */ /* 0x000fc400078e0034 */
[----:B------:R-:W-:Y:S02]  /*310c0*/  IMAD.MOV.U32 R46, RZ, RZ, R45 ;  /* 0x000000ffff2e7224 */ /* 0x000fe400078e002d */
[----:B------:R-:W-:Y:S02]  /*310d0*/  IMAD.MOV.U32 R52, RZ, RZ, R51 ;  /* 0x000000ffff347224 */ /* 0x000fe400078e0033 */
[----:B------:R-:W-:Y:S01]  /*310e0*/  IMAD.MOV.U32 R45, RZ, RZ, R44 ;  /* 0x000000ffff2d7224 */ /* 0x000fe200078e002c */
[----:B------:R-:W-:Y:S01]  /*310f0*/  MOV R44, R27 ;  /* 0x0000001b002c7202 */ /* 0x000fe20000000f00 */
[----:B------:R-:W-:Y:S02]  /*31100*/  IMAD.MOV.U32 R51, RZ, RZ, R50 ;  /* 0x000000ffff337224 */ /* 0x000fe400078e0032 */
[----:B------:R-:W-:Y:S02]  /*31110*/  IMAD.MOV.U32 R50, RZ, RZ, R49 ;  /* 0x000000ffff327224 */ /* 0x000fe400078e0031 */
[----:B------:R-:W-:-:S02]  /*31120*/  IMAD.MOV.U32 R27, RZ, RZ, R26 ;  /* 0x000000ffff1b7224 */ /* 0x000fc400078e001a */
[----:B------:R-:W-:Y:S01]  /*31130*/  IMAD.MOV.U32 R49, RZ, RZ, R48 ;  /* 0x000000ffff317224 */ /* 0x000fe200078e0030 */
[----:B------:R-:W-:Y:S01]  /*31140*/  MOV R48, R47 ;  /* 0x0000002f00307202 */ /* 0x000fe20000000f00 */
[----:B------:R-:W-:Y:S01]  /*31150*/  IMAD.MOV.U32 R26, RZ, RZ, R25 ;  /* 0x000000ffff1a7224 */ /* 0x000fe200078e0019 */
[----:B------:R-:W-:Y:S01]  /*31160*/  LEA R54, P4, R81, R10, 0x2 ;  /* 0x0000000a51367211 */ /* 0x000fe200078810ff */
[----:B------:R-:W-:Y:S02]  /*31170*/  IMAD.MOV.U32 R25, RZ, RZ, R24 ;  /* 0x000000ffff197224 */ /* 0x000fe400078e0018 */
[----:B------:R-:W-:Y:S02]  /*31180*/  IMAD.MOV.U32 R47, RZ, RZ, R46 ;  /* 0x000000ffff2f7224 */ /* 0x000fe400078e002e */
[----:B------:R-:W-:Y:S02]  /*31190*/  IMAD.MOV.U32 R24, RZ, RZ, R23 ;  /* 0x000000ffff187224 */ /* 0x000fe400078e0017 */
[----:B------:R-:W-:-:S02]  /*311a0*/  IMAD.MOV.U32 R46, RZ, RZ, R45 ;  /* 0x000000ffff2e7224 */ /* 0x000fc400078e002d */
[----:B------:R-:W-:Y:S01]  /*311b0*/  IMAD.MOV.U32 R23, RZ, RZ, R22 ;  /* 0x000000ffff177224 */ /* 0x000fe200078e0016 */
[----:B------:R-:W-:Y:S01]  /*311c0*/  MOV R22, R121 ;  /* 0x0000007900167202 */ /* 0x000fe20000000f00 */
[----:B------:R-:W-:Y:S01]  /*311d0*/  IMAD.MOV.U32 R45, RZ, RZ, R44 ;  /* 0x000000ffff2d7224 */ /* 0x000fe200078e002c */
[----:B------:R-:W-:Y:S01]  /*311e0*/  LEA.HI.X.SX32 R55, R81, R0, 0x2, P4 ;  /* 0x0000000051377211 */ /* 0x000fe200020f16ff */
[----:B------:R-:W-:Y:S01]  /*311f0*/  IMAD.MOV.U32 R44, RZ, RZ, R27 ;  /* 0x000000ffff2c7224 */ /* 0x000fe200078e001b */
[----:B------:R-:W2:Y:S01]  /*31200*/  LDL.LU R121, [R1+0x3c90] ;  /* 0x003c900001797983 */ /* 0x000ea20000300800 */
[----:B------:R-:W-:Y:S02]  /*31210*/  IMAD R108, R108, c[0x0][0x190], RZ ;  /* 0x000064006c6c7a24 */ /* 0x000fe400078e02ff */
[----:B------:R-:W-:Y:S01]  /*31220*/  IMAD.MOV.U32 R27, RZ, RZ, R26 ;  /* 0x000000ffff1b7224 */ /* 0x000fe200078e001a */
[----:B------:R-:W-:Y:S01]  /*31230*/  MOV R26, R25 ;  /* 0x00000019001a7202 */ /* 0x000fe20000000f00 */
[----:B------:R-:W-:-:S02]  /*31240*/  IMAD.MOV.U32 R25, RZ, RZ, R24 ;  /* 0x000000ffff197224 */ /* 0x000fc400078e0018 */
[----:B------:R-:W-:Y:S01]  /*31250*/  IMAD.MOV.U32 R24, RZ, RZ, R23 ;  /* 0x000000ffff187224 */ /* 0x000fe200078e0017 */
[----:B------:R1:W-:Y:S01]  /*31260*/  STL.64 [R1+0x128], R54 ;  /* 0x0001283601007387 */ /* 0x0003e20000100a00 */
[----:B------:R-:W-:Y:S02]  /*31270*/  IMAD.MOV.U32 R23, RZ, RZ, R22 ;  /* 0x000000ffff177224 */ /* 0x000fe400078e0016 */
[----:B------:R-:W-:Y:S02]  /*31280*/  IMAD.MOV.U32 R22, RZ, RZ, R108 ;  /* 0x000000ffff167224 */ /* 0x000fe400078e006c */
[----:B------:R-:W2:Y:S01]  /*31290*/  LDL.LU R108, [R1+0x3c8c] ;  /* 0x003c8c00016c7983 */ /* 0x000ea20000300800 */
[----:B------:R-:W-:Y:S01]  /*312a0*/  IMAD.MOV.U32 R81, RZ, RZ, R52 ;  /* 0x000000ffff517224 */ /* 0x000fe200078e0034 */
[----:B------:R-:W-:Y:S02]  /*312b0*/  LEA R86, P3, R78, R10, 0x2 ;  /* 0x0000000a4e567211 */ /* 0x000fe400078610ff */
[----:B------:R-:W-:Y:S01]  /*312c0*/  MOV R52, R51 ;  /* 0x0000003300347202 */ /* 0x000fe20000000f00 */
[----:B------:R-:W-:-:S02]  /*312d0*/  IMAD.MOV.U32 R51, RZ, RZ, R50 ;  /* 0x000000ffff337224 */ /* 0x000fc400078e0032 */
[----:B------:R-:W-:Y:S01]  /*312e0*/  IMAD.MOV.U32 R50, RZ, RZ, R49 ;  /* 0x000000ffff327224 */ /* 0x000fe200078e0031 */
[----:B------:R-:W-:Y:S01]  /*312f0*/  LEA.HI.X.SX32 R87, R78, R0, 0x2, P3 ;  /* 0x000000004e577211 */ /* 0x000fe200018f16ff */
[----:B------:R-:W-:Y:S02]  /*31300*/  IMAD.MOV.U32 R49, RZ, RZ, R48 ;  /* 0x000000ffff317224 */ /* 0x000fe400078e0030 */
[----:B------:R-:W-:Y:S02]  /*31310*/  IMAD.MOV.U32 R48, RZ, RZ, R47 ;  /* 0x000000ffff307224 */ /* 0x000fe400078e002f */
[----:B------:R-:W-:Y:S01]  /*31320*/  IMAD.MOV.U32 R47, RZ, RZ, R46 ;  /* 0x000000ffff2f7224 */ /* 0x000fe200078e002e */
[----:B------:R-:W-:Y:S01]  /*31330*/  MOV R46, R45 ;  /* 0x0000002d002e7202 */ /* 0x000fe20000000f00 */
        /* <DEDUP_REMOVED lines=8> */
[----:B------:R-:W-:Y:S01]  /*313c0*/  LEA R88, P2, R77, R10, 0x2 ;  /* 0x0000000a4d587211 */ /* 0x000fe200078410ff */
[----:B------:R-:W-:-:S02]  /*313d0*/  IMAD.MOV.U32 R26, RZ, RZ, R25 ;  /* 0x000000ffff1a7224 */ /* 0x000fc400078e0019 */
[----:B------:R-:W-:Y:S02]  /*313e0*/  IMAD.MOV.U32 R48, RZ, RZ, R47 ;  /* 0x000000ffff307224 */ /* 0x000fe400078e002f */
[----:B------:R-:W-:Y:S01]  /*313f0*/  IMAD.MOV.U32 R25, RZ, RZ, R24 ;  /* 0x000000ffff197224 */ /* 0x000fe200078e0018 */
[----:B------:R-:W-:Y:S01]  /*31400*/  MOV R24, R23 ;  /* 0x0000001700187202 */ /* 0x000fe20000000f00 */
[----:B------:R-:W-:Y:S01]  /*31410*/  IMAD.MOV.U32 R47, RZ, RZ, R46 ;  /* 0x000000ffff2f7224 */ /* 0x000fe200078e002e */
[----:B-1----:R-:W-:Y:S01]  /*31420*/  LEA R54, P4, R53, R10, 0x2 ;  /* 0x0000000a35367211 */ /* 0x002fe200078810ff */
[----:B------:R-:W-:Y:S02]  /*31430*/  IMAD.MOV.U32 R46, RZ, RZ, R45 ;  /* 0x000000ffff2e7224 */ /* 0x000fe400078e002d */
[----:B------:R-:W-:Y:S01]  /*31440*/  IMAD.MOV.U32 R45, RZ, RZ, R44 ;  /* 0x000000ffff2d7224 */ /* 0x000fe200078e002c */
[----:B------:R-:W-:Y:S01]  /*31450*/  MOV R44, R27 ;  /* 0x0000001b002c7202 */ /* 0x000fe20000000f00 */
[----:B------:R-:W-:Y:S01]  /*31460*/  IMAD.MOV.U32 R23, RZ, RZ, R22 ;  /* 0x000000ffff177224 */ /* 0x000fe200078e0016 */
[----:B------:R-:W-:Y:S01]  /*31470*/  LEA.HI.X.SX32 R89, R77, R0, 0x2, P2 ;  /* 0x000000004d597211 */ /* 0x000fe200010f16ff */
[----:B------:R-:W-:-:S02]  /*31480*/  IMAD R28, R28, c[0x0][0x190], RZ ;  /* 0x000064001c1c7a24 */ /* 0x000fc400078e02ff */
[----:B------:R-:W-:Y:S02]  /*31490*/  IMAD.MOV.U32 R22, RZ, RZ, R217 ;  /* 0x000000ffff167224 */ /* 0x000fe400078e00d9 */
[----:B------:R-:W-:Y:S01]  /*314a0*/  IMAD.MOV.U32 R27, RZ, RZ, R26 ;  /* 0x000000ffff1b7224 */ /* 0x000fe200078e001a */
[----:B------:R-:W-:Y:S01]  /*314b0*/  LEA.HI.X.SX32 R55, R53, R0, 0x2, P4 ;  /* 0x0000000035377211 */ /* 0x000fe200020f16ff */
[----:B------:R-:W-:Y:S01]  /*314c0*/  IMAD.MOV.U32 R26, RZ, RZ, R25 ;  /* 0x000000ffff1a7224 */ /* 0x000fe200078e0019 */
[----:B------:R1:W-:Y:S01]  /*314d0*/  STL.64 [R1+0x120], R86 ;  /* 0x0001205601007387 */ /* 0x0003e20000100a00 */
[----:B------:R-:W-:Y:S02]  /*314e0*/  IMAD.MOV.U32 R25, RZ, RZ, R24 ;  /* 0x000000ffff197224 */ /* 0x000fe400078e0018 */
[----:B------:R-:W-:Y:S01]  /*314f0*/  IMAD.MOV.U32 R24, RZ, RZ, R23 ;  /* 0x000000ffff187224 */ /* 0x000fe200078e0017 */
[----:B------:R-:W3:Y:S01]  /*31500*/  LDL.LU R217, [R1+0x3c88] ;  /* 0x003c880001d97983 */ /* 0x000ee20000300800 */
[----:B------:R-:W-:Y:S01]  /*31510*/  IMAD.MOV.U32 R23, RZ, RZ, R22 ;  /* 0x000000ffff177224 */ /* 0x000fe200078e0016 */
[----:B------:R-:W-:-:S02]  /*31520*/  MOV R22, R28 ;  /* 0x0000001c00167202 */ /* 0x000fc40000000f00 */
[----:B------:R-:W-:Y:S04]  /*31530*/  STL.64 [R1+0x118], R88 ;  /* 0x0001185801007387 */ /* 0x000fe80000100a00 */
[----:B------:R-:W4:Y:S04]  /*31540*/  LDL.LU R28, [R1+0x3c84] ;  /* 0x003c8400011c7983 */ /* 0x000f280000300800 */
[----:B------:R1:W-:Y:S02]  /*31550*/  STL.64 [R1+0x110], R54 ;  /* 0x0001103601007387 */ /* 0x0003e40000100a00 */
[----:B-1----:R-:W-:Y:S01]  /*31560*/  LEA R86, P3, R247, R10, 0x2 ;  /* 0x0000000af7567211 */ /* 0x002fe200078610ff */
[----:B------:R-:W-:-:S02]  /*31570*/  IMAD.MOV.U32 R55, RZ, RZ, R52 ;  /* 0x000000ffff377224 */ /* 0x000fc400078e0034 */
[----:B------:R-:W-:Y:S02]  /*31580*/  IMAD.MOV.U32 R52, RZ, RZ, R51 ;  /* 0x000000ffff347224 */ /* 0x000fe400078e0033 */
[----:B------:R-:W-:Y:S02]  /*31590*/  IMAD.MOV.U32 R51, RZ, RZ, R50 ;  /* 0x000000ffff337224 */ /* 0x000fe400078e0032 */
[----:B------:R-:W-:Y:S02]  /*315a0*/  IMAD.MOV.U32 R50, RZ, RZ, R49 ;  /* 0x000000ffff327224 */ /* 0x000fe400078e0031 */
[----:B------:R-:W-:Y:S01]  /*315b0*/  IMAD.MOV.U32 R49, RZ, RZ, R48 ;  /* 0x000000ffff317224 */ /* 0x000fe200078e0030 */
[----:B------:R-:W-:Y:S01]  /*315c0*/  MOV R48, R47 ;  /* 0x0000002f00307202 */ /* 0x000fe20000000f00 */
        /* <DEDUP_REMOVED lines=10> */
[----:B------:R-:W-:-:S02]  /*31670*/  IMAD.MOV.U32 R49, RZ, RZ, R48 ;  /* 0x000000ffff317224 */ /* 0x000fc400078e0030 */
[----:B------:R-:W-:Y:S02]  /*31680*/  IMAD R29, R29, c[0x0][0x190], RZ ;  /* 0x000064001d1d7a24 */ /* 0x000fe400078e02ff */
[----:B------:R-:W-:Y:S01]  /*31690*/  IMAD.MOV.U32 R48, RZ, RZ, R47 ;  /* 0x000000ffff307224 */ /* 0x000fe200078e002f */
[----:B------:R-:W-:Y:S01]  /*316a0*/  LEA.HI.X.SX32 R87, R247, R0, 0x2, P3 ;  /* 0x00000000f7577211 */ /* 0x000fe200018f16ff */
[----:B------:R-:W-:Y:S02]  /*316b0*/  IMAD.MOV.U32 R25, RZ, RZ, R24 ;  /* 0x000000ffff197224 */ /* 0x000fe400078e0018 */
[----:B------:R-:W-:Y:S01]  /*316c0*/  IMAD.MOV.U32 R47, RZ, RZ, R46 ;  /* 0x000000ffff2f7224 */ /* 0x000fe200078e002e */
[----:B------:R-:W-:Y:S01]  /*316d0*/  MOV R46, R45 ;  /* 0x0000002d002e7202 */ /* 0x000fe20000000f00 */
[----:B------:R-:W-:Y:S02]  /*316e0*/  IMAD.MOV.U32 R54, RZ, RZ, R52 ;  /* 0x000000ffff367224 */ /* 0x000fe400078e0034 */
[----:B------:R-:W-:-:S02]  /*316f0*/  IMAD.MOV.U32 R24, RZ, RZ, R23 ;  /* 0x000000ffff187224 */ /* 0x000fc400078e0017 */
[----:B------:R-:W-:Y:S01]  /*31700*/  IMAD.MOV.U32 R52, RZ, RZ, R51 ;  /* 0x000000ffff347224 */ /* 0x000fe200078e0033 */
[----:B------:R-:W-:Y:S01]  /*31710*/  LEA R90, P2, R246, R10, 0x2 ;  /* 0x0000000af65a7211 */ /* 0x000fe200078410ff */
[----:B------:R-:W-:Y:S02]  /*31720*/  IMAD.MOV.U32 R23, RZ, RZ, R22 ;  /* 0x000000ffff177224 */ /* 0x000fe400078e0016 */
[----:B------:R-:W-:Y:S02]  /*31730*/  IMAD.MOV.U32 R45, RZ, RZ, R44 ;  /* 0x000000ffff2d7224 */ /* 0x000fe400078e002c */
[----:B------:R-:W-:Y:S01]  /*31740*/  IMAD.MOV.U32 R51, RZ, RZ, R50 ;  /* 0x000000ffff337224 */ /* 0x000fe200078e0032 */
[----:B------:R-:W-:Y:S01]  /*31750*/  MOV R50, R49 ;  /* 0x0000003100327202 */ /* 0x000fe20000000f00 */
[----:B------:R-:W-:Y:S02]  /*31760*/  IMAD.MOV.U32 R44, RZ, RZ, R27 ;  /* 0x000000ffff2c7224 */ /* 0x000fe400078e001b */
[----:B------:R-:W-:-:S02]  /*31770*/  IMAD.MOV.U32 R22, RZ, RZ, R29 ;  /* 0x000000ffff167224 */ /* 0x000fc400078e001d */
[----:B------:R-:W-:Y:S01]  /*31780*/  IMAD.MOV.U32 R27, RZ, RZ, R26 ;  /* 0x000000ffff1b7224 */ /* 0x000fe200078e001a */
[----:B------:R-:W4:Y:S01]  /*31790*/  LDL.LU R29, [R1+0x3c80] ;  /* 0x003c8000011d7983 */ /* 0x000f220000300800 */
[----:B------:R-:W-:Y:S02]  /*317a0*/  IMAD.MOV.U32 R49, RZ, RZ, R48 ;  /* 0x000000ffff317224 */ /* 0x000fe400078e0030 */
[----:B------:R-:W-:Y:S01]  /*317b0*/  IMAD.MOV.U32 R26, RZ, RZ, R25 ;  /* 0x000000ffff1a7224 */ /* 0x000fe200078e0019 */
[----:B------:R1:W-:Y:S01]  /*317c0*/  STL.64 [R1+0x108], R86 ;  /* 0x0001085601007387 */ /* 0x0003e20000100a00 */
[----:B------:R-:W-:Y:S01]  /*317d0*/  IMAD.MOV.U32 R48, RZ, RZ, R47 ;  /* 0x000000ffff307224 */ /* 0x000fe200078e002f */
[----:B------:R-:W-:Y:S01]  /*317e0*/  LEA.HI.X.SX32 R91, R246, R0, 0x2, P2 ;  /* 0x00000000f65b7211 */ /* 0x000fe200010f16ff */
[----:B------:R-:W-:Y:S01]  /*317f0*/  IMAD.MOV.U32 R25, RZ, RZ, R24 ;  /* 0x000000ffff197224 */ /* 0x000fe200078e0018 */
[----:B------:R-:W-:Y:S01]  /*31800*/  MOV R24, R23 ;  /* 0x0000001700187202 */ /* 0x000fe20000000f00 */
[----:B------:R-:W-:-:S02]  /*31810*/  IMAD.MOV.U32 R47, RZ, RZ, R46 ;  /* 0x000000ffff2f7224 */ /* 0x000fc400078e002e */
[----:B------:R-:W-:Y:S02]  /*31820*/  IMAD.MOV.U32 R77, RZ, RZ, R52 ;  /* 0x000000ffff4d7224 */ /* 0x000fe400078e0034 */
[----:B------:R-:W-:Y:S02]  /*31830*/  IMAD.MOV.U32 R46, RZ, RZ, R45 ;  /* 0x000000ffff2e7224 */ /* 0x000fe400078e002d */
[----:B------:R-:W-:Y:S01]  /*31840*/  IMAD.MOV.U32 R52, RZ, RZ, R51 ;  /* 0x000000ffff347224 */ /* 0x000fe200078e0033 */
[-C--:B-1----:R-:W-:Y:S01]  /*31850*/  LEA R86, P3, R76, R10.reuse, 0x2 ;  /* 0x0000000a4c567211 */ /* 0x082fe200078610ff */
[----:B------:R-:W-:Y:S01]  /*31860*/  IMAD.MOV.U32 R45, RZ, RZ, R44 ;  /* 0x000000ffff2d7224 */ /* 0x000fe200078e002c */
[----:B------:R-:W-:Y:S01]  /*31870*/  LEA R88, P4, R250, R10, 0x2 ;  /* 0x0000000afa587211 */ /* 0x000fe200078810ff */
[----:B------:R-:W-:Y:S01]  /*31880*/  IMAD.MOV.U32 R51, RZ, RZ, R50 ;  /* 0x000000ffff337224 */ /* 0x000fe200078e0032 */
[----:B------:R-:W-:Y:S01]  /*31890*/  MOV R44, R27 ;  /* 0x0000001b002c7202 */ /* 0x000fe20000000f00 */
[----:B------:R-:W-:-:S02]  /*318a0*/  IMAD.MOV.U32 R23, RZ, RZ, R22 ;  /* 0x000000ffff177224 */ /* 0x000fc400078e0016 */
[----:B------:R-:W-:Y:S01]  /*318b0*/  IMAD.MOV.U32 R50, RZ, RZ, R49 ;  /* 0x000000ffff327224 */ /* 0x000fe200078e0031 */
[-C--:B------:R-:W-:Y:S01]  /*318c0*/  LEA.HI.X.SX32 R87, R76, R0.reuse, 0x2, P3 ;  /* 0x000000004c577211 */ /* 0x080fe200018f16ff */
[----:B------:R-:W-:Y:S02]  /*318d0*/  IMAD.MOV.U32 R27, RZ, RZ, R26 ;  /* 0x000000ffff1b7224 */ /* 0x000fe400078e001a */
[----:B------:R-:W-:Y:S01]  /*318e0*/  IMAD.MOV.U32 R49, RZ, RZ, R48 ;  /* 0x000000ffff317224 */ /* 0x000fe200078e0030 */
[----:B------:R-:W-:Y:S01]  /*318f0*/  MOV R48, R47 ;  /* 0x0000002f00307202 */ /* 0x000fe20000000f00 */
[----:B------:R-:W-:Y:S01]  /*31900*/  IMAD.MOV.U32 R26, RZ, RZ, R25 ;  /* 0x000000ffff1a7224 */ /* 0x000fe200078e0019 */
[----:B------:R-:W-:Y:S01]  /*31910*/  LEA.HI.X.SX32 R89, R250, R0, 0x2, P4 ;  /* 0x00000000fa597211 */ /* 0x000fe200020f16ff */
[----:B------:R-:W-:Y:S02]  /*31920*/  IMAD.MOV.U32 R25, RZ, RZ, R24 ;  /* 0x000000ffff197224 */ /* 0x000fe400078e0018 */
[----:B------:R-:W-:-:S02]  /*31930*/  IMAD.MOV.U32 R47, RZ, RZ, R46 ;  /* 0x000000ffff2f7224 */ /* 0x000fc400078e002e */
[----:B------:R-:W-:Y:S01]  /*31940*/  IMAD.MOV.U32 R76, RZ, RZ, R52 ;  /* 0x000000ffff4c7224 */ /* 0x000fe200078e0034 */
[----:B------:R-:W-:Y:S01]  /*31950*/  MOV R52, R51 ;  /* 0x0000003300347202 */ /* 0x000fe20000000f00 */
[----:B------:R-:W-:Y:S02]  /*31960*/  IMAD.MOV.U32 R24, RZ, RZ, R23 ;  /* 0x000000ffff187224 */ /* 0x000fe400078e0017 */
[----:B------:R-:W-:Y:S02]  /*31970*/  IMAD.MOV.U32 R46, RZ, RZ, R45 ;  /* 0x000000ffff2e7224 */ /* 0x000fe400078e002d */
        /* <DEDUP_REMOVED lines=15> */
[----:B--2---:R-:W-:Y:S02]  /*31a70*/  IMAD.MOV.U32 R22, RZ, RZ, R108 ;  /* 0x000000ffff167224 */ /* 0x004fe400078e006c */
[----:B------:R-:W2:Y:S02]  /*31a80*/  LDL.LU R108, [R1+0x3c7c] ;  /* 0x003c7c00016c7983 */ /* 0x000ea40000300800 */
[----:B------:R-:W-:-:S02]  /*31a90*/  IMAD.MOV.U32 R23, RZ, RZ, R22 ;  /* 0x000000ffff177224 */ /* 0x000fc400078e0016 */
[----:B------:R1:W-:Y:S01]  /*31aa0*/  STL.64 [R1+0x100], R90 ;  /* 0x0001005a01007387 */ /* 0x0003e20000100a00 */
[----:B------:R-:W-:Y:S01]  /*31ab0*/  MOV R22, R109 ;  /* 0x0000006d00167202 */ /* 0x000fe20000000f00 */
[----:B------:R-:W-:Y:S02]  /*31ac0*/  IMAD.MOV.U32 R24, RZ, RZ, R23 ;  /* 0x000000ffff187224 */ /* 0x000fe400078e0017 */
[----:B------:R-:W2:Y:S01]  /*31ad0*/  LDL.LU R109, [R1+0x3c78] ;  /* 0x003c7800016d7983 */ /* 0x000ea20000300800 */
[----:B-1----:R-:W-:-:S03]  /*31ae0*/  LEA R90, P2, R80, R10, 0x2 ;  /* 0x0000000a505a7211 */ /* 0x002fc600078410ff */
[----:B------:R1:W-:Y:S01]  /*31af0*/  STL.64 [R1+0xe8], R88 ;  /* 0x0000e85801007387 */ /* 0x0003e20000100a00 */
[----:B------:R-:W-:Y:S01]  /*31b00*/  LEA.HI.X.SX32 R91, R80, R0, 0x2, P2 ;  /* 0x00000000505b7211 */ /* 0x000fe200010f16ff */
[----:B------:R-:W-:Y:S02]  /*31b10*/  IMAD.MOV.U32 R80, RZ, RZ, R52 ;  /* 0x000000ffff507224 */ /* 0x000fe400078e0034 */
[----:B------:R-:W-:Y:S02]  /*31b20*/  IMAD.MOV.U32 R52, RZ, RZ, R51 ;  /* 0x000000ffff347224 */ /* 0x000fe400078e0033 */
[----:B------:R-:W-:Y:S02]  /*31b30*/  IMAD.MOV.U32 R23, RZ, RZ, R22 ;  /* 0x000000ffff177224 */ /* 0x000fe400078e0016 */
[----:B------:R-:W-:Y:S01]  /*31b40*/  IMAD.MOV.U32 R51, RZ, RZ, R50 ;  /* 0x000000ffff337224 */ /* 0x000fe200078e0032 */
[C---:B-1----:R-:W-:Y:S01]  /*31b50*/  LEA R88, P4, R85.reuse, R10, 0x2 ;  /* 0x0000000a55587211 */ /* 0x042fe200078810ff */
[----:B------:R-:W-:Y:S01]  /*31b60*/  IMAD.MOV.U32 R22, RZ, RZ, R178 ;  /* 0x000000ffff167224 */ /* 0x000fe200078e00b2 */
[----:B------:R-:W-:Y:S01]  /*31b70*/  MOV R50, R49 ;  /* 0x0000003100327202 */ /* 0x000fe20000000f00 */
[----:B------:R-:W-:Y:S01]  /*31b80*/  IMAD.MOV.U32 R49, RZ, RZ, R48 ;  /* 0x000000ffff317224 */ /* 0x000fe200078e0030 */
[----:B------:R-:W2:Y:S01]  /*31b90*/  LDL.LU R178, [R1+0x3c74] ;  /* 0x003c740001b27983 */ /* 0x000ea20000300800 */
[----:B------:R-:W-:Y:S01]  /*31ba0*/  IMAD.MOV.U32 R48, RZ, RZ, R47 ;  /* 0x000000ffff307224 */ /* 0x000fe200078e002f */
[----:B------:R-:W-:Y:S01]  /*31bb0*/  LEA.HI.X.SX32 R89, R85, R0, 0x2, P4 ;  /* 0x0000000055597211 */ /* 0x000fe200020f16ff */
[----:B------:R-:W-:Y:S01]  /*31bc0*/  IMAD.MOV.U32 R25, RZ, RZ, R24 ;  /* 0x000000ffff197224 */ /* 0x000fe200078e0018 */
[----:B------:R1:W-:Y:S01]  /*31bd0*/  STL.64 [R1+0xe0], R86 ;  /* 0x0000e05601007387 */ /* 0x0003e20000100a00 */
[----:B------:R-:W-:Y:S01]  /*31be0*/  IMAD.MOV.U32 R47, RZ, RZ, R46 ;  /* 0x000000ffff2f7224 */ /* 0x000fe200078e002e */
[----:B------:R-:W-:Y:S01]  /*31bf0*/  MOV R24, R23 ;  /* 0x0000001700187202 */ /* 0x000fe20000000f00 */
[----:B------:R-:W-:-:S02]  /*31c00*/  IMAD.MOV.U32 R85, RZ, RZ, R52 ;  /* 0x000000ffff557224 */ /* 0x000fc400078e0034 */
[----:B------:R-:W-:Y:S02]  /*31c10*/  IMAD.MOV.U32 R46, RZ, RZ, R45 ;  /* 0x000000ffff2e7224 */ /* 0x000fe400078e002d */
[----:B------:R-:W-:Y:S02]  /*31c20*/  IMAD.MOV.U32 R52, RZ, RZ, R51 ;  /* 0x000000ffff347224 */ /* 0x000fe400078e0033 */
[----:B------:R-:W-:Y:S01]  /*31c30*/  IMAD.MOV.U32 R45, RZ, RZ, R44 ;  /* 0x000000ffff2d7224 */ /* 0x000fe200078e002c */
[----:B------:R-:W-:Y:S01]  /*31c40*/  MOV R44, R27 ;  /* 0x0000001b002c7202 */ /* 0x000fe20000000f00 */
[----:B------:R-:W-:Y:S01]  /*31c50*/  IMAD.MOV.U32 R51, RZ, RZ, R50 ;  /* 0x000000ffff337224 */ /* 0x000fe200078e0032 */
[C---:B-1----:R-:W-:Y:S01]  /*31c60*/  LEA R86, P3, R84.reuse, R10, 0x2 ;  /* 0x0000000a54567211 */ /* 0x042fe200078610ff */
[----:B------:R-:W-:Y:S02]  /*31c70*/  IMAD.MOV.U32 R23, RZ, RZ, R22 ;  /* 0x000000ffff177224 */ /* 0x000fe400078e0016 */
[----:B------:R-:W-:Y:S01]  /*31c80*/  IMAD.MOV.U32 R50, RZ, RZ, R49 ;  /* 0x000000ffff327224 */ /* 0x000fe200078e0031 */
[----:B------:R-:W-:Y:S01]  /*31c90*/  LEA.HI.X.SX32 R87, R84, R0, 0x2, P3 ;  /* 0x0000000054577211 */ /* 0x000fe200018f16ff */
[----:B---3--:R-:W-:-:S02]  /*31ca0*/  IMAD.MOV.U32 R22, RZ, RZ, R179 ;  /* 0x000000ffff167224 */ /* 0x008fc400078e00b3 */
[----:B------:R-:W-:Y:S01]  /*31cb0*/  IMAD.MOV.U32 R27, RZ, RZ, R26 ;  /* 0x000000ffff1b7224 */ /* 0x000fe200078e001a */
[----:B------:R-:W2:Y:S01]  /*31cc0*/  LDL.LU R179, [R1+0x3c70] ;  /* 0x003c700001b37983 */ /* 0x000ea20000300800 */
[----:B------:R-:W-:Y:S01]  /*31cd0*/  IMAD.MOV.U32 R49, RZ, RZ, R48 ;  /* 0x000000ffff317224 */ /* 0x000fe200078e0030 */
[----:B------:R-:W-:Y:S01]  /*31ce0*/  MOV R48, R47 ;  /* 0x0000002f00307202 */ /* 0x000fe20000000f00 */
[----:B------:R-:W-:Y:S01]  /*31cf0*/  IMAD.MOV.U32 R26, RZ, RZ, R25 ;  /* 0x000000ffff1a7224 */ /* 0x000fe200078e0019 */
[----:B------:R1:W-:Y:S01]  /*31d00*/  STL.64 [R1+0xd8], R90 ;  /* 0x0000d85a01007387 */ /* 0x0003e20000100a00 */
[----:B------:R-:W-:Y:S02]  /*31d10*/  IMAD.MOV.U32 R25, RZ, RZ, R24 ;  /* 0x000000ffff197224 */ /* 0x000fe400078e0018 */
[----:B------:R-:W-:Y:S02]  /*31d20*/  IMAD.MOV.U32 R47, RZ, RZ, R46 ;  /* 0x000000ffff2f7224 */ /* 0x000fe400078e002e */
[----:B------:R-:W-:Y:S01]  /*31d30*/  IMAD.MOV.U32 R84, RZ, RZ, R52 ;  /* 0x000000ffff547224 */ /* 0x000fe200078e0034 */
[----:B------:R-:W-:Y:S01]  /*31d40*/  MOV R52, R51 ;  /* 0x0000003300347202 */ /* 0x000fe20000000f00 */
[----:B------:R-:W-:-:S02]  /*31d50*/  IMAD.MOV.U32 R24, RZ, RZ, R23 ;  /* 0x000000ffff187224 */ /* 0x000fc400078e0017 */
[----:B------:R-:W-:Y:S02]  /*31d60*/  IMAD.MOV.U32 R46, RZ, RZ, R45 ;  /* 0x000000ffff2e7224 */ /* 0x000fe400078e002d */
[----:B------:R-:W-:Y:S01]  /*31d70*/  IMAD.MOV.U32 R23, RZ, RZ, R22 ;  /* 0x000000ffff177224 */ /* 0x000fe200078e0016 */
[C---:B-1----:R-:W-:Y:S01]  /*31d80*/  LEA R90, P2, R79.reuse, R10, 0x2 ;  /* 0x0000000a4f5a7211 */ /* 0x042fe200078410ff */
[----:B------:R-:W-:Y:S01]  /*31d90*/  IMAD.MOV.U32 R45, RZ, RZ, R44 ;  /* 0x000000ffff2d7224 */ /* 0x000fe200078e002c */
[----:B----4-:R-:W-:Y:S01]  /*31da0*/  MOV R22, R30 ;  /* 0x0000001e00167202 */ /* 0x010fe20000000f00 */
[----:B------:R-:W-:Y:S01]  /*31db0*/  IMAD.MOV.U32 R51, RZ, RZ, R50 ;  /* 0x000000ffff337224 */ /* 0x000fe200078e0032 */
[----:B------:R-:W3:Y:S01]  /*31dc0*/  LDL.LU R30, [R1+0x3c6c] ;  /* 0x003c6c00011e7983 */ /* 0x000ee20000300800 */
        /* <DEDUP_REMOVED lines=23> */
[----:B------:R-:W3:Y:S01]  /*31f40*/  LDL.LU R31, [R1+0x3c68] ;  /* 0x003c6800011f7983 */ /* 0x000ee20000300800 */
        /* <DEDUP_REMOVED lines=19> */
[----:B------:R-:W4:Y:S01]  /*32080*/  LDL.LU R110, [R1+0x3c64] ;  /* 0x003c6400016e7983 */ /* 0x000f220000300800 */
        /* <DEDUP_REMOVED lines=13> */
[----:B------:R-:W-:Y:S01]  /*32160*/  MOV R22, R111 ;  /* 0x0000006f00167202 */ /* 0x000fe20000000f00 */
[----:B------:R-:W-:Y:S01]  /*32170*/  IMAD.MOV.U32 R51, RZ, RZ, R50 ;  /* 0x000000ffff337224 */ /* 0x000fe200078e0032 */
[----:B------:R-:W4:Y:S01]  /*32180*/  LDL.LU R111, [R1+0x3c60] ;  /* 0x003c6000016f7983 */ /* 0x000f220000300800 */
        /* <DEDUP_REMOVED lines=59> */
[----:B------:R-:W2:Y:S01]  /*32540*/  LDL.LU R32, [R1+0x3c54] ;  /* 0x003c540001207983 */ /* 0x000ea20000300800 */
        /* <DEDUP_REMOVED lines=282> */
[----:B------:R-:W-:Y:S02]  /*336f0*/  IMAD.MOV.U32 R27, RZ, RZ, R26 ;  /* 0x000000ffff1b7224 */ /* 0x000fe400078e001a */
[----:B------:R-:W-:Y:S01]  /*33700*/  IMAD.MOV.U32 R49, RZ, RZ, R48 ;  /* 0x000000ffff317224 */ /* 0x000fe200078e0030 */
[----:B------:R-:W-:Y:S01]  /*33710*/  MOV R48, R47 ;  /* 0x0000002f00307202 */ /* 0x000fe20000000f00 */
[----:B------:R-:W-:Y:S01]  /*33720*/  IMAD.MOV.U32 R26, RZ, RZ, R25 ;  /* 0x000000ffff1a7224 */ /* 0x000fe200078e0019 */
[-C--:B------:R-:W-:Y:S01]  /*33730*/  LEA R250, P2, R77, R10.reuse, 0x2 ;  /* 0x0000000a4dfa7211 */ /* 0x080fe200078410ff */
[----:B------:R-:W-:Y:S02]  /*33740*/  IMAD.MOV.U32 R25, RZ, RZ, R24 ;  /* 0x000000ffff197224 */ /* 0x000fe400078e0018 */
[----:B------:R-:W-:Y:S01]  /*33750*/  IMAD.MOV.U32 R54, RZ, RZ, R52 ;  /* 0x000000ffff367224 */ /* 0x000fe200078e0034 */
[----:B------:R-:W-:Y:S01]  /*33760*/  MOV R52, R51 ;  /* 0x0000003300347202 */ /* 0x000fe20000000f00 */
[----:B------:R-:W-:Y:S01]  /*33770*/  IMAD.MOV.U32 R47, RZ, RZ, R46 ;  /* 0x000000ffff2f7224 */ /* 0x000fe200078e002e */
[-C--:B------:R-:W-:Y:S01]  /*33780*/  LEA R248, P4, R76, R10.reuse, 0x2 ;  /* 0x0000000a4cf87211 */ /* 0x080fe200078810ff */
[----:B------:R-:W-:Y:S01]  /*33790*/  IMAD.MOV.U32 R24, RZ, RZ, R23 ;  /* 0x000000ffff187224 */ /* 0x000fe200078e0017 */
[----:B------:R-:W-:Y:S01]  /*337a0*/  LEA R246, P3, R80, R10, 0x2 ;  /* 0x0000000a50f67211 */ /* 0x000fe200078610ff */
[----:B------:R-:W-:Y:S01]  /*337b0*/  IMAD.MOV.U32 R46, RZ, RZ, R45 ;  /* 0x000000ffff2e7224 */ /* 0x000fe200078e002d */
[----:B------:R-:W2:Y:S01]  /*337c0*/  LDL.LU R116, [R1+0x3c1c] ;  /* 0x003c1c0001747983 */ /* 0x000ea20000300800 */
[----:B------:R-:W-:Y:S01]  /*337d0*/  IMAD.MOV.U32 R23, RZ, RZ, R22 ;  /* 0x000000ffff177224 */ /* 0x000fe200078e0016 */
[----:B------:R-:W-:Y:S01]  /*337e0*/  MOV R22, R117 ;  /* 0x0000007500167202 */ /* 0x000fe20000000f00 */
        /* <DEDUP_REMOVED lines=48> */
[----:B------:R-:W-:Y:S01]  /*33af0*/  IMAD.MOV.U32 R46, RZ, RZ, R45 ;  /* 0x000000ffff2e7224 */ /* 0x000fe200078e002d */
[----:B------:R-:W-:Y:S01]  /*33b00*/  STL.64 [R1+0x3200], R90 ;  /* 0x0032005a01007387 */ /* 0x000fe20000100a00 */
[----:B------:R-:W-:Y:S01]  /*33b10*/  IMAD.MOV.U32 R23, RZ, RZ, R22 ;  /* 0x000000ffff177224 */ /* 0x000fe200078e0016 */
[----:B------:R-:W-:Y:S01]  /*33b20*/  MOV R22, R38 ;  /* 0x0000002600167202 */ /* 0x000fe20000000f00 */
[----:B------:R-:W-:Y:S01]  /*33b30*/  IMAD.MOV.U32 R45, RZ, RZ, R44 ;  /* 0x000000ffff2d7224 */ /* 0x000fe200078e002c */
[----:B------:R-:W2:Y:S01]  /*33b40*/  LDL.LU R117, [R1+0x3c18] ;  /* 0x003c180001757983 */ /* 0x000ea20000300800 */
[----:B------:R-:W-:Y:S02]  /*33b50*/  IMAD.MOV.U32 R51, RZ, RZ, R50 ;  /* 0x000000ffff337224 */ /* 0x000fe400078e0032 */
[----:B------:R-:W-:Y:S02]  /*33b60*/  IMAD.MOV.U32 R44, RZ, RZ, R27 ;  /* 0x000000ffff2c7224 */ /* 0x000fe400078e001b */
[----:B------:R-:W-:Y:S01]  /*33b70*/  IMAD.MOV.U32 R50, RZ, RZ, R49 ;  /* 0x000000ffff327224 */ /* 0x000fe200078e0031 */
[----:B------:R1:W-:Y:S01]  /*33b80*/  STL.64 [R1+0x3240], R88 ;  /* 0x0032405801007387 */ /* 0x0003e20000100a00 */
[----:B------:R-:W-:Y:S01]  /*33b90*/  IMAD.MOV.U32 R27, RZ, RZ, R26 ;  /* 0x000000ffff1b7224 */ /* 0x000fe200078e001a */
[----:B------:R-:W-:Y:S01]  /*33ba0*/  MOV R26, R25 ;  /* 0x00000019001a7202 */ /* 0x000fe20000000f00 */
[----:B------:R-:W-:Y:S01]  /*33bb0*/  IMAD.MOV.U32 R49, RZ, RZ, R48 ;  /* 0x000000ffff317224 */ /* 0x000fe200078e0030 */
[----:B------:R-:W-:Y:S01]  /*33bc0*/  LEA R240, P3, R79, R10, 0x2 ;  /* 0x0000000a4ff07211 */ /* 0x000fe200078610ff */
[----:B------:R-:W-:Y:S01]  /*33bd0*/  IMAD.MOV.U32 R48, RZ, RZ, R47 ;  /* 0x000000ffff307224 */ /* 0x000fe200078e002f */
[----:B------:R-:W2:Y:S01]  /*33be0*/  LDL.LU R186, [R1+0x3c14] ;  /* 0x003c140001ba7983 */ /* 0x000ea20000300800 */
[----:B------:R-:W-:-:S02]  /*33bf0*/  IMAD.MOV.U32 R25, RZ, RZ, R24 ;  /* 0x000000ffff197224 */ /* 0x000fc400078e0018 */
[----:B------:R-:W-:Y:S01]  /*33c00*/  IMAD.MOV.U32 R47, RZ, RZ, R46 ;  /* 0x000000ffff2f7224 */ /* 0x000fe200078e002e */
[----:B------:R-:W-:Y:S01]  /*33c10*/  MOV R46, R45 ;  /* 0x0000002d002e7202 */ /* 0x000fe20000000f00 */
[----:B------:R-:W-:Y:S02]  /*33c20*/  IMAD.MOV.U32 R24, RZ, RZ, R23 ;  /* 0x000000ffff187224 */ /* 0x000fe400078e0017 */
[----:B-1----:R-:W-:Y:S02]  /*33c30*/  IMAD.MOV.U32 R88, RZ, RZ, R52 ;  /* 0x000000ffff587224 */ /* 0x002fe400078e0034 */
[----:B------:R-:W-:Y:S02]  /*33c40*/  IMAD.MOV.U32 R52, RZ, RZ, R51 ;  /* 0x000000ffff347224 */ /* 0x000fe400078e0033 */
        /* <DEDUP_REMOVED lines=19> */
[----:B------:R-:W-:Y:S02]  /*33d80*/  IMAD.MOV.U32 R23, RZ, RZ, R22 ;  /* 0x000000ffff177224 */ /* 0x000fe400078e0016 */
        /* <DEDUP_REMOVED lines=24> */
[----:B------:R-:W-:-:S02]  /*33f10*/  IMAD.MOV.U32 R48, RZ, RZ, R47 ;  /* 0x000000ffff307224 */ /* 0x000fc400078e002f */
[----:B------:R-:W-:Y:S02]  /*33f20*/  IMAD R188, R188, c[0x0][0x190], RZ ;  /* 0x00006400bcbc7a24 */ /* 0x000fe400078e02ff */
[----:B------:R-:W-:Y:S01]  /*33f30*/  IMAD R189, R189, c[0x0][0x190], RZ ;  /* 0x00006400bdbd7a24 */ /* 0x000fe200078e02ff */
[-C--:B------:R-:W-:Y:S01]  /*33f40*/  LEA R242, P4, R84, R10.reuse, 0x2 ;  /* 0x0000000a54f27211 */ /* 0x080fe200078810ff */
[----:B------:R-:W-:Y:S01]  /*33f50*/  IMAD.MOV.U32 R25, RZ, RZ, R24 ;  /* 0x000000ffff197224 */ /* 0x000fe200078e0018 */
[----:B------:R-:W-:Y:S01]  /*33f60*/  LEA R234, P3, R81, R10, 0x2 ;  /* 0x0000000a51ea7211 */ /* 0x000fe200078610ff */
[----:B------:R-:W-:Y:S01]  /*33f70*/  IMAD.MOV.U32 R47, RZ, RZ, R46 ;  /* 0x000000ffff2f7224 */ /* 0x000fe200078e002e */
[----:B------:R-:W-:Y:S01]  /*33f80*/  MOV R46, R45 ;  /* 0x0000002d002e7202 */ /* 0x000fe20000000f00 */
[----:B-1----:R-:W-:Y:S01]  /*33f90*/  IMAD.MOV.U32 R86, RZ, RZ, R52 ;  /* 0x000000ffff567224 */ /* 0x002fe200078e0034 */
[----:B------:R-:W2:Y:S01]  /*33fa0*/  LDL.LU R187, [R1+0x3c10] ;  /* 0x003c100001bb7983 */ /* 0x000ea20000300800 */
[----:B------:R-:W-:-:S02]  /*33fb0*/  IMAD.MOV.U32 R24, RZ, RZ, R23 ;  /* 0x000000ffff187224 */ /* 0x000fc400078e0017 */
[----:B------:R-:W-:Y:S01]  /*33fc0*/  IMAD.MOV.U32 R52, RZ, RZ, R51 ;  /* 0x000000ffff347224 */ /* 0x000fe200078e0033 */
[-C--:B------:R-:W-:Y:S01]  /*33fd0*/  LEA.HI.X.SX32 R245, R85, R0.reuse, 0x2, P2 ;  /* 0x0000000055f57211 */ /* 0x080fe200010f16ff */
[----:B------:R-:W-:Y:S01]  /*33fe0*/  IMAD.MOV.U32 R23, RZ, RZ, R22 ;  /* 0x000000ffff177224 */ /* 0x000fe200078e0016 */
[-C--:B------:R-:W-:Y:S01]  /*33ff0*/  LEA.HI.X.SX32 R243, R84, R0.reuse, 0x2, P4 ;  /* 0x0000000054f37211 */ /* 0x080fe200020f16ff */
[----:B------:R-:W-:Y:S01]  /*34000*/  IMAD.MOV.U32 R45, RZ, RZ, R44 ;  /* 0x000000ffff2d7224 */ /* 0x000fe200078e002c */
[----:B------:R-:W-:Y:S01]  /*34010*/  LEA.HI.X.SX32 R235, R81, R0, 0x2, P3 ;  /* 0x0000000051eb7211 */ /* 0x000fe200018f16ff */
[----:B------:R-:W-:Y:S01]  /*34020*/  IMAD.MOV.U32 R51, RZ, RZ, R50 ;  /* 0x000000ffff337224 */ /* 0x000fe200078e0032 */
[----:B------:R-:W-:Y:S01]  /*34030*/  MOV R50, R49 ;  /* 0x0000003100327202 */ /* 0x000fe20000000f00 */
[----:B------:R-:W-:Y:S01]  /*34040*/  IMAD.MOV.U32 R44, RZ, RZ, R27 ;  /* 0x000000ffff2c7224 */ /* 0x000fe200078e001b */
[----:B------:R-:W2:Y:S01]  /*34050*/  LDL.LU R38, [R1+0x3c0c] ;  /* 0x003c0c0001267983 */ /* 0x000ea20000300800 */
[----:B------:R-:W-:-:S02]  /*34060*/  IMAD.MOV.U32 R27, RZ, RZ, R26 ;  /* 0x000000ffff1b7224 */ /* 0x000fc400078e001a */
[----:B------:R-:W-:Y:S02]  /*34070*/  IMAD.MOV.U32 R49, RZ, RZ, R48 ;  /* 0x000000ffff317224 */ /* 0x000fe400078e0030 */
[----:B------:R-:W-:Y:S01]  /*34080*/  IMAD.MOV.U32 R22, RZ, RZ, R188 ;  /* 0x000000ffff167224 */ /* 0x000fe200078e00bc */
[-C--:B------:R-:W-:Y:S01]  /*34090*/  LEA R238, P2, R83, R10.reuse, 0x2 ;  /* 0x0000000a53ee7211 */ /* 0x080fe200078410ff */
[----:B------:R-:W-:Y:S02]  /*340a0*/  IMAD.MOV.U32 R26, RZ, RZ, R25 ;  /* 0x000000ffff1a7224 */ /* 0x000fe400078e0019 */
[----:B------:R-:W-:Y:S01]  /*340b0*/  IMAD.MOV.U32 R87, RZ, RZ, R52 ;  /* 0x000000ffff577224 */ /* 0x000fe200078e0034 */
[-C--:B------:R-:W-:Y:S01]  /*340c0*/  LEA R236, P4, R82, R10.reuse, 0x2 ;  /* 0x0000000a52ec7211 */ /* 0x080fe200078810ff */
[----:B------:R-:W-:Y:S01]  /*340d0*/  IMAD.MOV.U32 R48, RZ, RZ, R47 ;  /* 0x000000ffff307224 */ /* 0x000fe200078e002f */
[----:B------:R-:W-:Y:S01]  /*340e0*/  LEA R228, P3, R53, R10, 0x2 ;  /* 0x0000000a35e47211 */ /* 0x000fe200078610ff */
[----:B------:R-:W-:Y:S01]  /*340f0*/  IMAD.MOV.U32 R25, RZ, RZ, R24 ;  /* 0x000000ffff197224 */ /* 0x000fe200078e0018 */
[----:B------:R-:W-:Y:S01]  /*34100*/  MOV R24, R23 ;  /* 0x0000001700187202 */ /* 0x000fe20000000f00 */
[----:B------:R-:W-:Y:S01]  /*34110*/  IMAD.MOV.U32 R47, RZ, RZ, R46 ;  /* 0x000000ffff2f7224 */ /* 0x000fe200078e002e */
[----:B------:R-:W2:Y:S01]  /*34120*/  LDL.LU R39, [R1+0x3c08] ;  /* 0x003c080001277983 */ /* 0x000ea20000300800 */
[----:B------:R-:W-:-:S02]  /*34130*/  IMAD.MOV.U32 R46, RZ, RZ, R45 ;  /* 0x000000ffff2e7224 */ /* 0x000fc400078e002d */
[----:B------:R-:W-:Y:S01]  /*34140*/  IMAD.MOV.U32 R52, RZ, RZ, R51 ;  /* 0x000000ffff347224 */ /* 0x000fe200078e0033 */
[-C--:B------:R-:W-:Y:S01]  /*34150*/  LEA.HI.X.SX32 R239, R83, R0.reuse, 0x2, P2 ;  /* 0x0000000053ef7211 */ /* 0x080fe200010f16ff */
[----:B------:R-:W-:Y:S01]  /*34160*/  IMAD.MOV.U32 R45, RZ, RZ, R44 ;  /* 0x000000ffff2d7224 */ /* 0x000fe200078e002c */
[----:B------:R-:W-:Y:S01]  /*34170*/  MOV R44, R27 ;  /* 0x0000001b002c7202 */ /* 0x000fe20000000f00 */
[----:B------:R-:W-:Y:S01]  /*34180*/  IMAD.MOV.U32 R51, RZ, RZ, R50 ;  /* 0x000000ffff337224 */ /* 0x000fe200078e0032 */
[-C--:B------:R-:W-:Y:S01]  /*34190*/  LEA.HI.X.SX32 R237, R82, R0.reuse, 0x2, P4 ;  /* 0x0000000052ed7211 */ /* 0x080fe200020f16ff */
[----:B------:R-:W-:Y:S02]  /*341a0*/  IMAD.MOV.U32 R23, RZ, RZ, R22 ;  /* 0x000000ffff177224 */ /* 0x000fe400078e0016 */
[----:B------:R-:W-:Y:S01]  /*341b0*/  IMAD R120, R120, c[0x0][0x190], RZ ;  /* 0x0000640078787a24 */ /* 0x000fe200078e02ff */
[----:B------:R-:W-:Y:S01]  /*341c0*/  LEA.HI.X.SX32 R229, R53, R0, 0x2, P3 ;  /* 0x0000000035e57211 */ /* 0x000fe200018f16ff */
[----:B------:R-:W-:Y:S01]  /*341d0*/  IMAD.MOV.U32 R50, RZ, RZ, R49 ;  /* 0x000000ffff327224 */ /* 0x000fe200078e0031 */
[----:B------:R-:W2:Y:S01]  /*341e0*/  LDL.LU R118, [R1+0x3c04] ;  /* 0x003c040001767983 */ /* 0x000ea20000300800 */
[----:B------:R-:W-:-:S02]  /*341f0*/  IMAD.MOV.U32 R22, RZ, RZ, R189 ;  /* 0x000000ffff167224 */ /* 0x000fc400078e00bd */
[----:B------:R-:W-:Y:S01]  /*34200*/  IMAD.MOV.U32 R27, RZ, RZ, R26 ;  /* 0x000000ffff1b7224 */ /* 0x000fe200078e001a */
[-C--:B------:R-:W-:Y:S01]  /*34210*/  LEA R232, P2, R78, R10.reuse, 0x2 ;  /* 0x0000000a4ee87211 */ /* 0x080fe200078410ff */
[----:B------:R-:W-:Y:S01]  /*34220*/  IMAD.MOV.U32 R49, RZ, RZ, R48 ;  /* 0x000000ffff317224 */ /* 0x000fe200078e0030 */
[----:B------:R-:W-:Y:S01]  /*34230*/  MOV R48, R47 ;  /* 0x0000002f00307202 */ /* 0x000fe20000000f00 */
[----:B------:R-:W-:Y:S02]  /*34240*/  IMAD.MOV.U32 R26, RZ, RZ, R25 ;  /* 0x000000ffff1a7224 */ /* 0x000fe400078e0019 */
[----:B------:R-:W-:Y:S01]  /*34250*/  IMAD.MOV.U32 R83, RZ, RZ, R52 ;  /* 0x000000ffff537224 */ /* 0x000fe200078e0034 */
[----:B------:R-:W-:Y:S01]  /*34260*/  MOV R52, R51 ;  /* 0x0000003300347202 */ /* 0x000fe20000000f00 */
[----:B------:R-:W-:Y:S01]  /*34270*/  IMAD.MOV.U32 R25, RZ, RZ, R24 ;  /* 0x000000ffff197224 */ /* 0x000fe200078e0018 */
[----:B------:R-:W-:Y:S01]  /*34280*/  LEA R230, P4, R55, R10, 0x2 ;  /* 0x0000000a37e67211 */ /* 0x000fe200078810ff */
[----:B------:R-:W-:Y:S01]  /*34290*/  IMAD.MOV.U32 R47, RZ, RZ, R46 ;  /* 0x000000ffff2f7224 */ /* 0x000fe200078e002e */
[----:B------:R-:W2:Y:S01]  /*342a0*/  LDL.LU R119, [R1+0x3c00] ;  /* 0x003c000001777983 */ /* 0x000ea20000300800 */
[----:B------:R-:W-:-:S02]  /*342b0*/  IMAD.MOV.U32 R24, RZ, RZ, R23 ;  /* 0x000000ffff187224 */ /* 0x000fc400078e0017 */
[----:B------:R-:W-:Y:S02]  /*342c0*/  IMAD.MOV.U32 R46, RZ, RZ, R45 ;  /* 0x000000ffff2e7224 */ /* 0x000fe400078e002d */
[----:B------:R-:W-:Y:S01]  /*342d0*/  IMAD.MOV.U32 R51, RZ, RZ, R50 ;  /* 0x000000ffff337224 */ /* 0x000fe200078e0032 */
[----:B------:R-:W-:Y:S01]  /*342e0*/  LEA.HI.X.SX32 R233, R78, R0, 0x2, P2 ;  /* 0x000000004ee97211 */ /* 0x000fe200010f16ff */
[----:B------:R-:W-:Y:S01]  /*342f0*/  IMAD.MOV.U32 R23, RZ, RZ, R22 ;  /* 0x000000ffff177224 */ /* 0x000fe200078e0016 */
[----:B------:R-:W-:Y:S01]  /*34300*/  MOV R22, R40 ;  /* 0x0000002800167202 */ /* 0x000fe20000000f00 */
[----:B------:R-:W-:Y:S01]  /*34310*/  IMAD.MOV.U32 R45, RZ, RZ, R44 ;  /* 0x000000ffff2d7224 */ /* 0x000fe200078e002c */
[----:B------:R-:W-:Y:S01]  /*34320*/  LEA.HI.X.SX32 R231, R55, R0, 0x2, P4 ;  /* 0x0000000037e77211 */ /* 0x000fe200020f16ff */
[----:B------:R-:W-:Y:S01]  /*34330*/  IMAD.MOV.U32 R44, RZ, RZ, R27 ;  /* 0x000000ffff2c7224 */ /* 0x000fe200078e001b */
[----:B------:R-:W-:Y:S01]  /*34340*/  LEA R222, P3, R76, R10, 0x2 ;  /* 0x0000000a4cde7211 */ /* 0x000fe200078610ff */
[----:B------:R-:W-:Y:S01]  /*34350*/  IMAD.MOV.U32 R50, RZ, RZ, R49 ;  /* 0x000000ffff327224 */ /* 0x000fe200078e0031 */
[----:B------:R-:W2:Y:S01]  /*34360*/  LDL.LU R188, [R1+0x3bfc] ;  /* 0x003bfc0001bc7983 */ /* 0x000ea20000300800 */
[----:B------:R-:W-:Y:S01]  /*34370*/  IMAD.MOV.U32 R27, RZ, RZ, R26 ;  /* 0x000000ffff1b7224 */ /* 0x000fe200078e001a */
[----:B------:R-:W-:Y:S01]  /*34380*/  MOV R26, R25 ;  /* 0x00000019001a7202 */ /* 0x000fe20000000f00 */
[----:B------:R-:W-:-:S02]  /*34390*/  IMAD.MOV.U32 R49, RZ, RZ, R48 ;  /* 0x000000ffff317224 */ /* 0x000fc400078e0030 */
[----:B------:R-:W-:Y:S01]  /*343a0*/  IMAD.MOV.U32 R78, RZ, RZ, R52 ;  /* 0x000000ffff4e7224 */ /* 0x000fe200078e0034 */
[CC--:B------:R-:W-:Y:S01]  /*343b0*/  LEA R226, P2, R54.reuse, R10.reuse, 0x2 ;  /* 0x0000000a36e27211 */ /* 0x0c0fe200078410ff */
[----:B------:R-:W-:Y:S01]  /*343c0*/  IMAD.MOV.U32 R48, RZ, RZ, R47 ;  /* 0x000000ffff307224 */ /* 0x000fe200078e002f */
[C---:B------:R-:W-:Y:S01]  /*343d0*/  LEA R224, P4, R77.reuse, R10, 0x2 ;  /* 0x0000000a4de07211 */ /* 0x040fe200078810ff */
[----:B------:R-:W-:Y:S01]  /*343e0*/  IMAD.MOV.U32 R25, RZ, RZ, R24 ;  /* 0x000000ffff197224 */ /* 0x000fe200078e0018 */
[----:B------:R-:W2:Y:S01]  /*343f0*/  LDL.LU R189, [R1+0x3bf8] ;  /* 0x003bf80001bd7983 */ /* 0x000ea20000300800 */
[----:B------:R-:W-:Y:S01]  /*34400*/  IMAD.MOV.U32 R47, RZ, RZ, R46 ;  /* 0x000000ffff2f7224 */ /* 0x000fe200078e002e */
[----:B------:R-:W-:Y:S01]  /*34410*/  MOV R46, R45 ;  /* 0x0000002d002e7202 */ /* 0x000fe20000000f00 */
[----:B------:R-:W-:Y:S02]  /*34420*/  IMAD.MOV.U32 R24, RZ, RZ, R23 ;  /* 0x000000ffff187224 */ /* 0x000fe400078e0017 */
[----:B------:R-:W-:Y:S01]  /*34430*/  IMAD.MOV.U32 R52, RZ, RZ, R51 ;  /* 0x000000ffff347224 */ /* 0x000fe200078e0033 */
[-C--:B------:R-:W-:Y:S01]  /*34440*/  LEA.HI.X.SX32 R227, R54, R0.reuse, 0x2, P2 ;  /* 0x0000000036e37211 */ /* 0x080fe200010f16ff */
[----:B------:R-:W-:Y:S01]  /*34450*/  IMAD.MOV.U32 R23, RZ, RZ, R22 ;  /* 0x000000ffff177224 */ /* 0x000fe200078e0016 */
[----:B------:R-:W-:Y:S01]  /*34460*/  LEA.HI.X.SX32 R225, R77, R0, 0x2, P4 ;  /* 0x000000004de17211 */ /* 0x000fe200020f16ff */
[----:B------:R-:W-:Y:S01]  /*34470*/  IMAD.MOV.U32 R45, RZ, RZ, R44 ;  /* 0x000000ffff2d7224 */ /* 0x000fe200078e002c */
[----:B------:R-:W2:Y:S01]  /*34480*/  LDL.LU R40, [R1+0x3bf4] ;  /* 0x003bf40001287983 */ /* 0x000ea20000300800 */
        /* <DEDUP_REMOVED lines=24> */
[-C--:B------:R-:W-:Y:S01]  /*34610*/  LEA.HI.X.SX32 R221, R80, R0.reuse, 0x2, P2 ;  /* 0x0000000050dd7211 */ /* 0x080fe200010f16ff */
[----:B------:R-:W-:Y:S01]  /*34620*/  IMAD.MOV.U32 R49, RZ, RZ, R48 ;  /* 0x000000ffff317224 */ /* 0x000fe200078e0030 */
[----:B------:R-:W-:Y:S01]  /*34630*/  MOV R48, R47 ;  /* 0x0000002f00307202 */ /* 0x000fe20000000f00 */
        /* <DEDUP_REMOVED lines=30> */
[----:B------:R-:W-:Y:S01]  /*34820*/  IMAD.MOV.U32 R52, RZ, RZ, R51 ;  /* 0x000000ffff347224 */ /* 0x000fe200078e0033 */
[----:B------:R-:W-:Y:S01]  /*34830*/  MOV R51, R50 ;  /* 0x0000003200337202 */ /* 0x000fe20000000f00 */
[----:B------:R-:W-:Y:S02]  /*34840*/  IMAD.MOV.U32 R44, RZ, RZ, R27 ;  /* 0x000000ffff2c7224 */ /* 0x000fe400078e001b */
[----:B------:R-:W-:-:S02]  /*34850*/  IMAD.MOV.U32 R22, RZ, RZ, R190 ;  /* 0x000000ffff167224 */ /* 0x000fc400078e00be */
[----:B------:R-:W-:Y:S01]  /*34860*/  IMAD.MOV.U32 R27, RZ, RZ, R26 ;  /* 0x000000ffff1b7224 */ /* 0x000fe200078e001a */
[----:B------:R-:W2:Y:S01]  /*34870*/  LDL.LU R190, [R1+0x3be4] ;  /* 0x003be40001be7983 */ /* 0x000ea20000300800 */
        /* <DEDUP_REMOVED lines=19> */
[----:B------:R-:W-:Y:S01]  /*349b0*/  IMAD.MOV.U32 R27, RZ, RZ, R26 ;  /* 0x000000ffff1b7224 */ /* 0x000fe200078e001a */
[----:B------:R-:W-:Y:S01]  /*349c0*/  LEA.HI.X.SX32 R85, R79, R0, 0x2, P2 ;  /* 0x000000004f557211 */ /* 0x000fe200010f16ff */
[----:B------:R-:W-:Y:S01]  /*349d0*/  IMAD.MOV.U32 R26, RZ, RZ, R25 ;  /* 0x000000ffff1a7224 */ /* 0x000fe200078e0019 */
[----:B------:R-:W2:Y:S01]  /*349e0*/  LDL.LU R191, [R1+0x3be0] ;  /* 0x003be00001bf7983 */ /* 0x000ea20000300800 */
        /* <DEDUP_REMOVED lines=15> */
[----:B------:R-:W2:Y:S01]  /*34ae0*/  LDL.LU R42, [R1+0x3bdc] ;  /* 0x003bdc00012a7983 */ /* 0x000ea20000300800 */
        /* <DEDUP_REMOVED lines=11> */
[----:B------:R-:W-:Y:S02]  /*34ba0*/  IMAD.MOV.U32 R50, RZ, RZ, R49 ;  /* 0x000000ffff327224 */ /* 0x000fe400078e0031 */
[----:B------:R-:W-:Y:S02]  /*34bb0*/  IMAD.MOV.U32 R21, RZ, RZ, R43 ;  /* 0x000000ffff157224 */ /* 0x000fe400078e002b */
[----:B------:R-:W-:Y:S01]  /*34bc0*/  IMAD.MOV.U32 R27, RZ, RZ, R26 ;  /* 0x000000ffff1b7224 */ /* 0x000fe200078e001a */
[----:B------:R-:W-:Y:S01]  /*34bd0*/  LEA R90, P4, R86, R10, 0x2 ;  /* 0x0000000a565a7211 */ /* 0x000fe200078810ff */
[----:B------:R-:W-:Y:S01]  /*34be0*/  IMAD.MOV.U32 R49, RZ, RZ, R48 ;  /* 0x000000ffff317224 */ /* 0x000fe200078e0030 */
[----:B------:R-:W-:Y:S01]  /*34bf0*/  LEA.HI.X.SX32 R77, R89, R0, 0x2, P3 ;  /* 0x00000000594d7211 */ /* 0x000fe200018f16ff */
[----:B------:R-:W-:Y:S01]  /*34c00*/  IMAD.MOV.U32 R26, RZ, RZ, R25 ;  /* 0x000000ffff1a7224 */ /* 0x000fe200078e0019 */
[----:B------:R-:W-:Y:S01]  /*34c10*/  MOV R25, R24 ;  /* 0x0000001800197202 */ /* 0x000fe20000000f00 */
        /* <DEDUP_REMOVED lines=15> */
[----:B------:R-:W2:Y:S01]  /*34d10*/  LDL.LU R122, [R1+0x3bd4] ;  /* 0x003bd400017a7983 */ /* 0x000ea20000300800 */
        /* <DEDUP_REMOVED lines=8> */
[----:B------:R-:W-:Y:S01]  /*34da0*/  MOV R45, R44 ;  /* 0x0000002c002d7202 */ /* 0x000fe20000000f00 */
        /* <DEDUP_REMOVED lines=9> */
[----:B------:R-:W-:Y:S01]  /*34e40*/  IMAD.MOV.U32 R26, RZ, RZ, R25 ;  /* 0x000000ffff1a7224 */ /* 0x000fe200078e0019 */
[----:B------:R-:W2:Y:S01]  /*34e50*/  LDL.LU R123, [R1+0x3bd0] ;  /* 0x003bd000017b7983 */ /* 0x000ea20000300800 */
        /* <DEDUP_REMOVED lines=133> */
[----:B------:R-:W-:Y:S01]  /*356b0*/  MOV R49, R48 ;  /* 0x0000003000317202 */ /* 0x000fe20000000f00 */
[----:B------:R-:W-:Y:S01]  /*356c0*/  IMAD.MOV.U32 R19, RZ, RZ, R198 ;  /* 0x000000ffff137224 */ /* 0x000fe200078e00c6 */
[----:B------:R-:W-:Y:S01]  /*356d0*/  LEA.HI.X.SX32 R91, R54, R0, 0x2, P4 ;  /* 0x00000000365b7211 */ /* 0x000fe200020f16ff */
[----:B------:R-:W-:Y:S01]  /*356e0*/  IMAD.MOV.U32 R27, RZ, RZ, R26 ;  /* 0x000000ffff1b7224 */ /* 0x000fe200078e001a */
[----:B------:R-:W2:Y:S01]  /*356f0*/  LDL.LU R198, [R1+0x3bb4] ;  /* 0x003bb40001c67983 */ /* 0x000ea20000300800 */
[----:B------:R-:W-:Y:S01]  /*35700*/  IMAD.MOV.U32 R26, RZ, RZ, R25 ;  /* 0x000000ffff1a7224 */ /* 0x000fe200078e0019 */
[----:B------:R-:W-:Y:S01]  /*35710*/  MOV R54, R52 ;  /* 0x0000003400367202 */ /* 0x000fe20000000f00 */
[----:B------:R-:W-:Y:S01]  /*35720*/  IMAD.MOV.U32 R48, RZ, RZ, R47 ;  /* 0x000000ffff307224 */ /* 0x000fe200078e002f */
[----:B------:R1:W-:Y:S01]  /*35730*/  STL.64 [R1+0x1c18], R76 ;  /* 0x001c184c01007387 */ /* 0x0003e20000100a00 */
[----:B------:R-:W-:-:S02]  /*35740*/  IMAD.MOV.U32 R25, RZ, RZ, R24 ;  /* 0x000000ffff197224 */ /* 0x000fc400078e0018 */
[----:B------:R-:W-:Y:S02]  /*35750*/  IMAD.MOV.U32 R47, RZ, RZ, R46 ;  /* 0x000000ffff2f7224 */ /* 0x000fe400078e002e */
[----:B------:R-:W-:Y:S02]  /*35760*/  IMAD.MOV.U32 R24, RZ, RZ, R23 ;  /* 0x000000ffff187224 */ /* 0x000fe400078e0017 */
[----:B------:R-:W-:Y:S02]  /*35770*/  IMAD.MOV.U32 R46, RZ, RZ, R45 ;  /* 0x000000ffff2e7224 */ /* 0x000fe400078e002d */
[----:B------:R-:W-:Y:S02]  /*35780*/  IMAD.MOV.U32 R52, RZ, RZ, R51 ;  /* 0x000000ffff347224 */ /* 0x000fe400078e0033 */
[----:B------:R-:W-:Y:S01]  /*35790*/  IMAD.MOV.U32 R23, RZ, RZ, R19 ;  /* 0x000000ffff177224 */ /* 0x000fe200078e0013 */
[----:B-1----:R-:W-:Y:S01]  /*357a0*/  LEA R76, P3, R82, R10, 0x2 ;  /* 0x0000000a524c7211 */ /* 0x002fe200078610ff */
[----:B------:R-:W-:Y:S01]  /*357b0*/  IMAD.MOV.U32 R45, RZ, RZ, R44 ;  /* 0x000000ffff2d7224 */ /* 0x000fe200078e002c */
[----:B------:R-:W-:Y:S01]  /*357c0*/  MOV R19, R16 ;  /* 0x0000001000137202 */ /* 0x000fe20000000f00 */
[----:B------:R-:W-:-:S02]  /*357d0*/  IMAD.MOV.U32 R51, RZ, RZ, R50 ;  /* 0x000000ffff337224 */ /* 0x000fc400078e0032 */
[----:B------:R-:W-:Y:S01]  /*357e0*/  IMAD.MOV.U32 R44, RZ, RZ, R27 ;  /* 0x000000ffff2c7224 */ /* 0x000fe200078e001b */
[----:B------:R-:W-:Y:S01]  /*357f0*/  MOV R27, R26 ;  /* 0x0000001a001b7202 */ /* 0x000fe20000000f00 */
[----:B------:R-:W-:Y:S01]  /*35800*/  IMAD.MOV.U32 R50, RZ, RZ, R49 ;  /* 0x000000ffff327224 */ /* 0x000fe200078e0031 */
[----:B------:R-:W-:Y:S01]  /*35810*/  LEA.HI.X.SX32 R77, R82, R0, 0x2, P3 ;  /* 0x00000000524d7211 */ /* 0x000fe200018f16ff */
[----:B------:R-:W-:Y:S02]  /*35820*/  IMAD.MOV.U32 R16, RZ, RZ, R199 ;  /* 0x000000ffff107224 */ /* 0x000fe400078e00c7 */
[----:B------:R-:W-:Y:S01]  /*35830*/  IMAD.MOV.U32 R49, RZ, RZ, R48 ;  /* 0x000000ffff317224 */ /* 0x000fe200078e0030 */
[----:B------:R-:W2:Y:S01]  /*35840*/  LDL.LU R199, [R1+0x3bb0] ;  /* 0x003bb00001c77983 */ /* 0x000ea20000300800 */
[----:B------:R-:W-:Y:S02]  /*35850*/  IMAD.MOV.U32 R26, RZ, RZ, R25 ;  /* 0x000000ffff1a7224 */ /* 0x000fe400078e0019 */
[----:B------:R-:W-:Y:S01]  /*35860*/  IMAD.MOV.U32 R48, RZ, RZ, R47 ;  /* 0x000000ffff307224 */ /* 0x000fe200078e002f */
[----:B------:R1:W-:Y:S01]  /*35870*/  STL.64 [R1+0x1c70], R84 ;  /* 0x001c705401007387 */ /* 0x0003e20000100a00 */
[----:B------:R-:W-:Y:S01]  /*35880*/  IMAD.MOV.U32 R25, RZ, RZ, R24 ;  /* 0x000000ffff197224 */ /* 0x000fe200078e0018 */
[----:B------:R-:W-:Y:S01]  /*35890*/  MOV R47, R46 ;  /* 0x0000002e002f7202 */ /* 0x000fe20000000f00 */
[----:B------:R-:W-:Y:S01]  /*358a0*/  IMAD.MOV.U32 R82, RZ, RZ, R52 ;  /* 0x000000ffff527224 */ /* 0x000fe200078e0034 */
[----:B------:R-:W-:Y:S01]  /*358b0*/  MOV R52, R51 ;  /* 0x0000003300347202 */ /* 0x000fe20000000f00 */
[----:B------:R-:W-:-:S02]  /*358c0*/  IMAD.MOV.U32 R24, RZ, RZ, R23 ;  /* 0x000000ffff187224 */ /* 0x000fc400078e0017 */
[----:B------:R-:W-:Y:S02]  /*358d0*/  IMAD.MOV.U32 R46, RZ, RZ, R45 ;  /* 0x000000ffff2e7224 */ /* 0x000fe400078e002d */
[----:B------:R-:W-:Y:S02]  /*358e0*/  IMAD.MOV.U32 R45, RZ, RZ, R44 ;  /* 0x000000ffff2d7224 */ /* 0x000fe400078e002c */
[----:B------:R-:W-:Y:S01]  /*358f0*/  IMAD.MOV.U32 R51, RZ, RZ, R50 ;  /* 0x000000ffff337224 */ /* 0x000fe200078e0032 */
[C---:B-1----:R-:W-:Y:S01]  /*35900*/  LEA R84, P2, R81.reuse, R10, 0x2 ;  /* 0x0000000a51547211 */ /* 0x042fe200078410ff */
[----:B------:R-:W-:Y:S02]  /*35910*/  IMAD.MOV.U32 R23, RZ, RZ, R16 ;  /* 0x000000ffff177224 */ /* 0x000fe400078e0010 */
[----:B------:R-:W-:Y:S02]  /*35920*/  IMAD.MOV.U32 R44, RZ, RZ, R27 ;  /* 0x000000ffff2c7224 */ /* 0x000fe400078e001b */
[----:B------:R-:W-:Y:S01]  /*35930*/  IMAD.MOV.U32 R50, RZ, RZ, R49 ;  /* 0x000000ffff327224 */ /* 0x000fe200078e0031 */
[----:B------:R-:W-:Y:S01]  /*35940*/  LEA.HI.X.SX32 R85, R81, R0, 0x2, P2 ;  /* 0x0000000051557211 */ /* 0x000fe200010f16ff */
[----:B------:R-:W-:-:S02]  /*35950*/  IMAD.MOV.U32 R16, RZ, RZ, R58 ;  /* 0x000000ffff107224 */ /* 0x000fc400078e003a */
        /* <DEDUP_REMOVED lines=15> */
[----:B------:R-:W-:Y:S01]  /*35a50*/  IMAD.MOV.U32 R51, RZ, RZ, R50 ;  /* 0x000000ffff337224 */ /* 0x000fe200078e0032 */
[----:B------:R-:W-:Y:S01]  /*35a60*/  MOV R50, R49 ;  /* 0x0000003100327202 */ /* 0x000fe20000000f00 */
[----:B------:R-:W-:Y:S01]  /*35a70*/  IMAD.MOV.U32 R44, RZ, RZ, R27 ;  /* 0x000000ffff2c7224 */ /* 0x000fe200078e001b */
[----:B------:R-:W-:Y:S01]  /*35a80*/  LEA.HI.X.SX32 R91, R80, R0, 0x2, P4 ;  /* 0x00000000505b7211 */ /* 0x000fe200020f16ff */
        /* <DEDUP_REMOVED lines=28> */
[----:B------:R-:W2:Y:S01]  /*35c50*/  LDL.LU R126, [R1+0x3ba4] ;  /* 0x003ba400017e7983 */ /* 0x000ea20000300800 */
[----:B------:R-:W-:Y:S01]  /*35c60*/  IMAD.MOV.U32 R23, RZ, RZ, R22 ;  /* 0x000000ffff177224 */ /* 0x000fe200078e0016 */
[----:B------:R-:W-:Y:S01]  /*35c70*/  MOV R22, R127 ;  /* 0x0000007f00167202 */ /* 0x000fe20000000f00 */
[----:B------:R-:W-:Y:S02]  /*35c80*/  IMAD.MOV.U32 R45, RZ, RZ, R44 ;  /* 0x000000ffff2d7224 */ /* 0x000fe400078e002c */
[----:B------:R-:W-:Y:S01]  /*35c90*/  IMAD.MOV.U32 R44, RZ, RZ, R27 ;  /* 0x000000ffff2c7224 */ /* 0x000fe200078e001b */
[C---:B-1----:R-:W-:Y:S01]  /*35ca0*/  LEA R76, P3, R88.reuse, R10, 0x2 ;  /* 0x0000000a584c7211 */ /* 0x042fe200078610ff */
[----:B------:R-:W-:Y:S01]  /*35cb0*/  IMAD.MOV.U32 R27, RZ, RZ, R26 ;  /* 0x000000ffff1b7224 */ /* 0x000fe200078e001a */
[----:B------:R-:W-:Y:S01]  /*35cc0*/  MOV R26, R25 ;  /* 0x00000019001a7202 */ /* 0x000fe20000000f00 */
[----:B------:R-:W-:Y:S01]  /*35cd0*/  IMAD.MOV.U32 R25, RZ, RZ, R24 ;  /* 0x000000ffff197224 */ /* 0x000fe200078e0018 */
[----:B------:R-:W-:Y:S01]  /*35ce0*/  LEA.HI.X.SX32 R77, R88, R0, 0x2, P3 ;  /* 0x00000000584d7211 */ /* 0x000fe200018f16ff */
[----:B------:R-:W-:Y:S01]  /*35cf0*/  STL.64 [R1+0x3048], R84 ;  /* 0x0030485401007387 */ /* 0x000fe20000100a00 */
[----:B------:R-:W-:-:S02]  /*35d00*/  IMAD.MOV.U32 R24, RZ, RZ, R23 ;  /* 0x000000ffff187224 */ /* 0x000fc400078e0017 */
[----:B------:R-:W-:Y:S01]  /*35d10*/  IMAD.MOV.U32 R23, RZ, RZ, R22 ;  /* 0x000000ffff177224 */ /* 0x000fe200078e0016 */
[----:B------:R-:W2:Y:S01]  /*35d20*/  LDL.LU R127, [R1+0x3ba0] ;  /* 0x003ba000017f7983 */ /* 0x000ea20000300800 */
[----:B------:R-:W-:-:S03]  /*35d30*/  IMAD.MOV.U32 R22, RZ, RZ, R200 ;  /* 0x000000ffff167224 */ /* 0x000fc600078e00c8 */
[----:B------:R1:W-:Y:S04]  /*35d40*/  STL.64 [R1+0x3088], R90 ;  /* 0x0030885a01007387 */ /* 0x0003e80000100a00 */
[----:B------:R-:W2:Y:S04]  /*35d50*/  LDL.LU R200, [R1+0x3b9c] ;  /* 0x003b9c0001c87983 */ /* 0x000ea80000300800 */
[----:B------:R3:W-:Y:S01]  /*35d60*/  STL.64 [R1+0x30c8], R76 ;  /* 0x0030c84c01007387 */ /* 0x0007e20000100a00 */
[-C--:B-1----:R-:W-:Y:S02]  /*35d70*/  LEA R90, P4, R79, R10.reuse, 0x2 ;  /* 0x0000000a4f5a7211 */ /* 0x082fe400078810ff */
[----:B------:R-:W-:-:S02]  /*35d80*/  LEA R88, P3, R86, R10, 0x2 ;  /* 0x0000000a56587211 */ /* 0x000fc400078610ff */
[----:B------:R-:W-:Y:S01]  /*35d90*/  LEA.HI.X.SX32 R91, R79, R0, 0x2, P4 ;  /* 0x000000004f5b7211 */ /* 0x000fe200020f16ff */
[----:B---3--:R-:W-:Y:S01]  /*35da0*/  IMAD.MOV.U32 R77, RZ, RZ, R52 ;  /* 0x000000ffff4d7224 */ /* 0x008fe200078e0034 */
        /* <DEDUP_REMOVED lines=12> */
[----:B------:R-:W-:Y:S01]  /*35e70*/  IMAD.MOV.U32 R50, RZ, RZ, R49 ;  /* 0x000000ffff327224 */ /* 0x000fe200078e0031 */
[----:B------:R-:W-:Y:S01]  /*35e80*/  LEA R84, P2, R92, R10, 0x2 ;  /* 0x0000000a5c547211 */ /* 0x000fe200078410ff */
[----:B------:R-:W-:Y:S01]  /*35e90*/  IMAD.MOV.U32 R44, RZ, RZ, R26 ;  /* 0x000000ffff2c7224 */ /* 0x000fe200078e001a */
[----:B------:R-:W-:Y:S01]  /*35ea0*/  LEA.HI.X.SX32 R89, R86, R0, 0x2, P3 ;  /* 0x0000000056597211 */ /* 0x000fe200018f16ff */
        /* <DEDUP_REMOVED lines=16> */
[----:B------:R-:W-:Y:S02]  /*35fb0*/  IMAD.MOV.U32 R22, RZ, RZ, R60 ;  /* 0x000000ffff167224 */ /* 0x000fe400078e003c */
[----:B------:R-:W-:Y:S02]  /*35fc0*/  IMAD.MOV.U32 R27, RZ, RZ, R26 ;  /* 0x000000ffff1b7224 */ /* 0x000fe400078e001a */
[----:B------:R-:W-:-:S02]  /*35fd0*/  IMAD.MOV.U32 R49, RZ, RZ, R48 ;  /* 0x000000ffff317224 */ /* 0x000fc400078e0030 */
[----:B------:R-:W-:Y:S02]  /*35fe0*/  IMAD.MOV.U32 R21, RZ, RZ, R201 ;  /* 0x000000ffff157224 */ /* 0x000fe400078e00c9 */
[----:B------:R-:W-:Y:S01]  /*35ff0*/  IMAD.MOV.U32 R26, RZ, RZ, R25 ;  /* 0x000000ffff1a7224 */ /* 0x000fe200078e0019 */
[----:B------:R-:W3:Y:S01]  /*36000*/  LDL.LU R201, [R1+0x3b98] ;  /* 0x003b980001c97983 */ /* 0x000ee20000300800 */
[----:B------:R-:W-:Y:S02]  /*36010*/  IMAD.MOV.U32 R48, RZ, RZ, R47 ;  /* 0x000000ffff307224 */ /* 0x000fe400078e002f */
[----:B------:R-:W-:Y:S01]  /*36020*/  IMAD.MOV.U32 R25, RZ, RZ, R24 ;  /* 0x000000ffff197224 */ /* 0x000fe200078e0018 */
[----:B------:R-:W2:Y:S01]  /*36030*/  LDL.LU R60, [R1+0x3b94] ;  /* 0x003b9400013c7983 */ /* 0x000ea20000300800 */
[----:B------:R-:W-:Y:S01]  /*36040*/  IMAD.MOV.U32 R47, RZ, RZ, R46 ;  /* 0x000000ffff2f7224 */ /* 0x000fe200078e002e */
[----:B------:R-:W-:Y:S01]  /*36050*/  MOV R24, R23 ;  /* 0x0000001700187202 */ /* 0x000fe20000000f00 */
[----:B------:R-:W-:Y:S01]  /*36060*/  IMAD.MOV.U32 R46, RZ, RZ, R45 ;  /* 0x000000ffff2e7224 */ /* 0x000fe200078e002d */
[----:B------:R1:W-:Y:S01]  /*36070*/  STL.64 [R1+0x3108], R84 ;  /* 0x0031085401007387 */ /* 0x0003e20000100a00 */
[----:B------:R-:W-:Y:S01]  /*36080*/  IMAD.MOV.U32 R23, RZ, RZ, R22 ;  /* 0x000000ffff177224 */ /* 0x000fe200078e0016 */
[----:B------:R-:W-:Y:S01]  /*36090*/  MOV R45, R44 ;  /* 0x0000002c002d7202 */ /* 0x000fe20000000f00 */
[----:B------:R-:W-:-:S02]  /*360a0*/  IMAD R61, R61, c[0x0][0x190], RZ ;  /* 0x000064003d3d7a24 */ /* 0x000fc400078e02ff */
[----:B------:R-:W-:Y:S02]  /*360b0*/  IMAD.MOV.U32 R22, RZ, RZ, R11 ;  /* 0x000000ffff167224 */ /* 0x000fe400078e000b */
[----:B------:R-:W-:Y:S02]  /*360c0*/  IMAD.MOV.U32 R44, RZ, RZ, R27 ;  /* 0x000000ffff2c7224 */ /* 0x000fe400078e001b */
[----:B------:R-:W-:Y:S01]  /*360d0*/  IMAD.MOV.U32 R27, RZ, RZ, R26 ;  /* 0x000000ffff1b7224 */ /* 0x000fe200078e001a */
[C---:B-1----:R-:W-:Y:S01]  /*360e0*/  LEA R84, P2, R87.reuse, R10, 0x2 ;  /* 0x0000000a57547211 */ /* 0x042fe200078410ff */
[----:B------:R-:W-:Y:S02]  /*360f0*/  IMAD.MOV.U32 R26, RZ, RZ, R25 ;  /* 0x000000ffff1a7224 */ /* 0x000fe400078e0019 */
[----:B------:R-:W-:Y:S01]  /*36100*/  IMAD.MOV.U32 R25, RZ, RZ, R24 ;  /* 0x000000ffff197224 */ /* 0x000fe200078e0018 */
[----:B------:R-:W-:Y:S01]  /*36110*/  LEA.HI.X.SX32 R85, R87, R0, 0x2, P2 ;  /* 0x0000000057557211 */ /* 0x000fe200010f16ff */
[----:B------:R-:W-:Y:S01]  /*36120*/  IMAD.MOV.U32 R24, RZ, RZ, R23 ;  /* 0x000000ffff187224 */ /* 0x000fe200078e0017 */
[----:B------:R1:W-:Y:S01]  /*36130*/  STL.64 [R1+0x3148], R90 ;  /* 0x0031485a01007387 */ /* 0x0003e20000100a00 */
        /* <DEDUP_REMOVED lines=8> */
[----:B-1----:R-:W-:Y:S01]  /*361c0*/  LEA R90, P3, R78, R10, 0x2 ;  /* 0x0000000a4e5a7211 */ /* 0x002fe200078610ff */
[----:B----4-:R-:W-:-:S02]  /*361d0*/  IMAD.MOV.U32 R85, RZ, RZ, R52 ;  /* 0x000000ffff557224 */ /* 0x010fc400078e0034 */
        /* <DEDUP_REMOVED lines=12> */
[----:B------:R-:W-:Y:S01]  /*362a0*/  IMAD.MOV.U32 R50, RZ, RZ, R49 ;  /* 0x000000ffff327224 */ /* 0x000fe200078e0031 */
[----:B------:R-:W-:Y:S01]  /*362b0*/  LEA.HI.X.SX32 R91, R78, R0, 0x2, P3 ;  /* 0x000000004e5b7211 */ /* 0x000fe200018f16ff */
[----:B------:R-:W-:Y:S01]  /*362c0*/  IMAD.MOV.U32 R49, RZ, RZ, R48 ;  /* 0x000000ffff317224 */ /* 0x000fe200078e0030 */
[----:B------:R-:W-:Y:S01]  /*362d0*/  MOV R48, R47 ;  /* 0x0000002f00307202 */ /* 0x000fe20000000f00 */
[----:B------:R-:W-:Y:S01]  /*362e0*/  IMAD.MOV.U32 R27, RZ, RZ, R26 ;  /* 0x000000ffff1b7224 */ /* 0x000fe200078e001a */
[----:B------:R-:W-:Y:S01]  /*362f0*/  LEA R88, P2, R55, R10, 0x2 ;  /* 0x0000000a37587211 */ /* 0x000fe200078410ff */
[----:B------:R-:W-:-:S02]  /*36300*/  IMAD.MOV.U32 R26, RZ, RZ, R25 ;  /* 0x000000ffff1a7224 */ /* 0x000fc400078e0019 */
[----:B------:R-:W-:Y:S02]  /*36310*/  IMAD.MOV.U32 R47, RZ, RZ, R46 ;  /* 0x000000ffff2f7224 */ /* 0x000fe400078e002e */
[----:B------:R-:W-:Y:S01]  /*36320*/  IMAD.MOV.U32 R78, RZ, RZ, R52 ;  /* 0x000000ffff4e7224 */ /* 0x000fe200078e0034 */
[----:B------:R-:W-:Y:S01]  /*36330*/  MOV R52, R51 ;  /* 0x0000003300347202 */ /* 0x000fe20000000f00 */
[----:B------:R-:W-:Y:S01]  /*36340*/  IMAD.MOV.U32 R25, RZ, RZ, R24 ;  /* 0x000000ffff197224 */ /* 0x000fe200078e0018 */
[----:B------:R-:W-:Y:S01]  /*36350*/  LEA R92, P4, R83, R10, 0x2 ;  /* 0x0000000a535c7211 */ /* 0x000fe200078810ff */
[----:B------:R-:W-:Y:S02]  /*36360*/  IMAD.MOV.U32 R46, RZ, RZ, R45 ;  /* 0x000000ffff2e7224 */ /* 0x000fe400078e002d */
[----:B------:R-:W-:Y:S02]  /*36370*/  IMAD.MOV.U32 R24, RZ, RZ, R23 ;  /* 0x000000ffff187224 */ /* 0x000fe400078e0017 */
[----:B------:R-:W-:-:S02]  /*36380*/  IMAD.MOV.U32 R45, RZ, RZ, R44 ;  /* 0x000000ffff2d7224 */ /* 0x000fc400078e002c */
[----:B------:R-:W-:Y:S02]  /*36390*/  IMAD.MOV.U32 R51, RZ, RZ, R50 ;  /* 0x000000ffff337224 */ /* 0x000fe400078e0032 */
[----:B------:R-:W-:Y:S01]  /*363a0*/  IMAD.MOV.U32 R23, RZ, RZ, R22 ;  /* 0x000000ffff177224 */ /* 0x000fe200078e0016 */
[----:B------:R-:W-:Y:S01]  /*363b0*/  MOV R22, R129 ;  /* 0x0000008100167202 */ /* 0x000fe20000000f00 */
[----:B------:R-:W-:Y:S01]  /*363c0*/  IMAD.MOV.U32 R50, RZ, RZ, R49 ;  /* 0x000000ffff327224 */ /* 0x000fe200078e0031 */
[-C--:B------:R-:W-:Y:S01]  /*363d0*/  LEA.HI.X.SX32 R89, R55, R0.reuse, 0x2, P2 ;  /* 0x0000000037597211 */ /* 0x080fe200010f16ff */
[----:B------:R-:W-:Y:S01]  /*363e0*/  IMAD.MOV.U32 R44, RZ, RZ, R27 ;  /* 0x000000ffff2c7224 */ /* 0x000fe200078e001b */
[----:B------:R-:W-:Y:S01]  /*363f0*/  LEA.HI.X.SX32 R93, R83, R0, 0x2, P4 ;  /* 0x00000000535d7211 */ /* 0x000fe200020f16ff */
[----:B------:R-:W-:Y:S01]  /*36400*/  IMAD.MOV.U32 R49, RZ, RZ, R48 ;  /* 0x000000ffff317224 */ /* 0x000fe200078e0030 */
[-C--:B------:R-:W-:Y:S01]  /*36410*/  LEA R174, P3, R54, R10.reuse, 0x2 ;  /* 0x0000000a36ae7211 */ /* 0x080fe200078610ff */
[----:B------:R-:W-:Y:S01]  /*36420*/  IMAD.MOV.U32 R27, RZ, RZ, R26 ;  /* 0x000000ffff1b7224 */ /* 0x000fe200078e001a */
[----:B------:R-:W-:Y:S01]  /*36430*/  MOV R26, R25 ;  /* 0x00000019001a7202 */ /* 0x000fe20000000f00 */
[----:B------:R-:W-:Y:S01]  /*36440*/  IMAD.MOV.U32 R48, RZ, RZ, R47 ;  /* 0x000000ffff307224 */ /* 0x000fe200078e002f */
[----:B------:R-:W-:Y:S01]  /*36450*/  LEA R176, P4, R53, R10, 0x2 ;  /* 0x0000000a35b07211 */ /* 0x000fe200078810ff */
[----:B------:R-:W-:Y:S01]  /*36460*/  IMAD.MOV.U32 R47, RZ, RZ, R46 ;  /* 0x000000ffff2f7224 */ /* 0x000fe200078e002e */
[----:B------:R-:W-:Y:S01]  /*36470*/  MOV R46, R45 ;  /* 0x0000002d002e7202 */ /* 0x000fe20000000f00 */
[----:B------:R-:W-:Y:S01]  /*36480*/  IMAD.MOV.U32 R55, RZ, RZ, R52 ;  /* 0x000000ffff377224 */ /* 0x000fe200078e0034 */
[----:B------:R-:W4:Y:S01]  /*36490*/  LDL.LU R129, [R1+0x3b88] ;  /* 0x003b880001817983 */ /* 0x000f220000300800 */
        /* <DEDUP_REMOVED lines=16> */
[----:B------:R-:W-:Y:S01]  /*365a0*/  IMAD.MOV.U32 R25, RZ, RZ, R24 ;  /* 0x000000ffff197224 */ /* 0x000fe200078e0018 */
[----:B------:R-:W-:Y:S01]  /*365b0*/  MOV R24, R23 ;  /* 0x0000001700187202 */ /* 0x000fe20000000f00 */
[----:B------:R-:W-:Y:S01]  /*365c0*/  IMAD.MOV.U32 R46, RZ, RZ, R45 ;  /* 0x000000ffff2e7224 */ /* 0x000fe200078e002d */
[----:B------:R-:W-:Y:S01]  /*365d0*/  MOV R45, R44 ;  /* 0x0000002c002d7202 */ /* 0x000fe20000000f00 */
[----:B------:R-:W-:Y:S02]  /*365e0*/  IMAD.MOV.U32 R52, RZ, RZ, R51 ;  /* 0x000000ffff347224 */ /* 0x000fe400078e0033 */
[----:B------:R-:W-:Y:S01]  /*365f0*/  IMAD.MOV.U32 R51, RZ, RZ, R50 ;  /* 0x000000ffff337224 */ /* 0x000fe200078e0032 */
[----:B------:R-:W-:Y:S01]  /*36600*/  MOV R50, R49 ;  /* 0x0000003100327202 */ /* 0x000fe20000000f00 */
        /* <DEDUP_REMOVED lines=10> */
[----:B------:R-:W-:Y:S02]  /*366b0*/  IMAD R62, R62, c[0x0][0x190], RZ ;  /* 0x000064003e3e7a24 */ /* 0x000fe400078e02ff */
[----:B------:R-:W-:Y:S02]  /*366c0*/  IMAD.MOV.U32 R25, RZ, RZ, R24 ;  /* 0x000000ffff197224 */ /* 0x000fe400078e0018 */
        /* <DEDUP_REMOVED lines=17> */
[----:B------:R-:W-:Y:S02]  /*367e0*/  IMAD.MOV.U32 R46, RZ, RZ, R45 ;  /* 0x000000ffff2e7224 */ /* 0x000fe400078e002d */
[----:B------:R-:W-:Y:S01]  /*367f0*/  IMAD.MOV.U32 R52, RZ, RZ, R51 ;  /* 0x000000ffff347224 */ /* 0x000fe200078e0033 */
[----:B------:R-:W-:Y:S01]  /*36800*/  LEA R172, P2, R82, R10, 0x2 ;  /* 0x0000000a52ac7211 */ /* 0x000fe200078410ff */
[----:B------:R-:W-:-:S02]  /*36810*/  IMAD.MOV.U32 R24, RZ, RZ, R23 ;  /* 0x000000ffff187224 */ /* 0x000fc400078e0017 */
[----:B------:R-:W-:Y:S02]  /*36820*/  IMAD.MOV.U32 R45, RZ, RZ, R44 ;  /* 0x000000ffff2d7224 */ /* 0x000fe400078e002c */
[----:B------:R-:W-:Y:S01]  /*36830*/  IMAD.MOV.U32 R51, RZ, RZ, R50 ;  /* 0x000000ffff337224 */ /* 0x000fe200078e0032 */
[----:B------:R-:W-:Y:S01]  /*36840*/  LEA R170, P4, R81, R10, 0x2 ;  /* 0x0000000a51aa7211 */ /* 0x000fe200078810ff */
[----:B------:R-:W-:Y:S01]  /*36850*/  IMAD.MOV.U32 R23, RZ, RZ, R22 ;  /* 0x000000ffff177224 */ /* 0x000fe200078e0016 */
[----:B------:R-:W-:Y:S01]  /*36860*/  MOV R22, R18 ;  /* 0x0000001200167202 */ /* 0x000fe20000000f00 */
        /* <DEDUP_REMOVED lines=8> */
[----:B------:R-:W-:Y:S01]  /*368f0*/  IMAD.MOV.U32 R47, RZ, RZ, R46 ;  /* 0x000000ffff2f7224 */ /* 0x000fe200078e002e */
[----:B------:R-:W-:Y:S01]  /*36900*/  LEA R166, P2, R77, R10, 0x2 ;  /* 0x0000000a4da67211 */ /* 0x000fe200078410ff */
[----:B------:R-:W-:Y:S01]  /*36910*/  IMAD.MOV.U32 R46, RZ, RZ, R45 ;  /* 0x000000ffff2e7224 */ /* 0x000fe200078e002d */
[----:B------:R-:W-:Y:S01]  /*36920*/  LEA.HI.X.SX32 R171, R81, R0, 0x2, P4 ;  /* 0x0000000051ab7211 */ /* 0x000fe200020f16ff */
        /* <DEDUP_REMOVED lines=8> */
[----:B------:R-:W-:Y:S01]  /*369b0*/  MOV R26, R25 ;  /* 0x00000019001a7202 */ /* 0x000fe20000000f00 */
[----:B------:R-:W-:Y:S01]  /*369c0*/  IMAD.MOV.U32 R51, RZ, RZ, R49 ;  /* 0x000000ffff337224 */ /* 0x000fe200078e0031 */
[----:B------:R-:W-:Y:S01]  /*369d0*/  LEA.HI.X.SX32 R167, R77, R0, 0x2, P2 ;  /* 0x000000004da77211 */ /* 0x000fe200010f16ff */
[----:B------:R-:W-:Y:S01]  /*369e0*/  IMAD.MOV.U32 R22, RZ, RZ, R19 ;  /* 0x000000ffff167224 */ /* 0x000fe200078e0013 */
[----:B------:R-:W-:Y:S01]  /*369f0*/  MOV R19, R130 ;  /* 0x0000008200137202 */ /* 0x000fe20000000f00 */
[----:B------:R-:W-:Y:S01]  /*36a00*/  IMAD.MOV.U32 R50, RZ, RZ, R48 ;  /* 0x000000ffff327224 */ /* 0x000fe200078e0030 */
[----:B------:R-:W-:Y:S01]  /*36a10*/  MOV R48, R46 ;  /* 0x0000002e00307202 */ /* 0x000fe20000000f00 */
[----:B------:R-:W-:-:S02]  /*36a20*/  IMAD.MOV.U32 R25, RZ, RZ, R24 ;  /* 0x000000ffff197224 */ /* 0x000fc400078e0018 */
[----:B------:R-:W-:Y:S02]  /*36a30*/  IMAD.MOV.U32 R49, RZ, RZ, R47 ;  /* 0x000000ffff317224 */ /* 0x000fe400078e002f */
[----:B------:R-:W-:Y:S02]  /*36a40*/  IMAD.MOV.U32 R24, RZ, RZ, R23 ;  /* 0x000000ffff187224 */ /* 0x000fe400078e0017 */
[----:B------:R-:W-:Y:S02]  /*36a50*/  IMAD.MOV.U32 R47, RZ, RZ, R45 ;  /* 0x000000ffff2f7224 */ /* 0x000fe400078e002d */
[----:B------:R-:W-:Y:S02]  /*36a60*/  IMAD.MOV.U32 R77, RZ, RZ, R52 ;  /* 0x000000ffff4d7224 */ /* 0x000fe400078e0034 */
[----:B------:R-:W-:Y:S02]  /*36a70*/  IMAD R131, R131, c[0x0][0x190], RZ ;  /* 0x0000640083837a24 */ /* 0x000fe400078e02ff */
[----:B------:R-:W-:Y:S01]  /*36a80*/  IMAD.MOV.U32 R52, RZ, RZ, R51 ;  /* 0x000000ffff347224 */ /* 0x000fe200078e0033 */
[-C--:B------:R-:W-:Y:S01]  /*36a90*/  LEA R168, P3, R80, R10.reuse, 0x2 ;  /* 0x0000000a50a87211 */ /* 0x080fe200078610ff */
[----:B------:R-:W-:Y:S01]  /*36aa0*/  IMAD.MOV.U32 R23, RZ, RZ, R22 ;  /* 0x000000ffff177224 */ /* 0x000fe200078e0016 */
[----:B------:R-:W-:Y:S01]  /*36ab0*/  LEA R164, P4, R76, R10, 0x2 ;  /* 0x0000000a4ca47211 */ /* 0x000fe200078810ff */
[----:B------:R-:W-:-:S02]  /*36ac0*/  IMAD.MOV.U32 R46, RZ, RZ, R44 ;  /* 0x000000ffff2e7224 */ /* 0x000fc400078e002c */
[----:B------:R-:W-:Y:S02]  /*36ad0*/  IMAD.MOV.U32 R51, RZ, RZ, R50 ;  /* 0x000000ffff337224 */ /* 0x000fe400078e0032 */
        /* <DEDUP_REMOVED lines=9> */
[-C--:B------:R-:W-:Y:S01]  /*36b70*/  LEA.HI.X.SX32 R169, R80, R0.reuse, 0x2, P3 ;  /* 0x0000000050a97211 */ /* 0x080fe200018f16ff */
[----:B------:R-:W-:Y:S01]  /*36b80*/  IMAD.MOV.U32 R25, RZ, RZ, R23 ;  /* 0x000000ffff197224 */ /* 0x000fe200078e0017 */
[----:B------:R-:W-:Y:S01]  /*36b90*/  LEA.HI.X.SX32 R165, R76, R0, 0x2, P4 ;  /* 0x000000004ca57211 */ /* 0x000fe200020f16ff */
[----:B------:R-:W-:Y:S01]  /*36ba0*/  IMAD.MOV.U32 R47, RZ, RZ, R46 ;  /* 0x000000ffff2f7224 */ /* 0x000fe200078e002e */
[----:B------:R-:W-:Y:S01]  /*36bb0*/  LEA R162, P3, R79, R10, 0x2 ;  /* 0x0000000a4fa27211 */ /* 0x000fe200078610ff */
[----:B------:R-:W-:Y:S01]  /*36bc0*/  IMAD.MOV.U32 R46, RZ, RZ, R45 ;  /* 0x000000ffff2e7224 */ /* 0x000fe200078e002d */
[----:B------:R-:W-:Y:S01]  /*36bd0*/  MOV R76, R52 ;  /* 0x00000034004c7202 */ /* 0x000fe20000000f00 */
[----:B------:R-:W-:Y:S02]  /*36be0*/  IMAD.MOV.U32 R24, RZ, RZ, R22 ;  /* 0x000000ffff187224 */ /* 0x000fe400078e0016 */
        /* <DEDUP_REMOVED lines=11> */
[----:B------:R-:W-:Y:S01]  /*36ca0*/  IMAD.MOV.U32 R25, RZ, RZ, R24 ;  /* 0x000000ffff197224 */ /* 0x000fe200078e0018 */
[----:B------:R-:W-:Y:S01]  /*36cb0*/  LEA.HI.X.SX32 R163, R79, R0, 0x2, P3 ;  /* 0x000000004fa37211 */ /* 0x000fe200018f16ff */
[----:B------:R-:W-:Y:S02]  /*36cc0*/  IMAD.MOV.U32 R49, RZ, RZ, R47 ;  /* 0x000000ffff317224 */ /* 0x000fe400078e002f */
[----:B------:R-:W-:Y:S02]  /*36cd0*/  IMAD.MOV.U32 R24, RZ, RZ, R23 ;  /* 0x000000ffff187224 */ /* 0x000fe400078e0017 */
[----:B------:R-:W-:Y:S01]  /*36ce0*/  IMAD.MOV.U32 R79, RZ, RZ, R52 ;  /* 0x000000ffff4f7224 */ /* 0x000fe200078e0034 */
[----:B------:R-:W-:Y:S01]  /*36cf0*/  MOV R52, R51 ;  /* 0x0000003300347202 */ /* 0x000fe20000000f00 */
[----:B------:R-:W-:-:S02]  /*36d00*/  IMAD.MOV.U32 R23, RZ, RZ, R22 ;  /* 0x000000ffff177224 */ /* 0x000fc400078e0016 */
[----:B------:R-:W-:Y:S01]  /*36d10*/  IMAD.MOV.U32 R47, RZ, RZ, R45 ;  /* 0x000000ffff2f7224 */ /* 0x000fe200078e002d */
[----:B------:R-:W-:Y:S01]  /*36d20*/  STL.64 [R1+0x3208], R92 ;  /* 0x0032085c01007387 */ /* 0x000fe20000100a00 */
[----:B------:R-:W-:Y:S02]  /*36d30*/  IMAD.MOV.U32 R22, RZ, RZ, R12 ;  /* 0x000000ffff167224 */ /* 0x000fe400078e000c */
[----:B------:R-:W-:Y:S01]  /*36d40*/  IMAD.MOV.U32 R46, RZ, RZ, R44 ;  /* 0x000000ffff2e7224 */ /* 0x000fe200078e002c */
[----:B------:R-:W2:Y:S01]  /*36d50*/  LDL.LU R202, [R1+0x3b84] ;  /* 0x003b840001ca7983 */ /* 0x000ea20000300800 */
[----:B------:R-:W-:Y:S02]  /*36d60*/  IMAD.MOV.U32 R45, RZ, RZ, R27 ;  /* 0x000000ffff2d7224 */ /* 0x000fe400078e001b */
[----:B------:R-:W-:Y:S02]  /*36d70*/  IMAD.MOV.U32 R51, RZ, RZ, R50 ;  /* 0x000000ffff337224 */ /* 0x000fe400078e0032 */
[----:B------:R-:W-:-:S02]  /*36d80*/  IMAD R65, R65, c[0x0][0x190], RZ ;  /* 0x0000640041417a24 */ /* 0x000fc400078e02ff */
[----:B------:R-:W-:Y:S02]  /*36d90*/  IMAD.MOV.U32 R44, RZ, RZ, R26 ;  /* 0x000000ffff2c7224 */ /* 0x000fe400078e001a */
[----:B------:R-:W-:Y:S01]  /*36da0*/  IMAD.MOV.U32 R50, RZ, RZ, R49 ;  /* 0x000000ffff327224 */ /* 0x000fe200078e0031 */
[----:B------:R1:W-:Y:S01]  /*36db0*/  STL.64 [R1+0x3248], R90 ;  /* 0x0032485a01007387 */ /* 0x0003e20000100a00 */
[----:B------:R-:W-:Y:S02]  /*36dc0*/  IMAD R203, R203, c[0x0][0x190], RZ ;  /* 0x00006400cbcb7a24 */ /* 0x000fe400078e02ff */
        /* <DEDUP_REMOVED lines=8> */
[----:B-1----:R-:W-:Y:S02]  /*36e50*/  IMAD.MOV.U32 R90, RZ, RZ, R52 ;  /* 0x000000ffff5a7224 */ /* 0x002fe400078e0034 */
[----:B------:R-:W-:Y:S02]  /*36e60*/  IMAD.MOV.U32 R23, RZ, RZ, R65 ;  /* 0x000000ffff177224 */ /* 0x000fe400078e0041 */
[----:B------:R-:W-:-:S02]  /*36e70*/  IMAD.MOV.U32 R52, RZ, RZ, R51 ;  /* 0x000000ffff347224 */ /* 0x000fc400078e0033 */
[----:B------:R-:W-:Y:S02]  /*36e80*/  IMAD.MOV.U32 R22, RZ, RZ, R132 ;  /* 0x000000ffff167224 */ /* 0x000fe400078e0084 */
[----:B------:R-:W-:Y:S02]  /*36e90*/  IMAD.MOV.U32 R45, RZ, RZ, R44 ;  /* 0x000000ffff2d7224 */ /* 0x000fe400078e002c */
[----:B------:R-:W-:Y:S02]  /*36ea0*/  IMAD.MOV.U32 R51, RZ, RZ, R50 ;  /* 0x000000ffff337224 */ /* 0x000fe400078e0032 */
[----:B------:R-:W-:Y:S02]  /*36eb0*/  IMAD.MOV.U32 R14, RZ, RZ, R203 ;  /* 0x000000ffff0e7224 */ /* 0x000fe400078e00cb */
[----:B------:R-:W-:Y:S01]  /*36ec0*/  IMAD.MOV.U32 R44, RZ, RZ, R27 ;  /* 0x000000ffff2c7224 */ /* 0x000fe200078e001b */
[----:B------:R-:W2:Y:S01]  /*36ed0*/  LDL.LU R203, [R1+0x3b80] ;  /* 0x003b800001cb7983 */ /* 0x000ea20000300800 */
[----:B------:R-:W-:Y:S01]  /*36ee0*/  IMAD.MOV.U32 R50, RZ, RZ, R49 ;  /* 0x000000ffff327224 */ /* 0x000fe200078e0031 */
[----:B------:R-:W-:Y:S01]  /*36ef0*/  MOV R49, R48 ;  /* 0x0000003000317202 */ /* 0x000fe20000000f00 */
[----:B------:R-:W-:Y:S01]  /*36f00*/  IMAD R133, R133, c[0x0][0x190], RZ ;  /* 0x0000640085857a24 */ /* 0x000fe200078e02ff */
[----:B------:R1:W-:Y:S01]  /*36f10*/  STL.64 [R1+0x3288], R88 ;  /* 0x0032885801007387 */ /* 0x0003e20000100a00 */
[----:B------:R-:W-:-:S02]  /*36f20*/  IMAD.MOV.U32 R27, RZ, RZ, R24 ;  /* 0x000000ffff1b7224 */ /* 0x000fc400078e0018 */
[----:B------:R-:W-:Y:S01]  /*36f30*/  IMAD.MOV.U32 R24, RZ, RZ, R23 ;  /* 0x000000ffff187224 */ /* 0x000fe200078e0017 */
[----:B------:R-:W-:Y:S01]  /*36f40*/  LEA R160, P2, R86, R10, 0x2 ;  /* 0x0000000a56a07211 */ /* 0x000fe200078410ff */
[----:B------:R-:W-:Y:S01]  /*36f50*/  IMAD.MOV.U32 R48, RZ, RZ, R47 ;  /* 0x000000ffff307224 */ /* 0x000fe200078e002f */
[----:B------:R-:W2:Y:S01]  /*36f60*/  LDL.LU R62, [R1+0x3b7c] ;  /* 0x003b7c00013e7983 */ /* 0x000ea20000300800 */
[----:B------:R-:W-:Y:S01]  /*36f70*/  IMAD.MOV.U32 R23, RZ, RZ, R22 ;  /* 0x000000ffff177224 */ /* 0x000fe200078e0016 */
[----:B------:R-:W-:Y:S01]  /*36f80*/  MOV R22, R21 ;  /* 0x0000001500167202 */ /* 0x000fe20000000f00 */
[----:B------:R-:W-:Y:S02]  /*36f90*/  IMAD.MOV.U32 R47, RZ, RZ, R46 ;  /* 0x000000ffff2f7224 */ /* 0x000fe400078e002e */
[----:B------:R-:W-:Y:S02]  /*36fa0*/  IMAD.MOV.U32 R46, RZ, RZ, R45 ;  /* 0x000000ffff2e7224 */ /* 0x000fe400078e002d */
[----:B-1----:R-:W-:Y:S01]  /*36fb0*/  IMAD.MOV.U32 R89, RZ, RZ, R52 ;  /* 0x000000ffff597224 */ /* 0x002fe200078e0034 */
[----:B------:R-:W-:Y:S01]  /*36fc0*/  MOV R52, R51 ;  /* 0x0000003300347202 */ /* 0x000fe20000000f00 */
        /* <DEDUP_REMOVED lines=18> */
[----:B------:R-:W-:Y:S02]  /*370f0*/  IMAD.MOV.U32 R51, RZ, RZ, R50 ;  /* 0x000000ffff337224 */ /* 0x000fe400078e0032 */
[----:B------:R-:W-:Y:S02]  /*37100*/  IMAD R207, R207, c[0x0][0x190], RZ ;  /* 0x00006400cfcf7a24 */ /* 0x000fe400078e02ff */
[----:B------:R-:W-:-:S02]  /*37110*/  IMAD.MOV.U32 R27, RZ, RZ, R24 ;  /* 0x000000ffff1b7224 */ /* 0x000fc400078e0018 */
[----:B------:R-:W-:Y:S01]  /*37120*/  IMAD.MOV.U32 R50, RZ, RZ, R49 ;  /* 0x000000ffff327224 */ /* 0x000fe200078e0031 */
[----:B------:R-:W-:Y:S01]  /*37130*/  MOV R49, R48 ;  /* 0x0000003000317202 */ /* 0x000fe20000000f00 */
[----:B------:R-:W-:Y:S01]  /*37140*/  IMAD.MOV.U32 R24, RZ, RZ, R23 ;  /* 0x000000ffff187224 */ /* 0x000fe200078e0017 */
[----:B------:R-:W-:Y:S01]  /*37150*/  LEA.HI.X.SX32 R161, R86, R0, 0x2, P2 ;  /* 0x0000000056a17211 */ /* 0x000fe200010f16ff */
[----:B------:R-:W-:Y:S01]  /*37160*/  IMAD.MOV.U32 R23, RZ, RZ, R21 ;  /* 0x000000ffff177224 */ /* 0x000fe200078e0015 */
[----:B------:R-:W-:Y:S01]  /*37170*/  LEA R154, P2, R78, R10, 0x2 ;  /* 0x0000000a4e9a7211 */ /* 0x000fe200078410ff */
[----:B------:R-:W-:Y:S01]  /*37180*/  IMAD.MOV.U32 R48, RZ, RZ, R47 ;  /* 0x000000ffff307224 */ /* 0x000fe200078e002f */
[----:B------:R-:W-:Y:S01]  /*37190*/  MOV R21, R20 ;  /* 0x0000001400157202 */ /* 0x000fe20000000f00 */
[----:B------:R-:W-:Y:S02]  /*371a0*/  IMAD.MOV.U32 R18, RZ, RZ, R63 ;  /* 0x000000ffff127224 */ /* 0x000fe400078e003f */
[----:B------:R-:W-:Y:S01]  /*371b0*/  IMAD.MOV.U32 R47, RZ, RZ, R46 ;  /* 0x000000ffff2f7224 */ /* 0x000fe200078e002e */
[----:B------:R-:W2:Y:S01]  /*371c0*/  LDL.LU R63, [R1+0x3b78] ;  /* 0x003b7800013f7983 */ /* 0x000ea20000300800 */
[----:B------:R-:W-:-:S02]  /*371d0*/  IMAD.MOV.U32 R20, RZ, RZ, R207 ;  /* 0x000000ffff147224 */ /* 0x000fc400078e00cf */
[----:B------:R-:W-:Y:S01]  /*371e0*/  IMAD.MOV.U32 R46, RZ, RZ, R45 ;  /* 0x000000ffff2e7224 */ /* 0x000fe200078e002d */
[----:B------:R-:W2:Y:S01]  /*371f0*/  LDL.LU R130, [R1+0x3b74] ;  /* 0x003b740001827983 */ /* 0x000ea20000300800 */
[----:B------:R-:W-:Y:S01]  /*37200*/  IMAD.MOV.U32 R45, RZ, RZ, R44 ;  /* 0x000000ffff2d7224 */ /* 0x000fe200078e002c */
[----:B------:R-:W-:Y:S01]  /*37210*/  MOV R19, R205 ;  /* 0x000000cd00137202 */ /* 0x000fe20000000f00 */
[----:B------:R-:W-:Y:S01]  /*37220*/  IMAD.MOV.U32 R13, RZ, RZ, R204 ;  /* 0x000000ffff0d7224 */ /* 0x000fe200078e00cc */
[----:B------:R-:W2:Y:S01]  /*37230*/  LDL.LU R131, [R1+0x3b70] ;  /* 0x003b700001837983 */ /* 0x000ea20000300800 */
[----:B------:R-:W-:Y:S01]  /*37240*/  IMAD.MOV.U32 R44, RZ, RZ, R27 ;  /* 0x000000ffff2c7224 */ /* 0x000fe200078e001b */
[----:B------:R-:W-:Y:S01]  /*37250*/  LEA.HI.X.SX32 R155, R78, R0, 0x2, P2 ;  /* 0x000000004e9b7211 */ /* 0x000fe200010f16ff */
[----:B------:R-:W-:Y:S01]  /*37260*/  IMAD.MOV.U32 R12, RZ, RZ, R64 ;  /* 0x000000ffff0c7224 */ /* 0x000fe200078e0040 */
[----:B------:R-:W2:Y:S01]  /*37270*/  LDL.LU R204, [R1+0x3b6c] ;  /* 0x003b6c0001cc7983 */ /* 0x000ea20000300800 */
[----:B------:R-:W-:Y:S01]  /*37280*/  MOV R27, R21 ;  /* 0x00000015001b7202 */ /* 0x000fe20000000f00 */
[----:B------:R-:W-:Y:S01]  /*37290*/  IMAD.MOV.U32 R21, RZ, RZ, R20 ;  /* 0x000000ffff157224 */ /* 0x000fe200078e0014 */
[----:B------:R-:W-:Y:S01]  /*372a0*/  MOV R78, R51 ;  /* 0x00000033004e7202 */ /* 0x000fe20000000f00 */
[----:B------:R-:W2:Y:S01]  /*372b0*/  LDL.LU R205, [R1+0x3b68] ;  /* 0x003b680001cd7983 */ /* 0x000ea20000300800 */
[----:B------:R-:W-:-:S02]  /*372c0*/  IMAD.MOV.U32 R20, RZ, RZ, R7 ;  /* 0x000000ffff147224 */ /* 0x000fc400078e0007 */
[----:B------:R-:W-:Y:S01]  /*372d0*/  IMAD.MOV.U32 R51, RZ, RZ, R50 ;  /* 0x000000ffff337224 */ /* 0x000fe200078e0032 */
[----:B------:R-:W2:Y:S01]  /*372e0*/  LDL.LU R64, [R1+0x3b64] ;  /* 0x003b640001407983 */ /* 0x000ea20000300800 */
[----:B------:R-:W-:Y:S02]  /*372f0*/  IMAD R67, R67, c[0x0][0x190], RZ ;  /* 0x0000640043437a24 */ /* 0x000fe400078e02ff */
[----:B------:R-:W-:Y:S01]  /*37300*/  IMAD.MOV.U32 R7, RZ, RZ, R6 ;  /* 0x000000ffff077224 */ /* 0x000fe200078e0006 */
[----:B------:R-:W2:Y:S01]  /*37310*/  LDL.LU R65, [R1+0x3b60] ;  /* 0x003b600001417983 */ /* 0x000ea20000300800 */
[----:B------:R-:W-:Y:S02]  /*37320*/  IMAD.MOV.U32 R50, RZ, RZ, R48 ;  /* 0x000000ffff327224 */ /* 0x000fe400078e0030 */
[----:B------:R-:W-:Y:S01]  /*37330*/  IMAD.MOV.U32 R48, RZ, RZ, R46 ;  /* 0x000000ffff307224 */ /* 0x000fe200078e002e */
[----:B------:R-:W2:Y:S01]  /*37340*/  LDL.LU R132, [R1+0x3b5c] ;  /* 0x003b5c0001847983 */ /* 0x000ea20000300800 */
[----:B------:R-:W-:-:S02]  /*37350*/  IMAD.MOV.U32 R46, RZ, RZ, R44 ;  /* 0x000000ffff2e7224 */ /* 0x000fc400078e002c */
[----:B------:R-:W-:Y:S01]  /*37360*/  IMAD.MOV.U32 R44, RZ, RZ, R21 ;  /* 0x000000ffff2c7224 */ /* 0x000fe200078e0015 */
[----:B------:R-:W2:Y:S01]  /*37370*/  LDL.LU R133, [R1+0x3b58] ;  /* 0x003b580001857983 */ /* 0x000ea20000300800 */
[----:B------:R-:W-:Y:S02]  /*37380*/  IMAD.MOV.U32 R6, RZ, RZ, R66 ;  /* 0x000000ffff067224 */ /* 0x000fe400078e0042 */
[----:B------:R-:W-:Y:S01]  /*37390*/  IMAD.MOV.U32 R21, RZ, RZ, R7 ;  /* 0x000000ffff157224 */ /* 0x000fe200078e0007 */
[----:B------:R-:W2:Y:S01]  /*373a0*/  LDL.LU R206, [R1+0x3b54] ;  /* 0x003b540001ce7983 */ /* 0x000ea20000300800 */
[----:B------:R-:W-:-:S03]  /*373b0*/  IMAD.MOV.U32 R7, RZ, RZ, R67 ;  /* 0x000000ffff077224 */ /* 0x000fc600078e0043 */
[----:B------:R-:W2:Y:S04]  /*373c0*/  LDL.LU R207, [R1+0x3b50] ;  /* 0x003b500001cf7983 */ /* 0x000ea80000300800 */
[----:B------:R-:W2:Y:S04]  /*373d0*/  LDL.LU R66, [R1+0x3b4c] ;  /* 0x003b4c0001427983 */ /* 0x000ea80000300800 */
[----:B------:R-:W2:Y:S01]  /*373e0*/  LDL.LU R67, [R1+0x3b48] ;  /* 0x003b480001437983 */ /* 0x000ea20000300800 */
[-C--:B------:R-:W-:Y:S02]  /*373f0*/  LEA R158, P4, R85, R10.reuse, 0x2 ;  /* 0x0000000a559e7211 */ /* 0x080fe400078810ff */
[----:B------:R-:W-:-:S02]  /*37400*/  LEA R156, P3, R84, R10, 0x2 ;  /* 0x0000000a549c7211 */ /* 0x000fc400078610ff */
[-C--:B------:R-:W-:Y:S01]  /*37410*/  LEA.HI.X.SX32 R159, R85, R0.reuse, 0x2, P4 ;  /* 0x00000000559f7211 */ /* 0x080fe200020f16ff */
[----:B------:R-:W-:Y:S01]  /*37420*/  IMAD.MOV.U32 R85, RZ, RZ, R52 ;  /* 0x000000ffff557224 */ /* 0x000fe200078e0034 */
[----:B------:R-:W-:Y:S01]  /*37430*/  LEA.HI.X.SX32 R157, R84, R0, 0x2, P3 ;  /* 0x00000000549d7211 */ /* 0x000fe200018f16ff */
[----:B------:R-:W-:Y:S01]  /*37440*/  IMAD.MOV.U32 R52, RZ, RZ, R49 ;  /* 0x000000ffff347224 */ /* 0x000fe200078e0031 */
[-C--:B------:R-:W-:Y:S01]  /*37450*/  LEA R152, P4, R55, R10.reuse, 0x2 ;  /* 0x0000000a37987211 */ /* 0x080fe200078810ff */
[----:B------:R-:W-:Y:S01]  /*37460*/  IMAD.MOV.U32 R49, RZ, RZ, R47 ;  /* 0x000000ffff317224 */ /* 0x000fe200078e002f */
[----:B------:R-:W-:Y:S01]  /*37470*/  LEA R150, P3, R53, R10, 0x2 ;  /* 0x0000000a35967211 */ /* 0x000fe200078610ff */
[----:B------:R-:W-:Y:S01]  /*37480*/  IMAD.MOV.U32 R84, RZ, RZ, R52 ;  /* 0x000000ffff547224 */ /* 0x000fe200078e0034 */
[----:B------:R-:W-:Y:S02]  /*37490*/  LEA.HI.X.SX32 R153, R55, R0, 0x2, P4 ;  /* 0x0000000037997211 */ /* 0x000fe400020f16ff */
[----:B------:R-:W-:-:S02]  /*374a0*/  MOV R47, R45 ;  /* 0x0000002d002f7202 */ /* 0x000fc40000000f00 */
[----:B------:R-:W-:Y:S01]  /*374b0*/  LEA.HI.X.SX32 R151, R53, R0, 0x2, P3 ;  /* 0x0000000035977211 */ /* 0x000fe200018f16ff */
[----:B------:R-:W-:Y:S01]  /*374c0*/  IMAD.MOV.U32 R53, RZ, RZ, R50 ;  /* 0x000000ffff357224 */ /* 0x000fe200078e0032 */
[CC--:B------:R-:W-:Y:S01]  /*374d0*/  LEA R146, P4, R83.reuse, R10.reuse, 0x2 ;  /* 0x0000000a53927211 */ /* 0x0c0fe200078810ff */
[----:B------:R-:W-:Y:S01]  /*374e0*/  IMAD.MOV.U32 R45, RZ, RZ, R27 ;  /* 0x000000ffff2d7224 */ /* 0x000fe200078e001b */
[----:B------:R-:W-:Y:S01]  /*374f0*/  MOV R52, R49 ;  /* 0x0000003100347202 */ /* 0x000fe20000000f00 */
[----:B------:R-:W-:Y:S01]  /*37500*/  IMAD.MOV.U32 R27, RZ, RZ, R20 ;  /* 0x000000ffff1b7224 */ /* 0x000fe200078e0014 */
[C---:B------:R-:W-:Y:S01]  /*37510*/  LEA R148, P2, R54.reuse, R10, 0x2 ;  /* 0x0000000a36947211 */ /* 0x040fe200078410ff */
        /* <DEDUP_REMOVED lines=8> */
[----:B------:R-:W-:-:S02]  /*375a0*/  IMAD.MOV.U32 R47, RZ, RZ, R44 ;  /* 0x000000ffff2f7224 */ /* 0x000fc400078e002c */
[----:B------:R-:W-:Y:S01]  /*375b0*/  IMAD.MOV.U32 R53, RZ, RZ, R52 ;  /* 0x000000ffff357224 */ /* 0x000fe200078e0034 */
[----:B------:R-:W-:Y:S01]  /*375c0*/  MOV R20, R6 ;  /* 0x0000000600147202 */ /* 0x000fe20000000f00 */
[----:B------:R-:W-:Y:S01]  /*375d0*/  IMAD.MOV.U32 R52, RZ, RZ, R50 ;  /* 0x000000ffff347224 */ /* 0x000fe200078e0032 */
[CC--:B------:R-:W-:Y:S01]  /*375e0*/  LEA R54, P2, R81.reuse, R10.reuse, 0x2 ;  /* 0x0000000a51367211 */ /* 0x0c0fe200078410ff */
[----:B------:R-:W-:Y:S02]  /*375f0*/  IMAD.MOV.U32 R44, RZ, RZ, R21 ;  /* 0x000000ffff2c7224 */ /* 0x000fe400078e0015 */
[----:B------:R-:W-:Y:S02]  /*37600*/  IMAD.MOV.U32 R50, RZ, RZ, R49 ;  /* 0x000000ffff327224 */ /* 0x000fe400078e0031 */
[----:B------:R-:W-:Y:S02]  /*37610*/  IMAD.MOV.U32 R27, RZ, RZ, R14 ;  /* 0x000000ffff1b7224 */ /* 0x000fe400078e000e */
[----:B------:R-:W-:Y:S01]  /*37620*/  IMAD.MOV.U32 R49, RZ, RZ, R48 ;  /* 0x000000ffff317224 */ /* 0x000fe200078e0030 */
[----:B------:R-:W-:Y:S01]  /*37630*/  LEA R144, P3, R82, R10, 0x2 ;  /* 0x0000000a52907211 */ /* 0x000fe200078610ff */
[----:B------:R-:W-:Y:S01]  /*37640*/  IMAD.MOV.U32 R48, RZ, RZ, R47 ;  /* 0x000000ffff307224 */ /* 0x000fe200078e002f */
[----:B------:R-:W-:Y:S01]  /*37650*/  MOV R47, R45 ;  /* 0x0000002d002f7202 */ /* 0x000fe20000000f00 */
[----:B------:R-:W-:Y:S01]  /*37660*/  IMAD.MOV.U32 R6, RZ, RZ, R5 ;  /* 0x000000ffff067224 */ /* 0x000fe200078e0005 */
[----:B------:R-:W-:Y:S01]  /*37670*/  LEA.HI.X.SX32 R55, R81, R0, 0x2, P2 ;  /* 0x0000000051377211 */ /* 0x000fe200010f16ff */
[----:B------:R-:W-:-:S02]  /*37680*/  IMAD.MOV.U32 R5, RZ, RZ, R134 ;  /* 0x000000ffff057224 */ /* 0x000fc400078e0086 */
[----:B------:R-:W-:Y:S01]  /*37690*/  IMAD.MOV.U32 R45, RZ, RZ, R44 ;  /* 0x000000ffff2d7224 */ /* 0x000fe200078e002c */
[----:B------:R-:W2:Y:S01]  /*376a0*/  LDL.LU R134, [R1+0x3b44] ;  /* 0x003b440001867983 */ /* 0x000ea20000300800 */
[----:B------:R-:W-:Y:S02]  /*376b0*/  IMAD.MOV.U32 R21, RZ, RZ, R20 ;  /* 0x000000ffff157224 */ /* 0x000fe400078e0014 */
[----:B------:R-:W-:Y:S02]  /*376c0*/  IMAD.MOV.U32 R14, RZ, RZ, R135 ;  /* 0x000000ffff0e7224 */ /* 0x000fe400078e0087 */
[----:B------:R-:W-:Y:S01]  /*376d0*/  IMAD.MOV.U32 R44, RZ, RZ, R27 ;  /* 0x000000ffff2c7224 */ /* 0x000fe200078e001b */
[----:B------:R-:W2:Y:S01]  /*376e0*/  LDL.LU R135, [R1+0x3b40] ;  /* 0x003b400001877983 */ /* 0x000ea20000300800 */
[----:B------:R-:W-:Y:S01]  /*376f0*/  IMAD.MOV.U32 R20, RZ, RZ, R208 ;  /* 0x000000ffff147224 */ /* 0x000fe200078e00d0 */
[----:B------:R-:W-:Y:S01]  /*37700*/  LEA.HI.X.SX32 R145, R82, R0, 0x2, P3 ;  /* 0x0000000052917211 */ /* 0x000fe200018f16ff */
[----:B------:R-:W-:Y:S01]  /*37710*/  IMAD.MOV.U32 R27, RZ, RZ, R18 ;  /* 0x000000ffff1b7224 */ /* 0x000fe200078e0012 */
[----:B------:R-:W2:Y:S01]  /*37720*/  LDL.LU R208, [R1+0x3b3c] ;  /* 0x003b3c0001d07983 */ /* 0x000ea20000300800 */
[----:B------:R-:W-:-:S02]  /*37730*/  IMAD.MOV.U32 R18, RZ, RZ, R209 ;  /* 0x000000ffff127224 */ /* 0x000fc400078e00d1 */
[----:B------:R-:W-:Y:S01]  /*37740*/  IMAD.MOV.U32 R82, RZ, RZ, R53 ;  /* 0x000000ffff527224 */ /* 0x000fe200078e0035 */
[----:B------:R-:W2:Y:S01]  /*37750*/  LDL.LU R209, [R1+0x3b38] ;  /* 0x003b380001d17983 */ /* 0x000ea20000300800 */
[----:B------:R-:W-:Y:S01]  /*37760*/  MOV R53, R52 ;  /* 0x0000003400357202 */ /* 0x000fe20000000f00 */
[----:B------:R-:W-:Y:S02]  /*37770*/  IMAD.MOV.U32 R52, RZ, RZ, R50 ;  /* 0x000000ffff347224 */ /* 0x000fe400078e0032 */
[----:B------:R1:W-:Y:S01]  /*37780*/  STL.64 [R1+0x1a28], R54 ;  /* 0x001a283601007387 */ /* 0x0003e20000100a00 */
[----:B------:R-:W-:Y:S02]  /*37790*/  IMAD.MOV.U32 R50, RZ, RZ, R49 ;  /* 0x000000ffff327224 */ /* 0x000fe400078e0031 */
[----:B------:R-:W-:Y:S02]  /*377a0*/  IMAD.MOV.U32 R49, RZ, RZ, R48 ;  /* 0x000000ffff317224 */ /* 0x000fe400078e0030 */
[----:B------:R-:W-:Y:S01]  /*377b0*/  IMAD.MOV.U32 R48, RZ, RZ, R47 ;  /* 0x000000ffff307224 */ /* 0x000fe200078e002f */
[-C--:B------:R-:W-:Y:S01]  /*377c0*/  LEA R194, P4, R77, R10.reuse, 0x2 ;  /* 0x0000000a4dc27211 */ /* 0x080fe200078810ff */
[----:B------:R-:W-:Y:S01]  /*377d0*/  IMAD.MOV.U32 R47, RZ, RZ, R44 ;  /* 0x000000ffff2f7224 */ /* 0x000fe200078e002c */
[----:B-1----:R-:W-:-:S02]  /*377e0*/  LEA R54, P2, R80, R10, 0x2 ;  /* 0x0000000a50367211 */ /* 0x002fc400078410ff */
[----:B------:R-:W-:Y:S02]  /*377f0*/  MOV R44, R26 ;  /* 0x0000001a002c7202 */ /* 0x000fe40000000f00 */
[----:B------:R-:W-:Y:S01]  /*37800*/  LEA.HI.X.SX32 R55, R80, R0, 0x2, P2 ;  /* 0x0000000050377211 */ /* 0x000fe200010f16ff */
[----:B------:R-:W-:Y:S02]  /*37810*/  IMAD.MOV.U32 R80, RZ, RZ, R53 ;  /* 0x000000ffff507224 */ /* 0x000fe400078e0035 */
[----:B------:R-:W-:Y:S01]  /*37820*/  IMAD.MOV.U32 R53, RZ, RZ, R52 ;  /* 0x000000ffff357224 */ /* 0x000fe200078e0034 */
[----:B------:R-:W-:Y:S01]  /*37830*/  MOV R52, R50 ;  /* 0x0000003200347202 */ /* 0x000fe20000000f00 */
[----:B------:R-:W-:Y:S02]  /*37840*/  IMAD R68, R68, c[0x0][0x190], RZ ;  /* 0x0000640044447a24 */ /* 0x000fe400078e02ff */
[----:B------:R-:W-:Y:S01]  /*37850*/  IMAD.MOV.U32 R26, RZ, RZ, R25 ;  /* 0x000000ffff1a7224 */ /* 0x000fe200078e0019 */
[----:B------:R-:W-:Y:S01]  /*37860*/  LEA.HI.X.SX32 R195, R77, R0, 0x2, P4 ;  /* 0x000000004dc37211 */ /* 0x000fe200020f16ff */
[----:B------:R-:W-:-:S02]  /*37870*/  IMAD.MOV.U32 R25, RZ, RZ, R16 ;  /* 0x000000ffff197224 */ /* 0x000fc400078e0010 */
[----:B------:R-:W-:Y:S01]  /*37880*/  IMAD.MOV.U32 R50, RZ, RZ, R49 ;  /* 0x000000ffff327224 */ /* 0x000fe200078e0031 */
[CC--:B------:R-:W-:Y:S01]  /*37890*/  LEA R192, P3, R76.reuse, R10.reuse, 0x2 ;  /* 0x0000000a4cc07211 */ /* 0x0c0fe200078610ff */
[----:B------:R-:W-:Y:S02]  /*378a0*/  IMAD.MOV.U32 R49, RZ, RZ, R47 ;  /* 0x000000ffff317224 */ /* 0x000fe400078e002f */
[----:B------:R-:W-:Y:S01]  /*378b0*/  IMAD.MOV.U32 R47, RZ, RZ, R44 ;  /* 0x000000ffff2f7224 */ /* 0x000fe200078e002c */
[C---:B------:R-:W-:Y:S01]  /*378c0*/  LEA R86, P4, R79.reuse, R10, 0x2 ;  /* 0x0000000a4f567211 */ /* 0x040fe200078810ff */
[----:B------:R-:W-:Y:S02]  /*378d0*/  IMAD.MOV.U32 R44, RZ, RZ, R26 ;  /* 0x000000ffff2c7224 */ /* 0x000fe400078e001a */
[----:B------:R-:W-:Y:S02]  /*378e0*/  IMAD.MOV.U32 R16, RZ, RZ, R68 ;  /* 0x000000ffff107224 */ /* 0x000fe400078e0044 */
[----:B------:R-:W-:Y:S01]  /*378f0*/  IMAD.MOV.U32 R26, RZ, RZ, R25 ;  /* 0x000000ffff1a7224 */ /* 0x000fe200078e0019 */
[----:B------:R-:W2:Y:S01]  /*37900*/  LDL.LU R68, [R1+0x3b34] ;  /* 0x003b340001447983 */ /* 0x000ea20000300800 */
[----:B------:R-:W-:Y:S01]  /*37910*/  MOV R25, R19 ;  /* 0x0000001300197202 */ /* 0x000fe20000000f00 */
[----:B------:R-:W-:Y:S01]  /*37920*/  IMAD.MOV.U32 R19, RZ, RZ, R13 ;  /* 0x000000ffff137224 */ /* 0x000fe200078e000d */
[----:B------:R-:W-:Y:S01]  /*37930*/  LEA.HI.X.SX32 R193, R76, R0, 0x2, P3 ;  /* 0x000000004cc17211 */ /* 0x000fe200018f16ff */
[----:B------:R-:W-:Y:S01]  /*37940*/  STL.64 [R1+0x1a78], R194 ;  /* 0x001a78c201007387 */ /* 0x000fe20000100a00 */
[C---:B------:R-:W-:Y:S01]  /*37950*/  LEA R76, P3, R90.reuse, R10, 0x2 ;  /* 0x0000000a5a4c7211 */ /* 0x040fe200078610ff */
[----:B------:R-:W-:Y:S01]  /*37960*/  IMAD.MOV.U32 R81, RZ, RZ, R52 ;  /* 0x000000ffff517224 */ /* 0x000fe200078e0034 */
[-C--:B------:R-:W-:Y:S01]  /*37970*/  LEA.HI.X.SX32 R87, R79, R0.reuse, 0x2, P4 ;  /* 0x000000004f577211 */ /* 0x080fe200020f16ff */
[----:B------:R1:W-:Y:S01]  /*37980*/  STL.64 [R1+0x1b28], R54 ;  /* 0x001b283601007387 */ /* 0x0003e20000100a00 */
[----:B------:R-:W-:Y:S01]  /*37990*/  IMAD.MOV.U32 R52, RZ, RZ, R44 ;  /* 0x000000ffff347224 */ /* 0x000fe200078e002c */
[----:B------:R-:W-:Y:S01]  /*379a0*/  LEA.HI.X.SX32 R77, R90, R0, 0x2, P3 ;  /* 0x000000005a4d7211 */ /* 0x000fe200018f16ff */
[----:B------:R-:W-:-:S02]  /*379b0*/  IMAD.MOV.U32 R13, RZ, RZ, R69 ;  /* 0x000000ffff0d7224 */ /* 0x000fc400078e0045 */
[----:B------:R-:W-:Y:S01]  /*379c0*/  IMAD.MOV.U32 R79, RZ, RZ, R53 ;  /* 0x000000ffff4f7224 */ /* 0x000fe200078e0035 */
[----:B------:R-:W2:Y:S01]  /*379d0*/  LDL.LU R69, [R1+0x3b30] ;  /* 0x003b300001457983 */ /* 0x000ea20000300800 */
[----:B------:R-:W-:Y:S02]  /*379e0*/  IMAD.MOV.U32 R44, RZ, RZ, R25 ;  /* 0x000000ffff2c7224 */ /* 0x000fe400078e0019 */
[----:B------:R-:W-:Y:S01]  /*379f0*/  IMAD.MOV.U32 R53, RZ, RZ, R50 ;  /* 0x000000ffff357224 */ /* 0x000fe200078e0032 */
[C---:B-1----:R-:W-:Y:S01]  /*37a00*/  LEA R54, P2, R89.reuse, R10, 0x2 ;  /* 0x0000000a59367211 */ /* 0x042fe200078410ff */
[----:B------:R-:W-:Y:S01]  /*37a10*/  IMAD.MOV.U32 R25, RZ, RZ, R19 ;  /* 0x000000ffff197224 */ /* 0x000fe200078e0013 */
[----:B------:R-:W-:Y:S01]  /*37a20*/  STL.64 [R1+0x1ad0], R192 ;  /* 0x001ad0c001007387 */ /* 0x000fe20000100a00 */
[----:B------:R-:W-:Y:S01]  /*37a30*/  MOV R50, R49 ;  /* 0x0000003100327202 */ /* 0x000fe20000000f00 */
[----:B------:R-:W-:Y:S01]  /*37a40*/  IMAD.MOV.U32 R19, RZ, RZ, R17 ;  /* 0x000000ffff137224 */ /* 0x000fe200078e0011 */
[----:B------:R-:W-:Y:S01]  /*37a50*/  LEA.HI.X.SX32 R55, R89, R0, 0x2, P2 ;  /* 0x0000000059377211 */ /* 0x000fe200010f16ff */
[----:B------:R1:W-:Y:S01]  /*37a60*/  STL.64 [R1+0x1b78], R86 ;  /* 0x001b785601007387 */ /* 0x0003e20000100a00 */
[----:B------:R-:W-:Y:S01]  /*37a70*/  IMAD.MOV.U32 R49, RZ, RZ, R26 ;  /* 0x000000ffff317224 */ /* 0x000fe200078e001a */
[----:B------:R-:W-:Y:S01]  /*37a80*/  MOV R17, R136 ;  /* 0x0000008800117202 */ /* 0x000fe20000000f00 */
[----:B------:R-:W-:Y:S01]  /*37a90*/  IMAD.MOV.U32 R26, RZ, RZ, R137 ;  /* 0x000000ffff1a7224 */ /* 0x000fe200078e0089 */
[----:B------:R-:W2:Y:S04]  /*37aa0*/  LDL.LU R136, [R1+0x3b2c] ;  /* 0x003b2c0001887983 */ /* 0x000ea80000300800 */
[----:B------:R-:W2:Y:S01]  /*37ab0*/  LDL.LU R137, [R1+0x3b28] ;  /* 0x003b280001897983 */ /* 0x000ea20000300800 */
[----:B-1----:R-:W-:-:S03]  /*37ac0*/  LEA R86, P4, R88, R10, 0x2 ;  /* 0x0000000a58567211 */ /* 0x002fc600078810ff */
[----:B------:R1:W-:Y:S01]  /*37ad0*/  STL.64 [R1+0x1bd0], R76 ;  /* 0x001bd04c01007387 */ /* 0x0003e20000100a00 */
[----:B------:R-:W-:-:S03]  /*37ae0*/  LEA.HI.X.SX32 R87, R88, R0, 0x2, P4 ;  /* 0x0000000058577211 */ /* 0x000fc600020f16ff */
[----:B------:R3:W-:Y:S01]  /*37af0*/  STL.64 [R1+0x1c28], R54 ;  /* 0x001c283601007387 */ /* 0x0007e20000100a00 */
[CC--:B-1----:R-:W-:Y:S02]  /*37b00*/  LEA R76, P3, R85.reuse, R10.reuse, 0x2 ;  /* 0x0000000a554c7211 */ /* 0x0c2fe400078610ff */
[C---:B---3--:R-:W-:Y:S02]  /*37b10*/  LEA R54, P2, R78.reuse, R10, 0x2 ;  /* 0x0000000a4e367211 */ /* 0x048fe400078410ff */
[-C--:B------:R-:W-:Y:S01]  /*37b20*/  LEA.HI.X.SX32 R77, R85, R0.reuse, 0x2, P3 ;  /* 0x00000000554d7211 */ /* 0x080fe200018f16ff */
[----:B------:R1:W-:Y:S01]  /*37b30*/  STL.64 [R1+0x1c78], R86 ;  /* 0x001c785601007387 */ /* 0x0003e20000100a00 */
[----:B------:R-:W-:Y:S01]  /*37b40*/  LEA.HI.X.SX32 R55, R78, R0, 0x2, P2 ;  /* 0x000000004e377211 */ /* 0x000fe200010f16ff */
[----:B------:R-:W-:Y:S02]  /*37b50*/  IMAD.MOV.U32 R78, RZ, RZ, R53 ;  /* 0x000000ffff4e7224 */ /* 0x000fe400078e0035 */
[----:B------:R3:W-:Y:S01]  /*37b60*/  STL.64 [R1+0x1cd0], R76 ;  /* 0x001cd04c01007387 */ /* 0x0007e20000100a00 */
[----:B------:R-:W-:-:S03]  /*37b70*/  IMAD.MOV.U32 R53, RZ, RZ, R50 ;  /* 0x000000ffff357224 */ /* 0x000fc600078e0032 */
[----:B------:R4:W-:Y:S01]  /*37b80*/  STL.64 [R1+0x1d20], R54 ;  /* 0x001d203601007387 */ /* 0x0009e20000100a00 */
[CC--:B-1----:R-:W-:Y:S02]  /*37b90*/  LEA R86, P4, R51.reuse, R10.reuse, 0x2 ;  /* 0x0000000a33567211 */ /* 0x0c2fe400078810ff */
[----:B---3--:R-:W-:Y:S02]  /*37ba0*/  LEA R76, P3, R84, R10, 0x2 ;  /* 0x0000000a544c7211 */ /* 0x008fe400078610ff */
[----:B------:R-:W-:Y:S02]  /*37bb0*/  LEA.HI.X.SX32 R87, R51, R0, 0x2, P4 ;  /* 0x0000000033577211 */ /* 0x000fe400020f16ff */
[-C--:B----4-:R-:W-:Y:S02]  /*37bc0*/  LEA R54, P2, R83, R10.reuse, 0x2 ;  /* 0x0000000a53367211 */ /* 0x090fe400078410ff */
[----:B------:R-:W-:Y:S02]  /*37bd0*/  LEA R50, P4, R82, R10, 0x2 ;  /* 0x0000000a52327211 */ /* 0x000fe400078810ff */
[----:B------:R-:W-:-:S02]  /*37be0*/  LEA.HI.X.SX32 R77, R84, R0, 0x2, P3 ;  /* 0x00000000544d7211 */ /* 0x000fc400018f16ff */
[-C--:B------:R-:W-:Y:S02]  /*37bf0*/  LEA.HI.X.SX32 R55, R83, R0.reuse, 0x2, P2 ;  /* 0x0000000053377211 */ /* 0x080fe400010f16ff */
[----:B------:R-:W-:Y:S01]  /*37c00*/  LEA.HI.X.SX32 R51, R82, R0, 0x2, P4 ;  /* 0x0000000052337211 */ /* 0x000fe200020f16ff */
[----:B------:R-:W-:Y:S04]  /*37c10*/  STL.64 [R1+0x3050], R86 ;  /* 0x0030505601007387 */ /* 0x000fe80000100a00 */
        /* <DEDUP_REMOVED lines=15> */
[CC--:B----4-:R-:W-:Y:S02]  /*37d10*/  LEA R50, P4, R52.reuse, R10.reuse, 0x2 ;  /* 0x0000000a34327211 */ /* 0x0d0fe400078810ff */
[----:B------:R-:W-:Y:S02]  /*37d20*/  LEA R106, P3, R49, R10, 0x2 ;  /* 0x0000000a316a7211 */ /* 0x000fe400078610ff */
[-C--:B------:R-:W-:Y:S02]  /*37d30*/  LEA.HI.X.SX32 R55, R53, R0.reuse, 0x2, P2 ;  /* 0x0000000035377211 */ /* 0x080fe400010f16ff */
[----:B------:R-:W-:-:S02]  /*37d40*/  LEA.HI.X.SX32 R51, R52, R0, 0x2, P4 ;  /* 0x0000000034337211 */ /* 0x000fc400020f16ff */
[-C--:B------:R-:W-:Y:S02]  /*37d50*/  LEA R104, P2, R48, R10.reuse, 0x2 ;  /* 0x0000000a30687211 */ /* 0x080fe400078410ff */
[----:B------:R-:W-:Y:S02]  /*37d60*/  LEA R102, P4, R47, R10, 0x2 ;  /* 0x0000000a2f667211 */ /* 0x000fe400078810ff */
[----:B------:R-:W-:Y:S02]  /*37d70*/  LEA.HI.X.SX32 R107, R49, R0, 0x2, P3 ;  /* 0x00000000316b7211 */ /* 0x000fe400018f16ff */
        /* <DEDUP_REMOVED lines=8> */
[----:B------:R-:W-:Y:S01]  /*37e00*/  LEA.HI.X.SX32 R97, R44, R0, 0x2, P4 ;  /* 0x000000002c617211 */ /* 0x000fe200020f16ff */
[----:B------:R-:W-:Y:S01]  /*37e10*/  STL.64 [R1+0x3210], R76 ;  /* 0x0032104c01007387 */ /* 0x000fe20000100a00 */
[----:B------:R-:W-:-:S02]  /*37e20*/  LEA R92, P2, R26, R10, 0x2 ;  /* 0x0000000a1a5c7211 */ /* 0x000fc400078410ff */
[----:B------:R-:W-:Y:S01]  /*37e30*/  LEA R90, P4, R25, R10, 0x2 ;  /* 0x0000000a195a7211 */ /* 0x000fe200078810ff */
[----:B------:R1:W-:Y:S01]  /*37e40*/  STL.64 [R1+0x3250], R54 ;  /* 0x0032503601007387 */ /* 0x0003e20000100a00 */
[-C--:B------:R-:W-:Y:S02]  /*37e50*/  LEA.HI.X.SX32 R95, R27, R0.reuse, 0x2, P3 ;  /* 0x000000001b5f7211 */ /* 0x080fe400018f16ff */
[-C--:B------:R-:W-:Y:S02]  /*37e60*/  LEA.HI.X.SX32 R93, R26, R0.reuse, 0x2, P2 ;  /* 0x000000001a5d7211 */ /* 0x080fe400010f16ff */
[----:B------:R-:W-:Y:S02]  /*37e70*/  LEA.HI.X.SX32 R91, R25, R0, 0x2, P4 ;  /* 0x00000000195b7211 */ /* 0x000fe400020f16ff */
[-C--:B------:R-:W-:Y:S02]  /*37e80*/  LEA R88, P2, R23, R10.reuse, 0x2 ;  /* 0x0000000a17587211 */ /* 0x080fe400078410ff */
[----:B------:R-:W-:-:S02]  /*37e90*/  LEA R86, P4, R22, R10, 0x2 ;  /* 0x0000000a16567211 */ /* 0x000fc400078810ff */
[C---:B-1----:R-:W-:Y:S02]  /*37ea0*/  LEA R54, P3, R24.reuse, R10, 0x2 ;  /* 0x0000000a18367211 */ /* 0x042fe400078610ff */
[-C--:B------:R-:W-:Y:S02]  /*37eb0*/  LEA.HI.X.SX32 R89, R23, R0.reuse, 0x2, P2 ;  /* 0x0000000017597211 */ /* 0x080fe400010f16ff */
[----:B------:R-:W-:Y:S02]  /*37ec0*/  LEA.HI.X.SX32 R55, R24, R0, 0x2, P3 ;  /* 0x0000000018377211 */ /* 0x000fe400018f16ff */
[----:B------:R-:W-:Y:S02]  /*37ed0*/  LEA R84, P3, R21, R10, 0x2 ;  /* 0x0000000a15547211 */ /* 0x000fe400078610ff */
[----:B------:R-:W-:Y:S02]  /*37ee0*/  LEA.HI.X.SX32 R87, R22, R0, 0x2, P4 ;  /* 0x0000000016577211 */ /* 0x000fe400020f16ff */
[----:B------:R-:W-:-:S02]  /*37ef0*/  LEA R82, P2, R20, R10, 0x2 ;  /* 0x0000000a14527211 */ /* 0x000fc400078410ff */
[----:B------:R-:W-:Y:S02]  /*37f00*/  LEA R80, P4, R18, R10, 0x2 ;  /* 0x0000000a12507211 */ /* 0x000fe400078810ff */
[----:B------:R-:W-:Y:S01]  /*37f10*/  LEA.HI.X.SX32 R85, R21, R0, 0x2, P3 ;  /* 0x0000000015557211 */ /* 0x000fe200018f16ff */
[----:B------:R1:W-:Y:S01]  /*37f20*/  STL.64 [R1+0x3290], R50 ;  /* 0x0032903201007387 */ /* 0x0003e20000100a00 */
[C---:B------:R-:W-:Y:S02]  /*37f30*/  LEA R78, P3, R15.reuse, R10, 0x2 ;  /* 0x0000000a0f4e7211 */ /* 0x040fe400078610ff */
[-C--:B------:R-:W-:Y:S02]  /*37f40*/  LEA.HI.X.SX32 R83, R20, R0.reuse, 0x2, P2 ;  /* 0x0000000014537211 */ /* 0x080fe400010f16ff */
[----:B------:R-:W-:Y:S02]  /*37f50*/  LEA.HI.X.SX32 R81, R18, R0, 0x2, P4 ;  /* 0x0000000012517211 */ /* 0x000fe400020f16ff */
[----:B------:R-:W-:Y:S01]  /*37f60*/  LEA R76, P2, R14, R10, 0x2 ;  /* 0x0000000a0e4c7211 */ /* 0x000fe200078410ff */
[----:B------:R-:W-:Y:S01]  /*37f70*/  IMAD R210, R210, c[0x0][0x190], RZ ;  /* 0x00006400d2d27a24 */ /* 0x000fe200078e02ff */
[----:B------:R-:W-:-:S02]  /*37f80*/  LEA.HI.X.SX32 R79, R15, R0, 0x2, P3 ;  /* 0x000000000f4f7211 */ /* 0x000fc400018f16ff */
[CC--:B-1----:R-:W-:Y:S02]  /*37f90*/  LEA R50, P4, R13.reuse, R10.reuse, 0x2 ;  /* 0x0000000a0d327211 */ /* 0x0c2fe400078810ff */
[----:B------:R-:W-:Y:S02]  /*37fa0*/  LEA R48, P3, R12, R10, 0x2 ;  /* 0x0000000a0c307211 */ /* 0x000fe400078610ff */
[-C--:B------:R-:W-:Y:S02]  /*37fb0*/  LEA.HI.X.SX32 R77, R14, R0.reuse, 0x2, P2 ;  /* 0x000000000e4d7211 */ /* 0x080fe400010f16ff */
[----:B------:R-:W-:Y:S02]  /*37fc0*/  LEA.HI.X.SX32 R51, R13, R0, 0x2, P4 ;  /* 0x000000000d337211 */ /* 0x000fe400020f16ff */
[-C--:B------:R-:W-:Y:S02]  /*37fd0*/  LEA R14, P4, R19, R10.reuse, 0x2 ;  /* 0x0000000a130e7211 */ /* 0x080fe400078810ff */
[----:B------:R-:W-:-:S02]  /*37fe0*/  LEA R46, P2, R17, R10, 0x2 ;  /* 0x0000000a112e7211 */ /* 0x000fc400078410ff */
[----:B------:R-:W-:Y:S02]  /*37ff0*/  LEA.HI.X.SX32 R49, R12, R0, 0x2, P3 ;  /* 0x000000000c317211 */ /* 0x000fe400018f16ff */
[C---:B------:R-:W-:Y:S02]  /*38000*/  LEA R12, P3, R210.reuse, R10, 0x2 ;  /* 0x0000000ad20c7211 */ /* 0x040fe400078610ff */
[-C--:B------:R-:W-:Y:S01]  /*38010*/  LEA.HI.X.SX32 R15, R19, R0.reuse, 0x2, P4 ;  /* 0x00000000130f7211 */ /* 0x080fe200020f16ff */
[----:B------:R-:W-:Y:S01]  /*38020*/  STL.64 [R1+0x32b0], R54 ;  /* 0x0032b03601007387 */ /* 0x000fe20000100a00 */
[-C--:B------:R-:W-:Y:S01]  /*38030*/  LEA.HI.X.SX32 R47, R17, R0.reuse, 0x2, P2 ;  /* 0x00000000112f7211 */ /* 0x080fe200010f16ff */
[----:B------:R-:W-:Y:S01]  /*38040*/  IMAD R71, R71, c[0x0][0x190], RZ ;  /* 0x0000640047477a24 */ /* 0x000fe200078e02ff */
[----:B------:R-:W-:Y:S01]  /*38050*/  LEA.HI.X.SX32 R13, R210, R0, 0x2, P3 ;  /* 0x00000000d20d7211 */ /* 0x000fe200018f16ff */
[----:B------:R-:W-:Y:S01]  /*38060*/  STL.64 [R1+0x1a30], R50 ;  /* 0x001a303201007387 */ /* 0x000fe20000100a00 */
[----:B------:R-:W-:Y:S01]  /*38070*/  IMAD.MOV.U32 R18, RZ, RZ, R16 ;  /* 0x000000ffff127224 */ /* 0x000fe200078e0010 */
[----:B------:R-:W-:-:S02]  /*38080*/  LEA R16, P2, R211, R10, 0x2 ;  /* 0x0000000ad3107211 */ /* 0x000fc400078410ff */
[----:B------:R-:W-:Y:S04]  /*38090*/  STL.64 [R1+0x1a88], R48 ;  /* 0x001a883001007387 */ /* 0x000fe80000100a00 */
[----:B------:R1:W-:Y:S01]  /*380a0*/  STL.64 [R1+0x1b30], R14 ;  /* 0x001b300e01007387 */ /* 0x0003e20000100a00 */
[----:B------:R-:W-:-:S03]  /*380b0*/  LEA.HI.X.SX32 R17, R211, R0, 0x2, P2 ;  /* 0x00000000d3117211 */ /* 0x000fc600010f16ff */
[----:B------:R-:W-:Y:S01]  /*380c0*/  STL.64 [R1+0x1ad8], R46 ;  /* 0x001ad82e01007387 */ /* 0x000fe20000100a00 */
[----:B------:R-:W-:-:S03]  /*380d0*/  IMAD R138, R138, c[0x0][0x190], RZ ;  /* 0x000064008a8a7a24 */ /* 0x000fc600078e02ff */
[----:B------:R-:W3:Y:S01]  /*380e0*/  LDL.LU R210, [R1+0x3b24] ;  /* 0x003b240001d27983 */ /* 0x000ee20000300800 */
[----:B-1----:R-:W-:-:S03]  /*380f0*/  LEA R14, P4, R70, R10, 0x2 ;  /* 0x0000000a460e7211 */ /* 0x002fc600078810ff */
[----:B------:R1:W-:Y:S01]  /*38100*/  STL.64 [R1+0x1b88], R12 ;  /* 0x001b880c01007387 */ /* 0x0003e20000100a00 */
[----:B------:R-:W-:Y:S01]  /*38110*/  IMAD R139, R139, c[0x0][0x190], RZ ;  /* 0x000064008b8b7a24 */ /* 0x000fe200078e02ff */
[----:B------:R-:W-:Y:S02]  /*38120*/  LEA.HI.X.SX32 R15, R70, R0, 0x2, P4 ;  /* 0x00000000460f7211 */ /* 0x000fe400020f16ff */
[----:B------:R-:W3:Y:S01]  /*38130*/  LDL.LU R211, [R1+0x3b20] ;  /* 0x003b200001d37983 */ /* 0x000ee20000300800 */
[----:B-1----:R-:W-:-:S03]  /*38140*/  LEA R12, P3, R71, R10, 0x2 ;  /* 0x0000000a470c7211 */ /* 0x002fc600078610ff */
[----:B------:R1:W-:Y:S01]  /*38150*/  STL.64 [R1+0x1bd8], R16 ;  /* 0x001bd81001007387 */ /* 0x0003e20000100a00 */
[----:B------:R-:W-:-:S03]  /*38160*/  LEA.HI.X.SX32 R13, R71, R0, 0x2, P3 ;  /* 0x00000000470d7211 */ /* 0x000fc600018f16ff */
[----:B------:R-:W4:Y:S04]  /*38170*/  LDL.LU R70, [R1+0x3b1c] ;  /* 0x003b1c0001467983 */ /* 0x000f280000300800 */
[----:B------:R1:W-:Y:S02]  /*38180*/  STL.64 [R1+0x1c30], R14 ;  /* 0x001c300e01007387 */ /* 0x0003e40000100a00 */
[C---:B-1----:R-:W-:Y:S02]  /*38190*/  LEA R16, P2, R138.reuse, R10, 0x2 ;  /* 0x0000000a8a107211 */ /* 0x042fe400078410ff */
[----:B------:R-:W4:Y:S01]  /*381a0*/  LDL.LU R71, [R1+0x3b18] ;  /* 0x003b180001477983 */ /* 0x000f220000300800 */
[----:B------:R-:W-:Y:S01]  /*381b0*/  IMAD R213, R213, c[0x0][0x190], RZ ;  /* 0x00006400d5d57a24 */ /* 0x000fe200078e02ff */
[----:B------:R-:W-:-:S02]  /*381c0*/  LEA.HI.X.SX32 R17, R138, R0, 0x2, P2 ;  /* 0x000000008a117211 */ /* 0x000fc400010f16ff */
[----:B------:R1:W-:Y:S01]  /*381d0*/  STL.64 [R1+0x1c88], R12 ;  /* 0x001c880c01007387 */ /* 0x0003e20000100a00 */
[C---:B------:R-:W-:Y:S01]  /*381e0*/  LEA R14, P4, R139.reuse, R10, 0x2 ;  /* 0x0000000a8b0e7211 */ /* 0x040fe200078810ff */
[----:B------:R-:W-:Y:S02]  /*381f0*/  IMAD R72, R72, c[0x0][0x190], RZ ;  /* 0x0000640048487a24 */ /* 0x000fe400078e02ff */
[----:B------:R-:W3:Y:S01]  /*38200*/  LDL.LU R138, [R1+0x3b14] ;  /* 0x003b1400018a7983 */ /* 0x000ee20000300800 */
[----:B------:R-:W-:Y:S02]  /*38210*/  LEA.HI.X.SX32 R15, R139, R0, 0x2, P4 ;  /* 0x000000008b0f7211 */ /* 0x000fe400020f16ff */
[C---:B-1----:R-:W-:Y:S01]  /*38220*/  LEA R12, P3, R212.reuse, R10, 0x2 ;  /* 0x0000000ad40c7211 */ /* 0x042fe200078610ff */
[----:B------:R-:W-:Y:S01]  /*38230*/  IMAD R73, R73, c[0x0][0x190], RZ ;  /* 0x0000640049497a24 */ /* 0x000fe200078e02ff */
[----:B------:R1:W-:Y:S02]  /*38240*/  STL.64 [R1+0x1cd8], R16 ;  /* 0x001cd81001007387 */ /* 0x0003e40000100a00 */
[----:B------:R-:W-:-:S02]  /*38250*/  LEA.HI.X.SX32 R13, R212, R0, 0x2, P3 ;  /* 0x00000000d40d7211 */ /* 0x000fc400018f16ff */
[----:B------:R-:W3:Y:S04]  /*38260*/  LDL.LU R139, [R1+0x3b10] ;  /* 0x003b1000018b7983 */ /* 0x000ee80000300800 */
[----:B------:R1:W-:Y:S02]  /*38270*/  STL.64 [R1+0x1d30], R14 ;  /* 0x001d300e01007387 */ /* 0x0003e40000100a00 */
[C---:B-1----:R-:W-:Y:S02]  /*38280*/  LEA R16, P2, R213.reuse, R10, 0x2 ;  /* 0x0000000ad5107211 */ /* 0x042fe400078410ff */
[----:B------:R-:W3:Y:S01]  /*38290*/  LDL.LU R212, [R1+0x3b0c] ;  /* 0x003b0c0001d47983 */ /* 0x000ee20000300800 */
        /* <DEDUP_REMOVED lines=12> */
[----:B------:R2:W-:Y:S01]  /*38360*/  STL.64 [R1+0x30d8], R14 ;  /* 0x0030d80e01007387 */ /* 0x0005e20000100a00 */
[----:B-1----:R-:W-:-:S03]  /*38370*/  LEA R16, P2, R140, R10, 0x2 ;  /* 0x0000000a8c107211 */ /* 0x002fc600078410ff */
[----:B------:R-:W3:Y:S01]  /*38380*/  LDL.LU R73, [R1+0x3b00] ;  /* 0x003b000001497983 */ /* 0x000ee20000300800 */
[----:B------:R-:W-:-:S03]  /*38390*/  LEA.HI.X.SX32 R17, R140, R0, 0x2, P2 ;  /* 0x000000008c117211 */ /* 0x000fc600010f16ff */
[----:B------:R1:W-:Y:S01]  /*383a0*/  STL.64 [R1+0x3118], R12 ;  /* 0x0031180c01007387 */ /* 0x0003e20000100a00 */
[----:B--2---:R-:W-:-:S03]  /*383b0*/  LEA R14, P4, R141, R10, 0x2 ;  /* 0x0000000a8d0e7211 */ /* 0x004fc600078810ff */
[----:B------:R-:W2:Y:S01]  /*383c0*/  LDL.LU R140, [R1+0x3afc] ;  /* 0x003afc00018c7983 */ /* 0x000ea20000300800 */
[----:B------:R-:W-:Y:S02]  /*383d0*/  LEA.HI.X.SX32 R15, R141, R0, 0x2, P4 ;  /* 0x000000008d0f7211 */ /* 0x000fe400020f16ff */
[C---:B-1----:R-:W-:Y:S01]  /*383e0*/  LEA R12, P3, R214.reuse, R10, 0x2 ;  /* 0x0000000ad60c7211 */ /* 0x042fe200078610ff */
[----:B------:R1:W-:Y:S03]  /*383f0*/  STL.64 [R1+0x3158], R16 ;  /* 0x0031581001007387 */ /* 0x0003e60000100a00 */
[----:B------:R-:W-:Y:S01]  /*38400*/  LEA.HI.X.SX32 R13, R214, R0, 0x2, P3 ;  /* 0x00000000d60d7211 */ /* 0x000fe200018f16ff */
[----:B------:R-:W2:Y:S04]  /*38410*/  LDL.LU R141, [R1+0x3af8] ;  /* 0x003af800018d7983 */ /* 0x000ea80000300800 */
[----:B------:R1:W-:Y:S02]  /*38420*/  STL.64 [R1+0x3198], R14 ;  /* 0x0031980e01007387 */ /* 0x0003e40000100a00 */
[----:B-1----:R-:W-:-:S02]  /*38430*/  LEA R16, P2, R18, R10, 0x2 ;  /* 0x0000000a12107211 */ /* 0x002fc400078410ff */
[----:B------:R-:W2:Y:S02]  /*38440*/  LDL.LU R214, [R1+0x3af4] ;  /* 0x003af40001d67983 */ /* 0x000ea40000300800 */
[----:B------:R-:W-:Y:S02]  /*38450*/  LEA.HI.X.SX32 R17, R18, R0, 0x2, P2 ;  /* 0x0000000012117211 */ /* 0x000fe400010f16ff */
[----:B------:R1:W-:Y:S01]  /*38460*/  STL.64 [R1+0x31d8], R12 ;  /* 0x0031d80c01007387 */ /* 0x0003e20000100a00 */
[CC--:B------:R-:W-:Y:S02]  /*38470*/  LEA R26, P2, R6.reuse, R10.reuse, 0x2 ;  /* 0x0000000a061a7211 */ /* 0x0c0fe400078410ff */
[C---:B------:R-:W-:Y:S02]  /*38480*/  LEA R14, P4, R11.reuse, R10, 0x2 ;  /* 0x0000000a0b0e7211 */ /* 0x040fe400078810ff */
[-C--:B------:R-:W-:Y:S02]  /*38490*/  LEA.HI.X.SX32 R27, R6, R0.reuse, 0x2, P2 ;  /* 0x00000000061b7211 */ /* 0x080fe400010f16ff */
[----:B------:R-:W-:-:S02]  /*384a0*/  LEA.HI.X.SX32 R15, R11, R0, 0x2, P4 ;  /* 0x000000000b0f7211 */ /* 0x000fc400020f16ff */
[-C--:B-1----:R-:W-:Y:S02]  /*384b0*/  LEA R12, P3, R7, R10.reuse, 0x2 ;  /* 0x0000000a070c7211 */ /* 0x082fe400078610ff */
[----:B------:R-:W-:Y:S02]  /*384c0*/  LEA R24, P4, R5, R10, 0x2 ;  /* 0x0000000a05187211 */ /* 0x000fe400078810ff */
[----:B------:R-:W-:Y:S02]  /*384d0*/  LEA.HI.X.SX32 R13, R7, R0, 0x2, P3 ;  /* 0x00000000070d7211 */ /* 0x000fe400018f16ff */
[-C--:B------:R-:W-:Y:S02]  /*384e0*/  LEA R22, P3, R4, R10.reuse, 0x2 ;  /* 0x0000000a04167211 */ /* 0x080fe400078610ff */
[----:B------:R-:W-:Y:S01]  /*384f0*/  LEA R20, P2, R215, R10, 0x2 ;  /* 0x0000000ad7147211 */ /* 0x000fe200078410ff */
[----:B------:R1:W-:Y:S01]  /*38500*/  STL.64 [R1+0x3218], R16 ;  /* 0x0032181001007387 */ /* 0x0003e20000100a00 */
[-C--:B------:R-:W-:Y:S01]  /*38510*/  LEA.HI.X.SX32 R25, R5, R0.reuse, 0x2, P4 ;  /* 0x0000000005197211 */ /* 0x080fe200020f16ff */
[----:B------:R-:W-:Y:S01]  /*38520*/  IMAD R216, R216, c[0x0][0x190], RZ ;  /* 0x00006400d8d87a24 */ /* 0x000fe200078e02ff */
[----:B------:R-:W-:Y:S01]  /*38530*/  LEA.HI.X.SX32 R23, R4, R0, 0x2, P3 ;  /* 0x0000000004177211 */ /* 0x000fe200018f16ff */
[----:B------:R1:W-:Y:S01]  /*38540*/  STL.64 [R1+0x3258], R14 ;  /* 0x0032580e01007387 */ /* 0x0003e20000100a00 */
[----:B------:R-:W-:-:S02]  /*38550*/  LEA R18, P4, R74, R10, 0x2 ;  /* 0x0000000a4a127211 */ /* 0x000fc400078810ff */
[----:B------:R-:W-:Y:S01]  /*38560*/  LEA.HI.X.SX32 R21, R215, R0, 0x2, P2 ;  /* 0x00000000d7157211 */ /* 0x000fe200010f16ff */
[----:B------:R1:W-:Y:S02]  /*38570*/  STL.64 [R1+0x3298], R12 ;  /* 0x0032980c01007387 */ /* 0x0003e40000100a00 */
[C---:B-1----:R-:W-:Y:S01]  /*38580*/  LEA R16, P3, R75.reuse, R10, 0x2 ;  /* 0x0000000a4b107211 */ /* 0x042fe200078610ff */
[----:B------:R-:W-:Y:S01]  /*38590*/  IMAD.MOV.U32 R4, RZ, RZ, c[0x0][0x180] ;  /* 0x00006000ff047624 */ /* 0x000fe200078e00ff */
[----:B------:R-:W-:Y:S01]  /*385a0*/  LEA.HI.X.SX32 R19, R74, R0, 0x2, P4 ;  /* 0x000000004a137211 */ /* 0x000fe200020f16ff */
[----:B------:R-:W2:Y:S01]  /*385b0*/  LDL.LU R215, [R1+0x3af0] ;  /* 0x003af00001d77983 */ /* 0x000ea20000300800 */
[----:B------:R-:W-:Y:S02]  /*385c0*/  LEA R14, P2, R142, R10, 0x2 ;  /* 0x0000000a8e0e7211 */ /* 0x000fe400078410ff */
[----:B------:R-:W-:Y:S01]  /*385d0*/  LEA.HI.X.SX32 R17, R75, R0, 0x2, P3 ;  /* 0x000000004b117211 */ /* 0x000fe200018f16ff */
[----:B------:R-:W2:Y:S01]  /*385e0*/  LDL.LU R74, [R1+0x3aec] ;  /* 0x003aec00014a7983 */ /* 0x000ea20000300800 */
[----:B------:R-:W-:-:S02]  /*385f0*/  LEA R12, P4, R143, R10, 0x2 ;  /* 0x0000000a8f0c7211 */ /* 0x000fc400078810ff */
[----:B------:R-:W-:Y:S01]  /*38600*/  LEA R44, P3, R216, R10, 0x2 ;  /* 0x0000000ad82c7211 */ /* 0x000fe200078610ff */
[----:B------:R-:W2:Y:S01]  /*38610*/  LDL.LU R75, [R1+0x3ae8] ;  /* 0x003ae800014b7983 */ /* 0x000ea20000300800 */
[----:B------:R-:W-:Y:S02]  /*38620*/  LEA.HI.X.SX32 R15, R142, R0, 0x2, P2 ;  /* 0x000000008e0f7211 */ /* 0x000fe400010f16ff */
[----:B------:R-:W-:Y:S01]  /*38630*/  LEA R10, P2, R252, R10, 0x2 ;  /* 0x0000000afc0a7211 */ /* 0x000fe200078410ff */
[----:B------:R-:W2:Y:S01]  /*38640*/  LDL.LU R142, [R1+0x3ae4] ;  /* 0x003ae400018e7983 */ /* 0x000ea20000300800 */
[----:B------:R-:W-:Y:S02]  /*38650*/  MOV R7, c[0x0][0x188] ;  /* 0x0000620000077a02 */ /* 0x000fe40000000f00 */
[-C--:B------:R-:W-:Y:S02]  /*38660*/  LEA.HI.X.SX32 R13, R143, R0.reuse, 0x2, P4 ;  /* 0x000000008f0d7211 */ /* 0x080fe400020f16ff */
[-C--:B------:R-:W-:Y:S01]  /*38670*/  LEA.HI.X.SX32 R45, R216, R0.reuse, 0x2, P3 ;  /* 0x00000000d82d7211 */ /* 0x080fe200018f16ff */
[----:B------:R-:W2:Y:S01]  /*38680*/  LDL.LU R143, [R1+0x3ae0] ;  /* 0x003ae000018f7983 */ /* 0x000ea20000300800 */
[----:B------:R-:W-:Y:S01]  /*38690*/  LEA.HI.X.SX32 R11, R252, R0, 0x2, P2 ;  /* 0x00000000fc0b7211 */ /* 0x000fe200010f16ff */
[----:B------:R-:W-:Y:S01]  /*386a0*/  IMAD R0, R7, 0x6f, RZ ;  /* 0x0000006f07007824 */ /* 0x000fe200078e02ff */
[----:B------:R-:W-:Y:S01]  /*386b0*/  IADD3 R4, R4, -0x80, RZ ;  /* 0xffffff8004047810 */ /* 0x000fe20007ffe0ff */
[----:B------:R-:W2:Y:S02]  /*386c0*/  LDL.LU R216, [R1+0x3adc] ;  /* 0x003adc0001d87983 */ /* 0x000ea40000300800 */
[----:B------:R-:W-:Y:S01]  /*386d0*/  IMAD.WIDE R52, R0, 0x4, R8 ;  /* 0x0000000400347825 */ /* 0x000fe200078e0208 */
[----:B------:R-:W-:-:S02]  /*386e0*/  ISETP.GE.U32.AND P4, PT, R4, 0x7fffff01, PT ;  /* 0x7fffff010400780c */ /* 0x000fc40003f86070 */
[----:B------:R-:W-:Y:S01]  /*386f0*/  ISETP.NE.U32.AND P3, PT, R217, RZ, PT ;  /* 0x000000ffd900720c */ /* 0x000fe20003f65070 */
[C---:B------:R-:W-:Y:S01]  /*38700*/  IMAD R4, R7.reuse, 0x73, RZ ;  /* 0x0000007307047824 */ /* 0x040fe200078e02ff */
[----:B------:R-:W2:Y:S04]  /*38710*/  LDL.LU R217, [R1+0x3ad8] ;  /* 0x003ad80001d97983 */ /* 0x000ea80000300800 */
[----:B------:R-:W-:Y:S01]  /*38720*/  STL.64 [R1+0x32c0], R44 ;  /* 0x0032c02c01007387 */ /* 0x000fe20000100a00 */
[----:B------:R-:W-:-:S03]  /*38730*/  IMAD R5, R7, 0x77, RZ ;  /* 0x0000007707057824 */ /* 0x000fc600078e02ff */
[----:B------:R1:W-:Y:S01]  /*38740*/  STL.64 [R1+0x1f38], R52 ;  /* 0x001f383401007387 */ /* 0x0003e20000100a00 */
[----:B------:R-:W-:Y:S02]  /*38750*/  IMAD R6, R7, 0x7b, RZ ;  /* 0x0000007b07067824 */ /* 0x000fe400078e02ff */
[----:B-1----:R-:W-:-:S05]  /*38760*/  IMAD.WIDE R52, R4, 0x4, R8 ;  /* 0x0000000404347825 */ /* 0x002fca00078e0208 */
[----:B------:R1:W-:Y:S01]  /*38770*/  STL.64 [R1+0x1f78], R52 ;  /* 0x001f783401007387 */ /* 0x0003e20000100a00 */
[----:B------:R-:W-:Y:S02]  /*38780*/  IMAD R7, R7, 0x7f, RZ ;  /* 0x0000007f07077824 */ /* 0x000fe400078e02ff */
[----:B-1----:R-:W-:-:S05]  /*38790*/  IMAD.WIDE R52, R5, 0x4, R8 ;  /* 0x0000000405347825 */ /* 0x002fca00078e0208 */
[----:B------:R1:W-:Y:S02]  /*387a0*/  STL.64 [R1+0x1fb8], R52 ;  /* 0x001fb83401007387 */ /* 0x0003e40000100a00 */
[----:B-1----:R-:W-:-:S05]  /*387b0*/  IMAD.WIDE R52, R6, 0x4, R8 ;  /* 0x0000000406347825 */ /* 0x002fca00078e0208 */
[----:B------:R1:W-:Y:S02]  /*387c0*/  STL.64 [R1+0x1ff0], R52 ;  /* 0x001ff03401007387 */ /* 0x0003e40000100a00 */
[----:B-1----:R-:W-:-:S05]  /*387d0*/  IMAD.WIDE R52, R7, 0x4, R8 ;  /* 0x0000000407347825 */ /* 0x002fca00078e0208 */
[----:B------:R1:W-:Y:S02]  /*387e0*/  STL.64 [R1+0x2030], R52 ;  /* 0x0020303401007387 */ /* 0x0003e40000100a00 */
[----:B-1----:R-:W-:-:S05]  /*387f0*/  IMAD.WIDE R52, R0, 0x4, R2 ;  /* 0x0000000400347825 */ /* 0x002fca00078e0202 */
[----:B------:R1:W-:Y:S02]  /*38800*/  STL.64 [R1+0x1f48], R52 ;  /* 0x001f483401007387 */ /* 0x0003e40000100a00 */
[----:B-1----:R-:W-:-:S04]  /*38810*/  IMAD.WIDE R52, R4, 0x4, R2 ;  /* 0x0000000404347825 */ /* 0x002fc800078e0202 */
[--C-:B------:R-:W-:Y:S01]  /*38820*/  IMAD.WIDE R4, R5, 0x4, R2.reuse ;  /* 0x0000000405047825 */ /* 0x100fe200078e0202 */
[----:B------:R1:W-:Y:S04]  /*38830*/  STL.64 [R1+0x1f88], R52 ;  /* 0x001f883401007387 */ /* 0x0003e80000100a00 */
[----:B------:R-:W-:Y:S01]  /*38840*/  STL.64 [R1+0x1fc8], R4 ;  /* 0x001fc80401007387 */ /* 0x000fe20000100a00 */
[----:B-1----:R-:W-:-:S04]  /*38850*/  IMAD.WIDE R52, R6, 0x4, R2 ;  /* 0x0000000406347825 */ /* 0x002fc800078e0202 */
[----:B------:R-:W-:Y:S01]  /*38860*/  IMAD.WIDE R6, R7, 0x4, R2 ;  /* 0x0000000407067825 */ /* 0x000fe200078e0202 */
[----:B------:R-:W-:Y:S04]  /*38870*/  STL.64 [R1+0x2000], R52 ;  /* 0x0020003401007387 */ /* 0x000fe80000100a00 */
[----:B------:R1:W-:Y:S04]  /*38880*/  STL.64 [R1+0x2040], R6 ;  /* 0x0020400601007387 */ /* 0x0003e80000100a00 */
[----:B-1----:R-:W2:Y:S04]  /*38890*/  LDL.64 R6, [R1+0x1f78] ;  /* 0x001f780001067983 */ /* 0x002ea80000100a00 */
        /* <DEDUP_REMOVED lines=8> */
[----:B------:R-:W1:Y:S04]  /*38920*/  S2R R252, SR_TID.X ;  /* 0x0000000000fc7919 */ /* 0x000e680000002100 */
[----:B------:R-:W-:Y:S04]  /*38930*/  STL.64 [R1+0x3b80], R58 ;  /* 0x003b803a01007387 */ /* 0x000fe80000100a00 */
[----:B------:R3:W-:Y:S04]  /*38940*/  STL.64 [R1+0x3b78], R56 ;  /* 0x003b783801007387 */ /* 0x0007e80000100a00 */
[----:B---3--:R-:W3:Y:S04]  /*38950*/  LDL.64 R56, [R1+0x2040] ;  /* 0x0020400001387983 */ /* 0x008ee80000100a00 */
[----:B------:R-:W-:Y:S04]  /*38960*/  STL.64 [R1+0x3b70], R42 ;  /* 0x003b702a01007387 */ /* 0x000fe80000100a00 */
[----:B------:R4:W-:Y:S01]  /*38970*/  STL.64 [R1+0x3b68], R40 ;  /* 0x003b682801007387 */ /* 0x0009e20000100a00 */
[----:B-1----:R-:W-:-:S03]  /*38980*/  LOP3.LUT R252, R252, 0x7f, RZ, 0xc0, !PT ;  /* 0x0000007ffcfc7812 */ /* 0x002fc600078ec0ff */
[----:B----4-:R-:W4:Y:S04]  /*38990*/  LDL.64 R40, [R1+0x2030] ;  /* 0x0020300001287983 */ /* 0x010f280000100a00 */
[----:B------:R1:W-:Y:S04]  /*389a0*/  STL.64 [R1+0x3b60], R38 ;  /* 0x003b602601007387 */ /* 0x0003e80000100a00 */
[----:B-1----:R-:W3:Y:S04]  /*389b0*/  LDL.64 R38, [R1+0x2000] ;  /* 0x0020000001267983 */ /* 0x002ee80000100a00 */
[----:B------:R1:W-:Y:S01]  /*389c0*/  STL.64 [R1+0x3b58], R36 ;  /* 0x003b582401007387 */ /* 0x0003e20000100a00 */
[----:B------:R-:W-:-:S03]  /*389d0*/  IMAD.SHL.U32 R252, R252, 0x4, RZ ;  /* 0x00000004fcfc7824 */ /* 0x000fc600078e00ff */
[----:B-1----:R-:W3:Y:S04]  /*389e0*/  LDL.64 R36, [R1+0x1ff0] ;  /* 0x001ff00001247983 */ /* 0x002ee80000100a00 */
[----:B------:R-:W-:Y:S04]  /*389f0*/  STL.64 [R1+0x3b50], R34 ;  /* 0x003b502201007387 */ /* 0x000fe80000100a00 */
[----:B------:R-:W-:Y:S04]  /*38a00*/  STL.64 [R1+0x3b48], R32 ;  /* 0x003b482001007387 */ /* 0x000fe80000100a00 */
[----:B------:R-:W-:Y:S04]  /*38a10*/  STL.64 [R1+0x3b40], R30 ;  /* 0x003b401e01007387 */ /* 0x000fe80000100a00 */
[----:B------:R-:W-:Y:S04]  /*38a20*/  STL.64 [R1+0x3b38], R28 ;  /* 0x003b381c01007387 */ /* 0x000fe80000100a00 */
[----:B------:R-:W-:Y:S04]  /*38a30*/  STL.64 [R1+0x3b30], R26 ;  /* 0x003b301a01007387 */ /* 0x000fe80000100a00 */
[----:B------:R-:W-:Y:S04]  /*38a40*/  STL.64 [R1+0x3b28], R24 ;  /* 0x003b281801007387 */ /* 0x000fe80000100a00 */
[----:B------:R-:W-:Y:S04]  /*38a50*/  STL.64 [R1+0x3b20], R22 ;  /* 0x003b201601007387 */ /* 0x000fe80000100a00 */
[----:B------:R-:W-:Y:S04]  /*38a60*/  STL.64 [R1+0x3b18], R20 ;  /* 0x003b181401007387 */ /* 0x000fe80000100a00 */
[----:B------:R1:W-:Y:S04]  /*38a70*/  STL.64 [R1+0x3b10], R18 ;  /* 0x003b101201007387 */ /* 0x0003e80000100a00 */
[----:B------:R-:W-:Y:S04]  /*38a80*/  STL.64 [R1+0x3b08], R16 ;  /* 0x003b081001007387 */ /* 0x000fe80000100a00 */
[----:B------:R-:W-:Y:S01]  /*38a90*/  STL.64 [R1+0x3b00], R14 ;  /* 0x003b000e01007387 */ /* 0x000fe20000100a00 */
[----:B------:R-:W-:-:S03]  /*38aa0*/  LOP3.LUT R52, R252, 0x60, RZ, 0x3c, !PT ;  /* 0x00000060fc347812 */ /* 0x000fc600078e3cff */
[----:B------:R-:W-:Y:S04]  /*38ab0*/  STL.64 [R1+0x3af8], R12 ;  /* 0x003af80c01007387 */ /* 0x000fe80000100a00 */
[----:B------:R1:W-:Y:S04]  /*38ac0*/  STL.64 [R1+0x3af0], R10 ;  /* 0x003af00a01007387 */ /* 0x0003e80000100a00 */
[----:B------:R-:W-:Y:S04]  /*38ad0*/  STL.64 [R1+0x3ae8], R44 ;  /* 0x003ae82c01007387 */ /* 0x000fe80000100a00 */
[----:B------:R1:W-:Y:S04]  /*38ae0*/  STL.64 [R1+0x3ae0], R8 ;  /* 0x003ae00801007387 */ /* 0x0003e80000100a00 */
[----:B------:R1:W-:Y:S04]  /*38af0*/  STL.64 [R1+0x3ad8], R2 ;  /* 0x003ad80201007387 */ /* 0x0003e80000100a00 */
[----:B-1----:R-:W4:Y:S04]  /*38b00*/  LDL.64 R18, [R1+0xf00] ;  /* 0x000f000001127983 */ /* 0x002f280000100a00 */
[----:B------:R-:W4:Y:S04]  /*38b10*/  LDL.64 R20, [R1+0xef8] ;  /* 0x000ef80001147983 */ /* 0x000f280000100a00 */
        /* <DEDUP_REMOVED lines=9> */
[----:B------:R-:W4:Y:S04]  /*38bb0*/  LDL R0, [R1+0x2d34] ;  /* 0x002d340001007983 */ /* 0x000f280000100800 */
[----:B------:R-:W4:Y:S04]  /*38bc0*/  LDL R53, [R1+0x2d58] ;  /* 0x002d580001357983 */ /* 0x000f280000100800 */
[----:B------:R-:W4:Y:S04]  /*38bd0*/  LDL.64 R10, [R1+0xe28] ;  /* 0x000e2800010a7983 */ /* 0x000f280000100a00 */
[----:B------:R-:W4:Y:S04]  /*38be0*/  LDL.64 R12, [R1+0xe20] ;  /* 0x000e2000010c7983 */ /* 0x000f280000100a00 */
[----:B------:R-:W4:Y:S04]  /*38bf0*/  LDL.64 R14, [R1+0xe18] ;  /* 0x000e1800010e7983 */ /* 0x000f280000100a00 */
[----:B------:R-:W4:Y:S04]  /*38c00*/  LDL.64 R16, [R1+0xe10] ;  /* 0x000e100001107983 */ /* 0x000f280000100a00 */
[----:B------:R-:W4:Y:S04]  /*38c10*/  LDL.64 R8, [R1+0xd50] ;  /* 0x000d500001087983 */ /* 0x000f280000100a00 */
[----:B------:R-:W4:Y:S04]  /*38c20*/  LDL.64 R44, [R1+0xd48] ;  /* 0x000d4800012c7983 */ /* 0x000f280000100a00 */
[----:B------:R-:W4:Y:S04]  /*38c30*/  LDL.64 R2, [R1+0x638] ;  /* 0x0006380001027983 */ /* 0x000f280000100a00 */
[----:B--2---:R1:W-:Y:S04]  /*38c40*/  LDGSTS.E [R52+0x5bc00], [R60.64], !P6 ;  /* 0x5bc000003c347fae */ /* 0x0043e8000f121846 */
[----:B------:R2:W-:Y:S04]  /*38c50*/  LDGSTS.E [R52+0x5be00], [R62.64], !P6 ;  /* 0x5be000003e347fae */ /* 0x0005e8000f121846 */
[----:B------:R2:W-:Y:S04]  /*38c60*/  LDGSTS.E [R52+0x5cc00], [R6.64], !P0 ;  /* 0x5cc0000006347fae */ /* 0x0005e8000c121846 */
[----:B-1----:R-:W4:Y:S04]  /*38c70*/  LDL.64 R60, [R1+0xee0] ;  /* 0x000ee000013c7983 */ /* 0x002f280000100a00 */
[----:B--2---:R-:W2:Y:S04]  /*38c80*/  LDL.64 R62, [R1+0x1a38] ;  /* 0x001a3800013e7983 */ /* 0x004ea80000100a00 */
[----:B------:R-:W2:Y:S04]  /*38c90*/  LDL.64 R6, [R1+0xed8] ;  /* 0x000ed80001067983 */ /* 0x000ea80000100a00 */
[----:B------:R1:W-:Y:S04]  /*38ca0*/  LDGSTS.E [R52+0x5ce00], [R64.64], !P0 ;  /* 0x5ce0000040347fae */ /* 0x0003e8000c121846 */
[----:B------:R1:W-:Y:S04]  /*38cb0*/  LDGSTS.E [R52+0x5dc00], [R66.64], !P1 ;  /* 0x5dc0000042347fae */ /* 0x0003e8000c921846 */
[----:B------:R1:W-:Y:S04]  /*38cc0*/  LDGSTS.E [R52+0x5de00], [R4.64], !P1 ;  /* 0x5de0000004347fae */ /* 0x0003e8000c921846 */
[----:B-1----:R-:W2:Y:S04]  /*38cd0*/  LDL.64 R64, [R1+0x1ae8] ;  /* 0x001ae80001407983 */ /* 0x002ea80000100a00 */
[----:B------:R-:W2:Y:S04]  /*38ce0*/  LDL.64 R66, [R1+0x1c90] ;  /* 0x001c900001427983 */ /* 0x000ea80000100a00 */
[----:B------:R-:W2:Y:S04]  /*38cf0*/  LDL.64 R4, [R1+0x1ce0] ;  /* 0x001ce00001047983 */ /* 0x000ea80000100a00 */
[----:B---3--:R1:W-:Y:S04]  /*38d00*/  LDGSTS.E [R52+0x5ec00], [R36.64], !P5 ;  /* 0x5ec0000024347fae */ /* 0x0083e8000e921846 */
[----:B------:R3:W-:Y:S04]  /*38d10*/  LDGSTS.E [R52+0x5ee00], [R38.64], !P5 ;  /* 0x5ee0000026347fae */ /* 0x0007e8000e921846 */
[----:B----4-:R4:W-:Y:S04]  /*38d20*/  LDGSTS.E [R52+0x5fc00], [R40.64], !P4 ;  /* 0x5fc0000028347fae */ /* 0x0109e8000e121846 */
[----:B-1----:R-:W2:Y:S04]  /*38d30*/  LDL.64 R36, [R1+0x3020] ;  /* 0x0030200001247983 */ /* 0x002ea80000100a00 */
[----:B---3--:R-:W3:Y:S04]  /*38d40*/  LDL.64 R38, [R1+0x3060] ;  /* 0x0030600001267983 */ /* 0x008ee80000100a00 */
[----:B------:R1:W-:Y:S04]  /*38d50*/  LDGSTS.E [R52+0x5fe00], [R56.64], !P4 ;  /* 0x5fe0000038347fae */ /* 0x0003e8000e121846 */
[----:B----4-:R-:W3:Y:S04]  /*38d60*/  LDL.64 R40, [R1+0x30a0] ;  /* 0x0030a00001287983 */ /* 0x010ee80000100a00 */
[----:B------:R-:W0:Y:S04]  /*38d70*/  LDGDEPBAR ;  /* 0x00000000000079af */ /* 0x000e280000000000 */
[----:B-1----:R-:W3:Y:S04]  /*38d80*/  LDL.64 R56, [R1+0x30e0] ;  /* 0x0030e00001387983 */ /* 0x002ee80000100a00 */
[----:B------:R1:W-:Y:S04]  /*38d90*/  LDGSTS.E [R252], [R18.64], P3 ;  /* 0x0000000012fc7fae */ /* 0x0003e80009921846 */
[----:B------:R1:W-:Y:S04]  /*38da0*/  LDGSTS.E [R252+0x1000], [R20.64], P3 ;  /* 0x0100000014fc7fae */ /* 0x0003e80009921846 */
[----:B------:R1:W-:Y:S04]  /*38db0*/  LDGSTS.E [R252+0x2000], [R22.64], P3 ;  /* 0x0200000016fc7fae */ /* 0x0003e80009921846 */
[----:B------:R1:W-:Y:S04]  /*38dc0*/  LDGSTS.E [R252+0x3000], [R58.64], P3 ;  /* 0x030000003afc7fae */ /* 0x0003e80009921846 */
[----:B-1----:R-:W3:Y:S04]  /*38dd0*/  LDL R20, [R1+0x2e0c] ;  /* 0x002e0c0001147983 */ /* 0x002ee80000100800 */
[----:B------:R-:W3:Y:S04]  /*38de0*/  LDL R21, [R1+0x2e30] ;  /* 0x002e300001157983 */ /* 0x000ee80000100800 */
[----:B------:R-:W3:Y:S04]  /*38df0*/  LDL.64 R58, [R1+0x3120] ;  /* 0x00312000013a7983 */ /* 0x000ee80000100a00 */
[----:B------:R-:W3:Y:S04]  /*38e00*/  LDL.64 R22, [R1+0xfe0] ;  /* 0x000fe00001167983 */ /* 0x000ee80000100a00 */
[----:B------:R-:W3:Y:S04]  /*38e10*/  LDL.64 R18, [R1+0xe08] ;  /* 0x000e080001127983 */ /* 0x000ee80000100a00 */
[----:B------:R1:W-:Y:S04]  /*38e20*/  LDGSTS.E [R252+0x4000], [R60.64], P3 ;  /* 0x040000003cfc7fae */ /* 0x0003e80009921846 */
[----:B--2---:R2:W-:Y:S04]  /*38e30*/  LDGSTS.E [R252+0x5000], [R6.64], P3 ;  /* 0x0500000006fc7fae */ /* 0x0045e80009921846 */
[----:B-1----:R-:W4:Y:S04]  /*38e40*/  LDL.64 R60, [R1+0x3160] ;  /* 0x00316000013c7983 */ /* 0x002f280000100a00 */
[----:B------:R1:W-:Y:S04]  /*38e50*/  LDGSTS.E [R252+0x6000], [R24.64], P3 ;  /* 0x0600000018fc7fae */ /* 0x0003e80009921846 */
[----:B--2---:R-:W2:Y:S04]  /*38e60*/  LDL.64 R6, [R1+0x31a0] ;  /* 0x0031a00001067983 */ /* 0x004ea80000100a00 */
[----:B------:R1:W-:Y:S04]  /*38e70*/  LDGSTS.E [R252+0x7000], [R26.64], P3 ;  /* 0x070000001afc7fae */ /* 0x0003e80009921846 */
[----:B------:R1:W-:Y:S04]  /*38e80*/  LDGSTS.E [R252+0x8000], [R62.64], P3 ;  /* 0x080000003efc7fae */ /* 0x0003e80009921846 */
[----:B------:R3:W-:Y:S04]  /*38e90*/  LDGSTS.E [R252+0x9000], [R28.64], P3 ;  /* 0x090000001cfc7fae */ /* 0x0007e80009921846 */
[----:B------:R1:W-:Y:S04]  /*38ea0*/  LDGSTS.E [R252+0xa000], [R64.64], P3 ;  /* 0x0a00000040fc7fae */ /* 0x0003e80009921846 */
[----:B-1----:R-:W2:Y:S04]  /*38eb0*/  LDL.64 R62, [R1+0x31e0] ;  /* 0x0031e000013e7983 */ /* 0x002ea80000100a00 */
[----:B------:R1:W-:Y:S04]  /*38ec0*/  LDGSTS.E [R252+0xb000], [R30.64], P3 ;  /* 0x0b0000001efc7fae */ /* 0x0003e80009921846 */
[----:B------:R-:W2:Y:S04]  /*38ed0*/  LDL.64 R64, [R1+0x3220] ;  /* 0x0032200001407983 */ /* 0x000ea80000100a00 */
[----:B------:R1:W-:Y:S04]  /*38ee0*/  LDGSTS.E [R252+0xc000], [R32.64], P3 ;  /* 0x0c00000020fc7fae */ /* 0x0003e80009921846 */
[----:B------:R1:W-:Y:S04]  /*38ef0*/  LDGSTS.E [R252+0xd000], [R34.64], P3 ;  /* 0x0d00000022fc7fae */ /* 0x0003e80009921846 */
[----:B------:R1:W-:Y:S04]  /*38f00*/  LDGSTS.E [R252+0xe000], [R42.64], P3 ;  /* 0x0e0000002afc7fae */ /* 0x0003e80009921846 */
[----:B------:R1:W-:Y:S04]  /*38f10*/  LDGSTS.E [R252+0xf000], [R66.64], P3 ;  /* 0x0f00000042fc7fae */ /* 0x0003e80009921846 */
[----:B------:R1:W-:Y:S04]  /*38f20*/  LDGSTS.E [R252+0x10000], [R4.64], P3 ;  /* 0x1000000004fc7fae */ /* 0x0003e80009921846 */
[----:B-1----:R-:W2:Y:S04]  /*38f30*/  LDL.64 R42, [R1+0x3260] ;  /* 0x00326000012a7983 */ /* 0x002ea80000100a00 */
[----:B------:R-:W2:Y:S04]  /*38f40*/  LDL.64 R66, [R1+0x32a0] ;  /* 0x0032a00001427983 */ /* 0x000ea80000100a00 */
[----:B------:R-:W2:Y:S04]  /*38f50*/  LDL R5, [R1+0x2e7c] ;  /* 0x002e7c0001057983 */ /* 0x000ea80000100800 */
[----:B------:R-:W2:Y:S04]  /*38f60*/  LDL R4, [R1+0x2ea0] ;  /* 0x002ea00001047983 */ /* 0x000ea80000100800 */
[----:B------:R1:W-:Y:S04]  /*38f70*/  LDGSTS.E [R252+0x11000], [R36.64], P3 ;  /* 0x1100000024fc7fae */ /* 0x0003e80009921846 */
[----:B---3--:R3:W-:Y:S04]  /*38f80*/  LDGSTS.E [R252+0x12000], [R38.64], P3 ;  /* 0x1200000026fc7fae */ /* 0x0087e80009921846 */
[----:B------:R1:W-:Y:S04]  /*38f90*/  LDGSTS.E [R252+0x13000], [R40.64], P3 ;  /* 0x1300000028fc7fae */ /* 0x0003e80009921846 */
[----:B------:R1:W-:Y:S04]  /*38fa0*/  LDGSTS.E [R252+0x14000], [R56.64], P3 ;  /* 0x1400000038fc7fae */ /* 0x0003e80009921846 */
[----:B------:R-:W2:Y:S04]  /*38fb0*/  LDL.64 R24, [R1+0xfa0] ;  /* 0x000fa00001187983 */ /* 0x000ea80000100a00 */
[----:B------:R-:W2:Y:S04]  /*38fc0*/  LDL.64 R26, [R1+0xf20] ;  /* 0x000f2000011a7983 */ /* 0x000ea80000100a00 */
[----:B-1----:R-:W2:Y:S04]  /*38fd0*/  LDL R56, [R1+0x2da4] ;  /* 0x002da40001387983 */ /* 0x002ea80000100800 */
[----:B------:R-:W2:Y:S04]  /*38fe0*/  LDL R57, [R1+0x2dc0] ;  /* 0x002dc00001397983 */ /* 0x000ea80000100800 */
[----:B------:R-:W2:Y:S04]  /*38ff0*/  LDL.64 R28, [R1+0xeb8] ;  /* 0x000eb800011c7983 */ /* 0x000ea80000100a00 */
[----:B------:R-:W2:Y:S04]  /*39000*/  LDL.64 R30, [R1+0xeb0] ;  /* 0x000eb000011e7983 */ /* 0x000ea80000100a00 */
[----:B------:R-:W2:Y:S04]  /*39010*/  LDL.64 R32, [R1+0xea8] ;  /* 0x000ea80001207983 */ /* 0x000ea80000100a00 */
[----:B------:R-:W2:Y:S04]  /*39020*/  LDL.64 R34, [R1+0xea0] ;  /* 0x000ea00001227983 */ /* 0x000ea80000100a00 */
[----:B------:R-:W2:Y:S04]  /*39030*/  LDL.64 R36, [R1+0xe80] ;  /* 0x000e800001247983 */ /* 0x000ea80000100a00 */
[----:B---3--:R-:W3:Y:S04]  /*39040*/  LDL.64 R38, [R1+0xe78] ;  /* 0x000e780001267983 */ /* 0x008ee80000100a00 */
[----:B------:R-:W3:Y:S04]  /*39050*/  LDL.64 R40, [R1+0xe70] ;  /* 0x000e700001287983 */ /* 0x000ee80000100a00 */
[----:B------:R1:W-:Y:S04]  /*39060*/  LDGSTS.E [R252+0x15000], [R58.64], P3 ;  /* 0x150000003afc7fae */ /* 0x0003e80009921846 */
[----:B-1----:R-:W3:Y:S04]  /*39070*/  LDL.64 R58, [R1+0x1020] ;  /* 0x00102000013a7983 */ /* 0x002ee80000100a00 */
[----:B----4-:R1:W-:Y:S04]  /*39080*/  LDGSTS.E [R252+0x16000], [R60.64], P3 ;  /* 0x160000003cfc7fae */ /* 0x0103e80009921846 */
[----:B--2---:R2:W-:Y:S04]  /*39090*/  LDGSTS.E [R252+0x17000], [R6.64], P3 ;  /* 0x1700000006fc7fae */ /* 0x0045e80009921846 */
[----:B-1----:R-:W4:Y:S04]  /*390a0*/  LDL.64 R60, [R1+0xec0] ;  /* 0x000ec000013c7983 */ /* 0x002f280000100a00 */
[----:B--2---:R-:W2:Y:S04]  /*390b0*/  LDL.64 R6, [R1+0xf60] ;  /* 0x000f600001067983 */ /* 0x004ea80000100a00 */
[----:B------:R1:W-:Y:S04]  /*390c0*/  LDGSTS.E [R252+0x18000], [R62.64], P3 ;  /* 0x180000003efc7fae */ /* 0x0003e80009921846 */
[----:B------:R1:W-:Y:S04]  /*390d0*/  LDGSTS.E [R252+0x19000], [R64.64], P3 ;  /* 0x1900000040fc7fae */ /* 0x0003e80009921846 */
[----:B-1----:R-:W4:Y:S04]  /*390e0*/  LDL.64 R62, [R1+0xe98] ;  /* 0x000e9800013e7983 */ /* 0x002f280000100a00 */
[----:B------:R-:W4:Y:S04]  /*390f0*/  LDL.64 R64, [R1+0xe90] ;  /* 0x000e900001407983 */ /* 0x000f280000100a00 */
[----:B------:R1:W-:Y:S04]  /*39100*/  LDGSTS.E [R252+0x1a000], [R42.64], P3 ;  /* 0x1a0000002afc7fae */ /* 0x0003e80009921846 */
[----:B------:R1:W-:Y:S04]  /*39110*/  LDGSTS.E [R252+0x1b000], [R66.64], P3 ;  /* 0x1b00000042fc7fae */ /* 0x0003e80009921846 */
[----:B------:R1:W-:Y:S04]  /*39120*/  LDGSTS.E [R252+0x1c000], [R4.64], P3 ;  /* 0x1c00000004fc7fae */ /* 0x0003e80009921846 */
[----:B-1----:R-:W4:Y:S04]  /*39130*/  LDL.64 R66, [R1+0xe88] ;  /* 0x000e880001427983 */ /* 0x002f280000100a00 */
[----:B------:R-:W4:Y:S01]  /*39140*/  LDL.64 R42, [R1+0xe68] ;  /* 0x000e6800012a7983 */ /* 0x000f220000100a00 */
[----:B------:R-:W-:-:S02]  /*39150*/  IMAD.MOV.U32 R4, RZ, RZ, R21 ;  /* 0x000000ffff047224 */ /* 0x000fc400078e0015 */
[----:B------:R-:W-:Y:S02]  /*39160*/  IMAD.MOV.U32 R5, RZ, RZ, R20 ;  /* 0x000000ffff057224 */ /* 0x000fe400078e0014 */
[----:B------:R-:W4:Y:S04]  /*39170*/  LDL.64 R20, [R1+0xe00] ;  /* 0x000e000001147983 */ /* 0x000f280000100a00 */
[----:B------:R1:W-:Y:S02]  /*39180*/  LDGSTS.E [R252+0x1d000], [R4.64], P3 ;  /* 0x1d00000004fc7fae */ /* 0x0003e40009921846 */
[----:B-1----:R-:W-:Y:S02]  /*39190*/  IMAD.MOV.U32 R4, RZ, RZ, R57 ;  /* 0x000000ffff047224 */ /* 0x002fe400078e0039 */
[----:B------:R-:W-:-:S02]  /*391a0*/  IMAD.MOV.U32 R5, RZ, RZ, R56 ;  /* 0x000000ffff057224 */ /* 0x000fc400078e0038 */
[----:B------:R-:W4:Y:S04]  /*391b0*/  LDL.64 R56, [R1+0xe60] ;  /* 0x000e600001387983 */ /* 0x000f280000100a00 */
[----:B------:R1:W-:Y:S02]  /*391c0*/  LDGSTS.E [R252+0x1e000], [R4.64], P3 ;  /* 0x1e00000004fc7fae */ /* 0x0003e40009921846 */
[----:B-1----:R-:W-:Y:S01]  /*391d0*/  MOV R4, R53 ;  /* 0x0000003500047202 */ /* 0x002fe20000000f00 */
[----:B------:R-:W-:Y:S01]  /*391e0*/  IMAD.MOV.U32 R5, RZ, RZ, R0 ;  /* 0x000000ffff057224 */ /* 0x000fe200078e0000 */
[----:B------:R-:W4:Y:S04]  /*391f0*/  LDL R53, [R1+0x2d48] ;  /* 0x002d480001357983 */ /* 0x000f280000100800 */
[----:B------:R1:W-:Y:S04]  /*39200*/  LDGSTS.E [R252+0x1f000], [R4.64], P3 ;  /* 0x1f00000004fc7fae */ /* 0x0003e80009921846 */
[----:B---3--:R3:W-:Y:S04]  /*39210*/  LDGSTS.E [R252+0x20000], [R58.64], P3 ;  /* 0x200000003afc7fae */ /* 0x0087e80009921846 */
[----:B------:R1:W-:Y:S04]  /*39220*/  LDGSTS.E [R252+0x21000], [R22.64], P3 ;  /* 0x2100000016fc7fae */ /* 0x0003e80009921846 */
[----:B------:R1:W-:Y:S04]  /*39230*/  LDGSTS.E [R252+0x22000], [R24.64], P3 ;  /* 0x2200000018fc7fae */ /* 0x0003e80009921846 */
[----:B---3--:R-:W4:Y:S04]  /*39240*/  LDL.64 R58, [R1+0xe58] ;  /* 0x000e5800013a7983 */ /* 0x008f280000100a00 */
[----:B-1----:R-:W4:Y:S04]  /*39250*/  LDL.64 R22, [R1+0xdf8] ;  /* 0x000df80001167983 */ /* 0x002f280000100a00 */
[----:B------:R-:W4:Y:S04]  /*39260*/  LDL.64 R24, [R1+0xdf0] ;  /* 0x000df00001187983 */ /* 0x000f280000100a00 */
[----:B--2---:R1:W-:Y:S04]  /*39270*/  LDGSTS.E [R252+0x23000], [R6.64], P3 ;  /* 0x2300000006fc7fae */ /* 0x0043e80009921846 */
[----:B------:R2:W-:Y:S04]  /*39280*/  LDGSTS.E [R252+0x24000], [R26.64], P3 ;  /* 0x240000001afc7fae */ /* 0x0005e80009921846 */
[----:B----4-:R4:W-:Y:S04]  /*39290*/  LDGSTS.E [R252+0x25000], [R60.64], P3 ;  /* 0x250000003cfc7fae */ /* 0x0109e80009921846 */
[----:B-1----:R-:W3:Y:S04]  /*392a0*/  LDL.64 R6, [R1+0xe50] ;  /* 0x000e500001067983 */ /* 0x002ee80000100a00 */
[----:B------:R1:W-:Y:S04]  /*392b0*/  LDGSTS.E [R252+0x26000], [R28.64], P3 ;  /* 0x260000001cfc7fae */ /* 0x0003e80009921846 */
[----:B----4-:R-:W4:Y:S04]  /*392c0*/  LDL.64 R60, [R1+0xe48] ;  /* 0x000e4800013c7983 */ /* 0x010f280000100a00 */
[----:B------:R1:W-:Y:S04]  /*392d0*/  LDGSTS.E [R252+0x27000], [R30.64], P3 ;  /* 0x270000001efc7fae */ /* 0x0003e80009921846 */
[----:B------:R1:W-:Y:S04]  /*392e0*/  LDGSTS.E [R252+0x28000], [R32.64], P3 ;  /* 0x2800000020fc7fae */ /* 0x0003e80009921846 */
[----:B------:R1:W-:Y:S04]  /*392f0*/  LDGSTS.E [R252+0x29000], [R34.64], P3 ;  /* 0x2900000022fc7fae */ /* 0x0003e80009921846 */
[----:B------:R1:W-:Y:S04]  /*39300*/  LDGSTS.E [R252+0x2a000], [R62.64], P3 ;  /* 0x2a0000003efc7fae */ /* 0x0003e80009921846 */
[----:B------:R1:W-:Y:S04]  /*39310*/  LDGSTS.E [R252+0x2b000], [R64.64], P3 ;  /* 0x2b00000040fc7fae */ /* 0x0003e80009921846 */
[----:B--2---:R-:W2:Y:S04]  /*39320*/  LDL.64 R26, [R1+0xde8] ;  /* 0x000de800011a7983 */ /* 0x004ea80000100a00 */
[----:B-1----:R-:W2:Y:S04]  /*39330*/  LDL.64 R62, [R1+0xe40] ;  /* 0x000e4000013e7983 */ /* 0x002ea80000100a00 */
[----:B------:R-:W2:Y:S04]  /*39340*/  LDL.64 R64, [R1+0xe38] ;  /* 0x000e380001407983 */ /* 0x000ea80000100a00 */
[----:B------:R1:W-:Y:S04]  /*39350*/  LDGSTS.E [R252+0x2c000], [R66.64], P3 ;  /* 0x2c00000042fc7fae */ /* 0x0003e80009921846 */
[----:B------:R1:W-:Y:S04]  /*39360*/  LDGSTS.E [R252+0x2d000], [R36.64], P3 ;  /* 0x2d00000024fc7fae */ /* 0x0003e80009921846 */
[----:B------:R1:W-:Y:S04]  /*39370*/  LDGSTS.E [R252+0x2e000], [R38.64], P3 ;  /* 0x2e00000026fc7fae */ /* 0x0003e80009921846 */
[----:B-1----:R-:W2:Y:S04]  /*39380*/  LDL.64 R66, [R1+0xe30] ;  /* 0x000e300001427983 */ /* 0x002ea80000100a00 */
[----:B------:R1:W-:Y:S04]  /*39390*/  LDGSTS.E [R252+0x2f000], [R40.64], P3 ;  /* 0x2f00000028fc7fae */ /* 0x0003e80009921846 */
[----:B------:R1:W-:Y:S04]  /*393a0*/  LDGSTS.E [R252+0x30000], [R42.64], P3 ;  /* 0x300000002afc7fae */ /* 0x0003e80009921846 */
[----:B------:R-:W2:Y:S04]  /*393b0*/  LDL.64 R28, [R1+0xde0] ;  /* 0x000de000011c7983 */ /* 0x000ea80000100a00 */
[----:B------:R-:W2:Y:S04]  /*393c0*/  LDL.64 R30, [R1+0xdd0] ;  /* 0x000dd000011e7983 */ /* 0x000ea80000100a00 */
[----:B------:R1:W-:Y:S04]  /*393d0*/  LDGSTS.E [R252+0x31000], [R56.64], P3 ;  /* 0x3100000038fc7fae */ /* 0x0003e80009921846 */
[----:B------:R-:W2:Y:S04]  /*393e0*/  LDL.64 R32, [R1+0xdc0] ;  /* 0x000dc00001207983 */ /* 0x000ea80000100a00 */
[----:B------:R-:W2:Y:S04]  /*393f0*/  LDL.64 R34, [R1+0xdb8] ;  /* 0x000db80001227983 */ /* 0x000ea80000100a00 */
[----:B------:R-:W2:Y:S04]  /*39400*/  LDL.64 R36, [R1+0xdb0] ;  /* 0x000db00001247983 */ /* 0x000ea80000100a00 */
[----:B------:R-:W2:Y:S04]  /*39410*/  LDL.64 R38, [R1+0x1a48] ;  /* 0x001a480001267983 */ /* 0x000ea80000100a00 */
[----:B-1----:R-:W2:Y:S04]  /*39420*/  LDL.64 R56, [R1+0x1a98] ;  /* 0x001a980001387983 */ /* 0x002ea80000100a00 */
[----:B------:R-:W2:Y:S04]  /*39430*/  LDL.64 R40, [R1+0x1b98] ;  /* 0x001b980001287983 */ /* 0x000ea80000100a00 */
[----:B------:R-:W2:Y:S04]  /*39440*/  LDL.64 R42, [R1+0x1bf0] ;  /* 0x001bf000012a7983 */ /* 0x000ea80000100a00 */
[----:B------:R1:W-:Y:S04]  /*39450*/  LDGSTS.E [R252+0x32000], [R58.64], P3 ;  /* 0x320000003afc7fae */ /* 0x0003e80009921846 */
[----:B-1----:R-:W2:Y:S04]  /*39460*/  LDL.64 R58, [R1+0xdd8] ;  /* 0x000dd800013a7983 */ /* 0x002ea80000100a00 */
[----:B---3--:R1:W-:Y:S04]  /*39470*/  LDGSTS.E [R252+0x33000], [R6.64], P3 ;  /* 0x3300000006fc7fae */ /* 0x0083e80009921846 */
[----:B----4-:R3:W-:Y:S04]  /*39480*/  LDGSTS.E [R252+0x34000], [R60.64], P3 ;  /* 0x340000003cfc7fae */ /* 0x0107e80009921846 */
[----:B-1----:R-:W4:Y:S04]  /*39490*/  LDL.64 R6, [R1+0xdc8] ;  /* 0x000dc80001067983 */ /* 0x002f280000100a00 */
[----:B---3--:R-:W3:Y:S04]  /*394a0*/  LDL.64 R60, [R1+0x1af0] ;  /* 0x001af000013c7983 */ /* 0x008ee80000100a00 */
[----:B--2---:R1:W-:Y:S04]  /*394b0*/  LDGSTS.E [R252+0x35000], [R62.64], P3 ;  /* 0x350000003efc7fae */ /* 0x0043e80009921846 */
[----:B------:R2:W-:Y:S04]  /*394c0*/  LDGSTS.E [R252+0x36000], [R64.64], P3 ;  /* 0x3600000040fc7fae */ /* 0x0005e80009921846 */
[----:B-1----:R-:W3:Y:S04]  /*394d0*/  LDL.64 R62, [R1+0x1b48] ;  /* 0x001b4800013e7983 */ /* 0x002ee80000100a00 */
[----:B--2---:R-:W3:Y:S04]  /*394e0*/  LDL.64 R64, [R1+0x1c48] ;  /* 0x001c480001407983 */ /* 0x004ee80000100a00 */
[----:B------:R1:W-:Y:S01]  /*394f0*/  LDGSTS.E [R252+0x37000], [R66.64], P3 ;  /* 0x3700000042fc7fae */ /* 0x0003e20009921846 */
[----:B------:R-:W-:-:S03]  /*39500*/  LOP3.LUT R0, R252, 0x10, RZ, 0x3c, !PT ;  /* 0x00000010fc007812 */ /* 0x000fc600078e3cff */
[----:B------:R1:W-:Y:S04]  /*39510*/  LDGSTS.E [R252+0x38000], [R10.64], P3 ;  /* 0x380000000afc7fae */ /* 0x0003e80009921846 */
[----:B------:R1:W-:Y:S04]  /*39520*/  LDGSTS.E [R252+0x39000], [R12.64], P3 ;  /* 0x390000000cfc7fae */ /* 0x0003e80009921846 */
[----:B-1----:R-:W3:Y:S04]  /*39530*/  LDL.64 R66, [R1+0x1c98] ;  /* 0x001c980001427983 */ /* 0x002ee80000100a00 */
[----:B------:R1:W-:Y:S04]  /*39540*/  LDGSTS.E [R252+0x3a000], [R14.64], P3 ;  /* 0x3a0000000efc7fae */ /* 0x0003e80009921846 */
[----:B------:R1:W-:Y:S04]  /*39550*/  LDGSTS.E [R252+0x3b000], [R16.64], P3 ;  /* 0x3b00000010fc7fae */ /* 0x0003e80009921846 */
[----:B------:R1:W-:Y:S04]  /*39560*/  LDGSTS.E [R252+0x3c000], [R18.64], P3 ;  /* 0x3c00000012fc7fae */ /* 0x0003e80009921846 */
[----:B------:R1:W-:Y:S04]  /*39570*/  LDGSTS.E [R252+0x3d000], [R20.64], P3 ;  /* 0x3d00000014fc7fae */ /* 0x0003e80009921846 */
[----:B------:R1:W-:Y:S04]  /*39580*/  LDGSTS.E [R252+0x3e000], [R22.64], P3 ;  /* 0x3e00000016fc7fae */ /* 0x0003e80009921846 */
[----:B------:R1:W-:Y:S04]  /*39590*/  LDGSTS.E [R252+0x3f000], [R24.64], P3 ;  /* 0x3f00000018fc7fae */ /* 0x0003e80009921846 */
[----:B------:R1:W-:Y:S04]  /*395a0*/  LDGSTS.E [R0+0x200], [R26.64], P3 ;  /* 0x002000001a007fae */ /* 0x0003e80009921846 */
[----:B------:R1:W-:Y:S04]  /*395b0*/  LDGSTS.E [R0+0x1200], [R28.64], P3 ;  /* 0x012000001c007fae */ /* 0x0003e80009921846 */
[----:B-1----:R-:W3:Y:S04]  /*395c0*/  LDL.64 R14, [R1+0x3128] ;  /* 0x00312800010e7983 */ /* 0x002ee80000100a00 */
[----:B------:R-:W3:Y:S04]  /*395d0*/  LDL.64 R16, [R1+0x3168] ;  /* 0x0031680001107983 */ /* 0x000ee80000100a00 */
[----:B------:R-:W3:Y:S04]  /*395e0*/  LDL.64 R18, [R1+0x31a8] ;  /* 0x0031a80001127983 */ /* 0x000ee80000100a00 */
[----:B------:R-:W3:Y:S04]  /*395f0*/  LDL.64 R20, [R1+0x31e8] ;  /* 0x0031e80001147983 */ /* 0x000ee80000100a00 */
[----:B------:R-:W3:Y:S04]  /*39600*/  LDL R27, [R1+0x2e6c] ;  /* 0x002e6c00011b7983 */ /* 0x000ee80000100800 */
[----:B------:R-:W3:Y:S04]  /*39610*/  LDL R28, [R1+0x2e90] ;  /* 0x002e9000011c7983 */ /* 0x000ee80000100800 */
[----:B------:R-:W3:Y:S04]  /*39620*/  LDL.64 R22, [R1+0x3268] ;  /* 0x0032680001167983 */ /* 0x000ee80000100a00 */
[----:B------:R-:W3:Y:S04]  /*39630*/  LDL.64 R24, [R1+0x32a8] ;  /* 0x0032a80001187983 */ /* 0x000ee80000100a00 */
[----:B------:R-:W3:Y:S04]  /*39640*/  LDL R29, [R1+0x2dfc] ;  /* 0x002dfc00011d7983 */ /* 0x000ee80000100800 */
[----:B------:R-:W3:Y:S04]  /*39650*/  LDL.64 R10, [R1+0xd40] ;  /* 0x000d4000010a7983 */ /* 0x000ee80000100a00 */
[----:B------:R-:W3:Y:S04]  /*39660*/  LDL.64 R12, [R1+0xd38] ;  /* 0x000d3800010c7983 */ /* 0x000ee80000100a00 */
[----:B------:R1:W-:Y:S04]  /*39670*/  LDGSTS.E [R0+0x2200], [R58.64], P3 ;  /* 0x022000003a007fae */ /* 0x0003e80009921846 */
[----:B------:R1:W-:Y:S04]  /*39680*/  LDGSTS.E [R0+0x3200], [R30.64], P3 ;  /* 0x032000001e007fae */ /* 0x0003e80009921846 */
[----:B-1----:R-:W3:Y:S04]  /*39690*/  LDL.64 R58, [R1+0x1cf0] ;  /* 0x001cf000013a7983 */ /* 0x002ee80000100a00 */
[----:B------:R-:W3:Y:S04]  /*396a0*/  LDL R30, [R1+0x2e20] ;  /* 0x002e2000011e7983 */ /* 0x000ee80000100800 */
[----:B------:R-:W3:Y:S04]  /*396b0*/  LDL R31, [R1+0x2d24] ;  /* 0x002d2400011f7983 */ /* 0x000ee80000100800 */
[----:B----4-:R1:W-:Y:S04]  /*396c0*/  LDGSTS.E [R0+0x4200], [R6.64], P3 ;  /* 0x0420000006007fae */ /* 0x0103e80009921846 */
[----:B------:R4:W-:Y:S04]  /*396d0*/  LDGSTS.E [R0+0x5200], [R32.64], P3 ;  /* 0x0520000020007fae */ /* 0x0009e80009921846 */
[----:B------:R3:W-:Y:S04]  /*396e0*/  LDGSTS.E [R0+0x6200], [R34.64], P3 ;  /* 0x0620000022007fae */ /* 0x0007e80009921846 */
[----:B-1----:R-:W2:Y:S04]  /*396f0*/  LDL.64 R6, [R1+0x3028] ;  /* 0x0030280001067983 */ /* 0x002ea80000100a00 */
[----:B------:R1:W-:Y:S04]  /*39700*/  LDGSTS.E [R0+0x7200], [R36.64], P3 ;  /* 0x0720000024007fae */ /* 0x0003e80009921846 */
[----:B------:R1:W-:Y:S04]  /*39710*/  LDGSTS.E [R0+0x8200], [R38.64], P3 ;  /* 0x0820000026007fae */ /* 0x0003e80009921846 */
[----:B------:R1:W-:Y:S04]  /*39720*/  LDGSTS.E [R0+0x9200], [R56.64], P3 ;  /* 0x0920000038007fae */ /* 0x0003e80009921846 */
[----:B---3--:R3:W-:Y:S04]  /*39730*/  LDGSTS.E [R0+0xa200], [R60.64], P3 ;  /* 0x0a2000003c007fae */ /* 0x0087e80009921846 */
[----:B----4-:R-:W4:Y:S04]  /*39740*/  LDL.64 R32, [R1+0x1018] ;  /* 0x0010180001207983 */ /* 0x010f280000100a00 */
[----:B-1----:R-:W4:Y:S04]  /*39750*/  LDL.64 R56, [R1+0x3068] ;  /* 0x0030680001387983 */ /* 0x002f280000100a00 */
[----:B---3--:R-:W3:Y:S04]  /*39760*/  LDL.64 R60, [R1+0x30a8] ;  /* 0x0030a800013c7983 */ /* 0x008ee80000100a00 */
[----:B------:R1:W-:Y:S04]  /*39770*/  LDGSTS.E [R0+0xb200], [R62.64], P3 ;  /* 0x0b2000003e007fae */ /* 0x0003e80009921846 */
[----:B------:R1:W-:Y:S04]  /*39780*/  LDGSTS.E [R0+0xc200], [R40.64], P3 ;  /* 0x0c20000028007fae */ /* 0x0003e80009921846 */
[----:B------:R1:W-:Y:S04]  /*39790*/  LDGSTS.E [R0+0xd200], [R42.64], P3 ;  /* 0x0d2000002a007fae */ /* 0x0003e80009921846 */
[----:B-1----:R-:W3:Y:S04]  /*397a0*/  LDL.64 R62, [R1+0x30e8] ;  /* 0x0030e800013e7983 */ /* 0x002ee80000100a00 */
[----:B------:R1:W-:Y:S04]  /*397b0*/  LDGSTS.E [R0+0xe200], [R64.64], P3 ;  /* 0x0e20000040007fae */ /* 0x0003e80009921846 */
[----:B------:R1:W-:Y:S04]  /*397c0*/  LDGSTS.E [R0+0xf200], [R66.64], P3 ;  /* 0x0f20000042007fae */ /* 0x0003e80009921846 */
[----:B------:R-:W3:Y:S04]  /*397d0*/  LDL.64 R34, [R1+0xfd8] ;  /* 0x000fd80001227983 */ /* 0x000ee80000100a00 */
[----:B-1----:R-:W3:Y:S04]  /*397e0*/  LDL.64 R64, [R1+0x3228] ;  /* 0x0032280001407983 */ /* 0x002ee80000100a00 */
[----:B------:R-:W3:Y:S04]  /*397f0*/  LDL R66, [R1+0x2d94] ;  /* 0x002d940001427983 */ /* 0x000ee80000100800 */
[----:B------:R-:W3:Y:S04]  /*39800*/  LDL R67, [R1+0x2db0] ;  /* 0x002db00001437983 */ /* 0x000ee80000100800 */
[----:B------:R-:W3:Y:S04]  /*39810*/  LDL.64 R36, [R1+0xf98] ;  /* 0x000f980001247983 */ /* 0x000ee80000100a00 */
[----:B------:R-:W3:Y:S04]  /*39820*/  LDL.64 R38, [R1+0xf58] ;  /* 0x000f580001267983 */ /* 0x000ee80000100a00 */
[----:B------:R-:W3:Y:S04]  /*39830*/  LDL.64 R40, [R1+0xd98] ;  /* 0x000d980001287983 */ /* 0x000ee80000100a00 */
[----:B------:R-:W3:Y:S04]  /*39840*/  LDL.64 R42, [R1+0xd90] ;  /* 0x000d9000012a7983 */ /* 0x000ee80000100a00 */
[----:B------:R1:W-:Y:S04]  /*39850*/  LDGSTS.E [R0+0x10200], [R58.64], P3 ;  /* 0x102000003a007fae */ /* 0x0003e80009921846 */
[----:B-1----:R-:W3:Y:S04]  /*39860*/  LDL.64 R58, [R1+0xf18] ;  /* 0x000f1800013a7983 */ /* 0x002ee80000100a00 */
[----:B--2---:R1:W-:Y:S04]  /*39870*/  LDGSTS.E [R0+0x11200], [R6.64], P3 ;  /* 0x1120000006007fae */ /* 0x0043e80009921846 */
[----:B-1----:R-:W2:Y:S04]  /*39880*/  LDL.64 R6, [R1+0xda8] ;  /* 0x000da80001067983 */ /* 0x002ea80000100a00 */
[----:B----4-:R1:W-:Y:S04]  /*39890*/  LDGSTS.E [R0+0x12200], [R56.64], P3 ;  /* 0x1220000038007fae */ /* 0x0103e80009921846 */
[----:B---3--:R3:W-:Y:S04]  /*398a0*/  LDGSTS.E [R0+0x13200], [R60.64], P3 ;  /* 0x132000003c007fae */ /* 0x0087e80009921846 */
[----:B-1----:R-:W4:Y:S04]  /*398b0*/  LDL.64 R56, [R1+0xd88] ;  /* 0x000d880001387983 */ /* 0x002f280000100a00 */
[----:B---3--:R-:W3:Y:S04]  /*398c0*/  LDL.64 R60, [R1+0xda0] ;  /* 0x000da000013c7983 */ /* 0x008ee80000100a00 */
[----:B------:R1:W-:Y:S04]  /*398d0*/  LDGSTS.E [R0+0x14200], [R62.64], P3 ;  /* 0x142000003e007fae */ /* 0x0003e80009921846 */
[----:B------:R1:W-:Y:S04]  /*398e0*/  LDGSTS.E [R0+0x15200], [R14.64], P3 ;  /* 0x152000000e007fae */ /* 0x0003e80009921846 */
[----:B------:R1:W-:Y:S04]  /*398f0*/  LDGSTS.E [R0+0x16200], [R16.64], P3 ;  /* 0x1620000010007fae */ /* 0x0003e80009921846 */
[----:B-1----:R-:W4:Y:S04]  /*39900*/  LDL.64 R62, [R1+0xd80] ;  /* 0x000d8000013e7983 */ /* 0x002f280000100a00 */
[----:B------:R1:W-:Y:S04]  /*39910*/  LDGSTS.E [R0+0x17200], [R18.64], P3 ;  /* 0x1720000012007fae */ /* 0x0003e80009921846 */
[----:B------:R1:W-:Y:S04]  /*39920*/  LDGSTS.E [R0+0x18200], [R20.64], P3 ;  /* 0x1820000014007fae */ /* 0x0003e80009921846 */
[----:B------:R1:W-:Y:S01]  /*39930*/  LDGSTS.E [R0+0x19200], [R64.64], P3 ;  /* 0x1920000040007fae */ /* 0x0003e20009921846 */
[----:B------:R-:W-:-:S02]  /*39940*/  IMAD.MOV.U32 R4, RZ, RZ, R28 ;  /* 0x000000ffff047224 */ /* 0x000fc400078e001c */
[----:B------:R-:W-:Y:S01]  /*39950*/  IMAD.MOV.U32 R5, RZ, RZ, R27 ;  /* 0x000000ffff057224 */ /* 0x000fe200078e001b */
[----:B------:R1:W-:Y:S04]  /*39960*/  LDGSTS.E [R0+0x1a200], [R22.64], P3 ;  /* 0x1a20000016007fae */ /* 0x0003e80009921846 */
[----:B------:R1:W-:Y:S04]  /*39970*/  LDGSTS.E [R0+0x1b200], [R24.64], P3 ;  /* 0x1b20000018007fae */ /* 0x0003e80009921846 */
[----:B-1----:R-:W4:Y:S04]  /*39980*/  LDL.64 R64, [R1+0xd78] ;  /* 0x000d780001407983 */ /* 0x002f280000100a00 */
[----:B------:R1:W-:Y:S04]  /*39990*/  LDGSTS.E [R0+0x1c200], [R4.64], P3 ;  /* 0x1c20000004007fae */ /* 0x0003e80009921846 */
[----:B------:R-:W4:Y:S04]  /*399a0*/  LDL.64 R14, [R1+0xc48] ;  /* 0x000c4800010e7983 */ /* 0x000f280000100a00 */
[----:B------:R-:W4:Y:S01]  /*399b0*/  LDL.64 R16, [R1+0xc40] ;  /* 0x000c400001107983 */ /* 0x000f220000100a00 */
[----:B-1----:R-:W-:-:S03]  /*399c0*/  IMAD.MOV.U32 R4, RZ, RZ, R30 ;  /* 0x000000ffff047224 */ /* 0x002fc600078e001e */
[----:B------:R-:W4:Y:S01]  /*399d0*/  LDL.64 R18, [R1+0xc38] ;  /* 0x000c380001127983 */ /* 0x000f220000100a00 */
[----:B------:R-:W-:-:S03]  /*399e0*/  IMAD.MOV.U32 R5, RZ, RZ, R29 ;  /* 0x000000ffff057224 */ /* 0x000fc600078e001d */
[----:B------:R-:W4:Y:S04]  /*399f0*/  LDL.64 R20, [R1+0xc30] ;  /* 0x000c300001147983 */ /* 0x000f280000100a00 */
[----:B------:R1:W-:Y:S04]  /*39a00*/  LDGSTS.E [R0+0x1d200], [R4.64], P3 ;  /* 0x1d20000004007fae */ /* 0x0003e80009921846 */
[----:B------:R-:W4:Y:S04]  /*39a10*/  LDL.64 R22, [R1+0xc18] ;  /* 0x000c180001167983 */ /* 0x000f280000100a00 */
[----:B------:R-:W4:Y:S01]  /*39a20*/  LDL.64 R24, [R1+0xc10] ;  /* 0x000c100001187983 */ /* 0x000f220000100a00 */
[----:B-1----:R-:W-:Y:S01]  /*39a30*/  MOV R4, R67 ;  /* 0x0000004300047202 */ /* 0x002fe20000000f00 */
[----:B------:R-:W-:-:S02]  /*39a40*/  IMAD.MOV.U32 R5, RZ, RZ, R66 ;  /* 0x000000ffff057224 */ /* 0x000fc400078e0042 */
[----:B------:R-:W4:Y:S04]  /*39a50*/  LDL.64 R26, [R1+0xc08] ;  /* 0x000c0800011a7983 */ /* 0x000f280000100a00 */
[----:B------:R1:W-:Y:S04]  /*39a60*/  LDGSTS.E [R0+0x1e200], [R4.64], P3 ;  /* 0x1e20000004007fae */ /* 0x0003e80009921846 */
[----:B------:R-:W4:Y:S04]  /*39a70*/  LDL.64 R66, [R1+0xd70] ;  /* 0x000d700001427983 */ /* 0x000f280000100a00 */
[----:B------:R-:W4:Y:S01]  /*39a80*/  LDL.64 R28, [R1+0xc00] ;  /* 0x000c0000011c7983 */ /* 0x000f220000100a00 */
[----:B-1----:R-:W-:-:S02]  /*39a90*/  IMAD.MOV.U32 R4, RZ, RZ, R53 ;  /* 0x000000ffff047224 */ /* 0x002fc400078e0035 */
[----:B------:R-:W-:Y:S02]  /*39aa0*/  IMAD.MOV.U32 R5, RZ, RZ, R31 ;  /* 0x000000ffff057224 */ /* 0x000fe400078e001f */
[----:B------:R-:W4:Y:S04]  /*39ab0*/  LDL.64 R30, [R1+0xbd8] ;  /* 0x000bd800011e7983 */ /* 0x000f280000100a00 */
[----:B------:R1:W-:Y:S04]  /*39ac0*/  LDGSTS.E [R0+0x1f200], [R4.64], P3 ;  /* 0x1f20000004007fae */ /* 0x0003e80009921846 */
[----:B------:R1:W-:Y:S04]  /*39ad0*/  LDGSTS.E [R0+0x20200], [R32.64], P3 ;  /* 0x2020000020007fae */ /* 0x0003e80009921846 */
[----:B------:R1:W-:Y:S04]  /*39ae0*/  LDGSTS.E [R0+0x21200], [R34.64], P3 ;  /* 0x2120000022007fae */ /* 0x0003e80009921846 */
[----:B------:R1:W-:Y:S04]  /*39af0*/  LDGSTS.E [R0+0x22200], [R36.64], P3 ;  /* 0x2220000024007fae */ /* 0x0003e80009921846 */
[----:B------:R1:W-:Y:S04]  /*39b00*/  LDGSTS.E [R0+0x23200], [R38.64], P3 ;  /* 0x2320000026007fae */ /* 0x0003e80009921846 */
[----:B------:R1:W-:Y:S04]  /*39b10*/  LDGSTS.E [R0+0x24200], [R58.64], P3 ;  /* 0x242000003a007fae */ /* 0x0003e80009921846 */
[----:B-1----:R-:W4:Y:S04]  /*39b20*/  LDL.64 R32, [R1+0xbd0] ;  /* 0x000bd00001207983 */ /* 0x002f280000100a00 */
[----:B------:R-:W4:Y:S04]  /*39b30*/  LDL.64 R34, [R1+0x768] ;  /* 0x0007680001227983 */ /* 0x000f280000100a00 */
[----:B------:R-:W4:Y:S04]  /*39b40*/  LDL.64 R58, [R1+0xd68] ;  /* 0x000d6800013a7983 */ /* 0x000f280000100a00 */
[----:B------:R-:W4:Y:S04]  /*39b50*/  LDL.64 R36, [R1+0x760] ;  /* 0x0007600001247983 */ /* 0x000f280000100a00 */
[----:B------:R-:W4:Y:S04]  /*39b60*/  LDL.64 R38, [R1+0x758] ;  /* 0x0007580001267983 */ /* 0x000f280000100a00 */
[----:B--2---:R1:W-:Y:S04]  /*39b70*/  LDGSTS.E [R0+0x25200], [R6.64], P3 ;  /* 0x2520000006007fae */ /* 0x0043e80009921846 */
[----:B-1----:R-:W2:Y:S04]  /*39b80*/  LDL.64 R6, [R1+0xd60] ;  /* 0x000d600001067983 */ /* 0x002ea80000100a00 */
[----:B---3--:R1:W-:Y:S04]  /*39b90*/  LDGSTS.E [R0+0x26200], [R60.64], P3 ;  /* 0x262000003c007fae */ /* 0x0083e80009921846 */
[----:B------:R3:W-:Y:S04]  /*39ba0*/  LDGSTS.E [R0+0x27200], [R40.64], P3 ;  /* 0x2720000028007fae */ /* 0x0007e80009921846 */
[----:B------:R3:W-:Y:S04]  /*39bb0*/  LDGSTS.E [R0+0x28200], [R42.64], P3 ;  /* 0x282000002a007fae */ /* 0x0007e80009921846 */
[----:B-1----:R-:W2:Y:S04]  /*39bc0*/  LDL.64 R60, [R1+0xd58] ;  /* 0x000d5800013c7983 */ /* 0x002ea80000100a00 */
[----:B----4-:R1:W-:Y:S04]  /*39bd0*/  LDGSTS.E [R0+0x29200], [R56.64], P3 ;  /* 0x2920000038007fae */ /* 0x0103e80009921846 */
[----:B------:R4:W-:Y:S04]  /*39be0*/  LDGSTS.E [R0+0x2a200], [R62.64], P3 ;  /* 0x2a2000003e007fae */ /* 0x0009e80009921846 */
[----:B---3--:R-:W3:Y:S04]  /*39bf0*/  LDL.64 R40, [R1+0x750] ;  /* 0x0007500001287983 */ /* 0x008ee80000100a00 */
[----:B------:R-:W3:Y:S04]  /*39c00*/  LDL.64 R42, [R1+0x720] ;  /* 0x00072000012a7983 */ /* 0x000ee80000100a00 */
[----:B----4-:R-:W4:Y:S04]  /*39c10*/  LDL.64 R62, [R1+0xd30] ;  /* 0x000d3000013e7983 */ /* 0x010f280000100a00 */
[----:B-1----:R-:W3:Y:S04]  /*39c20*/  LDL.64 R56, [R1+0x19f8] ;  /* 0x0019f80001387983 */ /* 0x002ee80000100a00 */
[----:B------:R1:W-:Y:S04]  /*39c30*/  LDGSTS.E [R0+0x2b200], [R64.64], P3 ;  /* 0x2b20000040007fae */ /* 0x0003e80009921846 */
[----:B-1----:R-:W3:Y:S04]  /*39c40*/  LDL.64 R64, [R1+0x748] ;  /* 0x0007480001407983 */ /* 0x002ee80000100a00 */
[----:B------:R1:W-:Y:S04]  /*39c50*/  LDGSTS.E [R0+0x2c200], [R66.64], P3 ;  /* 0x2c20000042007fae */ /* 0x0003e80009921846 */
[----:B-1----:R-:W3:Y:S04]  /*39c60*/  LDL.64 R66, [R1+0x740] ;  /* 0x0007400001427983 */ /* 0x002ee80000100a00 */
[----:B------:R1:W-:Y:S04]  /*39c70*/  LDGSTS.E [R0+0x2d200], [R58.64], P3 ;  /* 0x2d2000003a007fae */ /* 0x0003e80009921846 */
[----:B-1----:R-:W3:Y:S04]  /*39c80*/  LDL.64 R58, [R1+0x1a50] ;  /* 0x001a5000013a7983 */ /* 0x002ee80000100a00 */
[----:B--2---:R1:W-:Y:S04]  /*39c90*/  LDGSTS.E [R0+0x2e200], [R6.64], P3 ;  /* 0x2e20000006007fae */ /* 0x0043e80009921846 */
[----:B-1----:R-:W2:Y:S04]  /*39ca0*/  LDL.64 R6, [R1+0x728] ;  /* 0x0007280001067983 */ /* 0x002ea80000100a00 */
[----:B------:R1:W-:Y:S04]  /*39cb0*/  LDGSTS.E [R0+0x2f200], [R60.64], P3 ;  /* 0x2f2000003c007fae */ /* 0x0003e80009921846 */
[----:B------:R3:W-:Y:S04]  /*39cc0*/  LDGSTS.E [R0+0x30200], [R8.64], P3 ;  /* 0x3020000008007fae */ /* 0x0007e80009921846 */
[----:B------:R3:W-:Y:S04]  /*39cd0*/  LDGSTS.E [R0+0x31200], [R44.64], P3 ;  /* 0x312000002c007fae */ /* 0x0007e80009921846 */
[----:B-1----:R-:W2:Y:S04]  /*39ce0*/  LDL.64 R60, [R1+0x1aa8] ;  /* 0x001aa800013c7983 */ /* 0x002ea80000100a00 */
[----:B------:R1:W-:Y:S04]  /*39cf0*/  LDGSTS.E [R0+0x32200], [R10.64], P3 ;  /* 0x322000000a007fae */ /* 0x0003e80009921846 */
[----:B------:R1:W-:Y:S04]  /*39d00*/  LDGSTS.E [R0+0x33200], [R12.64], P3 ;  /* 0x332000000c007fae */ /* 0x0003e80009921846 */
[----:B----4-:R4:W-:Y:S04]  /*39d10*/  LDGSTS.E [R0+0x34200], [R62.64], P3 ;  /* 0x342000003e007fae */ /* 0x0109e80009921846 */
[----:B------:R1:W-:Y:S04]  /*39d20*/  LDGSTS.E [R0+0x35200], [R14.64], P3 ;  /* 0x352000000e007fae */ /* 0x0003e80009921846 */
[----:B------:R1:W-:Y:S04]  /*39d30*/  LDGSTS.E [R0+0x36200], [R16.64], P3 ;  /* 0x3620000010007fae */ /* 0x0003e80009921846 */
[----:B------:R1:W-:Y:S01]  /*39d40*/  LDGSTS.E [R0+0x37200], [R18.64], P3 ;  /* 0x3720000012007fae */ /* 0x0003e20009921846 */
[----:B------:R-:W-:-:S03]  /*39d50*/  LOP3.LUT R53, R252, 0x20, RZ, 0x3c, !PT ;  /* 0x00000020fc357812 */ /* 0x000fc600078e3cff */
[----:B----4-:R-:W4:Y:S04]  /*39d60*/  LDL.64 R62, [R1+0x1af8] ;  /* 0x001af800013e7983 */ /* 0x010f280000100a00 */
        /* <DEDUP_REMOVED lines=10> */
[----:B---3--:R3:W-:Y:S04]  /*39e10*/  LDGSTS.E [R53+0x2400], [R40.64], P3 ;  /* 0x0240000028357fae */ /* 0x0087e80009921846 */
[----:B------:R1:W-:Y:S04]  /*39e20*/  LDGSTS.E [R53+0x3400], [R64.64], P3 ;  /* 0x0340000040357fae */ /* 0x0003e80009921846 */
[----:B------:R1:W-:Y:S04]  /*39e30*/  LDGSTS.E [R53+0x4400], [R66.64], P3 ;  /* 0x0440000042357fae */ /* 0x0003e80009921846 */
        /* <DEDUP_REMOVED lines=16> */
[----:B------:R-:W4:Y:S04]  /*39f40*/  LDL R39, [R1+0x2df4] ;  /* 0x002df40001277983 */ /* 0x000f280000100800 */
[----:B---3--:R-:W3:Y:S04]  /*39f50*/  LDL R40, [R1+0x2e14] ;  /* 0x002e140001287983 */ /* 0x008ee80000100800 */
[----:B------:R-:W3:Y:S04]  /*39f60*/  LDL R41, [R1+0x2d8c] ;  /* 0x002d8c0001297983 */ /* 0x000ee80000100800 */
[----:B------:R-:W3:Y:S04]  /*39f70*/  LDL R0, [R1+0x2d3c] ;  /* 0x002d3c0001007983 */ /* 0x000ee80000100800 */
[----:B------:R-:W3:Y:S04]  /*39f80*/  LDL.64 R8, [R1+0x630] ;  /* 0x0006300001087983 */ /* 0x000ee80000100a00 */
[----:B------:R-:W3:Y:S04]  /*39f90*/  LDL.64 R44, [R1+0x628] ;  /* 0x00062800012c7983 */ /* 0x000ee80000100a00 */
[----:B------:R-:W3:Y:S04]  /*39fa0*/  LDL.64 R10, [R1+0x610] ;  /* 0x00061000010a7983 */ /* 0x000ee80000100a00 */
[----:B--2---:R1:W-:Y:S04]  /*39fb0*/  LDGSTS.E [R53+0x5400], [R6.64], P3 ;  /* 0x0540000006357fae */ /* 0x0043e80009921846 */
[----:B------:R2:W-:Y:S04]  /*39fc0*/  LDGSTS.E [R53+0x6400], [R42.64], P3 ;  /* 0x064000002a357fae */ /* 0x0005e80009921846 */
[----:B------:R2:W-:Y:S04]  /*39fd0*/  LDGSTS.E [R53+0x7400], [R56.64], P3 ;  /* 0x0740000038357fae */ /* 0x0005e80009921846 */
[----:B-1----:R-:W3:Y:S04]  /*39fe0*/  LDL.64 R6, [R1+0x1bf8] ;  /* 0x001bf80001067983 */ /* 0x002ee80000100a00 */
[----:B------:R1:W-:Y:S04]  /*39ff0*/  LDGSTS.E [R53+0x8400], [R58.64], P3 ;  /* 0x084000003a357fae */ /* 0x0003e80009921846 */
[----:B--2---:R-:W2:Y:S04]  /*3a000*/  LDL.64 R42, [R1+0xfd0] ;  /* 0x000fd000012a7983 */ /* 0x004ea80000100a00 */
[----:B------:R-:W2:Y:S04]  /*3a010*/  LDL.64 R56, [R1+0xf90] ;  /* 0x000f900001387983 */ /* 0x000ea80000100a00 */
[----:B------:R1:W-:Y:S04]  /*3a020*/  LDGSTS.E [R53+0x9400], [R60.64], P3 ;  /* 0x094000003c357fae */ /* 0x0003e80009921846 */
[----:B-1----:R-:W2:Y:S04]  /*3a030*/  LDL.64 R58, [R1+0x3030] ;  /* 0x00303000013a7983 */ /* 0x002ea80000100a00 */
[----:B------:R-:W2:Y:S04]  /*3a040*/  LDL.64 R60, [R1+0x3070] ;  /* 0x00307000013c7983 */ /* 0x000ea80000100a00 */
[----:B----4-:R1:W-:Y:S04]  /*3a050*/  LDGSTS.E [R53+0xa400], [R62.64], P3 ;  /* 0x0a4000003e357fae */ /* 0x0103e80009921846 */
[----:B-1----:R-:W2:Y:S04]  /*3a060*/  LDL R62, [R1+0x2da8] ;  /* 0x002da800013e7983 */ /* 0x002ea80000100800 */
[----:B------:R-:W2:Y:S04]  /*3a070*/  LDL R63, [R1+0x2d1c] ;  /* 0x002d1c00013f7983 */ /* 0x000ea80000100800 */
[----:B------:R1:W-:Y:S04]  /*3a080*/  LDGSTS.E [R53+0xb400], [R64.64], P3 ;  /* 0x0b40000040357fae */ /* 0x0003e80009921846 */
[----:B------:R1:W-:Y:S04]  /*3a090*/  LDGSTS.E [R53+0xc400], [R66.64], P3 ;  /* 0x0c40000042357fae */ /* 0x0003e80009921846 */
[----:B-1----:R-:W2:Y:S04]  /*3a0a0*/  LDL.64 R64, [R1+0x1010] ;  /* 0x0010100001407983 */ /* 0x002ea80000100a00 */
[----:B------:R-:W2:Y:S04]  /*3a0b0*/  LDL.64 R66, [R1+0xf50] ;  /* 0x000f500001427983 */ /* 0x000ea80000100a00 */
[----:B---3--:R1:W-:Y:S04]  /*3a0c0*/  LDGSTS.E [R53+0xd400], [R6.64], P3 ;  /* 0x0d40000006357fae */ /* 0x0083e80009921846 */
[----:B------:R3:W-:Y:S04]  /*3a0d0*/  LDGSTS.E [R53+0xe400], [R12.64], P3 ;  /* 0x0e4000000c357fae */ /* 0x0007e80009921846 */
[----:B------:R2:W-:Y:S04]  /*3a0e0*/  LDGSTS.E [R53+0xf400], [R14.64], P3 ;  /* 0x0f4000000e357fae */ /* 0x0005e80009921846 */
[----:B-1----:R-:W4:Y:S04]  /*3a0f0*/  LDL.64 R6, [R1+0xf10] ;  /* 0x000f100001067983 */ /* 0x002f280000100a00 */
[----:B------:R1:W-:Y:S04]  /*3a100*/  LDGSTS.E [R53+0x10400], [R16.64], P3 ;  /* 0x1040000010357fae */ /* 0x0003e80009921846 */
[----:B--2---:R2:W-:Y:S01]  /*3a110*/  LDGSTS.E [R53+0x11400], [R58.64], P3 ;  /* 0x114000003a357fae */ /* 0x0045e20009921846 */
[----:B------:R-:W-:-:S02]  /*3a120*/  IMAD.MOV.U32 R4, RZ, RZ, R38 ;  /* 0x000000ffff047224 */ /* 0x000fc400078e0026 */
[----:B------:R-:W-:Y:S01]  /*3a130*/  IMAD.MOV.U32 R5, RZ, RZ, R37 ;  /* 0x000000ffff057224 */ /* 0x000fe200078e0025 */
[----:B---3--:R-:W3:Y:S04]  /*3a140*/  LDL.64 R12, [R1+0x608] ;  /* 0x00060800010c7983 */ /* 0x008ee80000100a00 */
        /* <DEDUP_REMOVED lines=11> */
[----:B--2---:R-:W2:Y:S04]  /*3a200*/  LDL.64 R58, [R1+0x658] ;  /* 0x00065800013a7983 */ /* 0x004ea80000100a00 */
[----:B-1----:R-:W3:Y:S01]  /*3a210*/  LDL.64 R60, [R1+0x650] ;  /* 0x00065000013c7983 */ /* 0x002ee20000100a00 */
[----:B------:R-:W-:Y:S01]  /*3a220*/  MOV R4, R40 ;  /* 0x0000002800047202 */ /* 0x000fe20000000f00 */
[----:B------:R-:W-:-:S02]  /*3a230*/  IMAD.MOV.U32 R5, RZ, RZ, R39 ;  /* 0x000000ffff057224 */ /* 0x000fc400078e0027 */
[----:B------:R-:W3:Y:S04]  /*3a240*/  LDL.64 R14, [R1+0x600] ;  /* 0x00060000010e7983 */ /* 0x000ee80000100a00 */
[----:B------:R1:W-:Y:S04]  /*3a250*/  LDGSTS.E [R53+0x1d400], [R4.64], P3 ;  /* 0x1d40000004357fae */ /* 0x0003e80009921846 */
[----:B------:R-:W3:Y:S04]  /*3a260*/  LDL.64 R16, [R1+0x5f8] ;  /* 0x0005f80001107983 */ /* 0x000ee80000100a00 */
[----:B------:R-:W3:Y:S01]  /*3a270*/  LDL.64 R18, [R1+0x5f0] ;  /* 0x0005f00001127983 */ /* 0x000ee20000100a00 */
[----:B-1----:R-:W-:-:S03]  /*3a280*/  IMAD.MOV.U32 R4, RZ, RZ, R62 ;  /* 0x000000ffff047224 */ /* 0x002fc600078e003e */
[----:B------:R-:W3:Y:S01]  /*3a290*/  LDL.64 R20, [R1+0x548] ;  /* 0x0005480001147983 */ /* 0x000ee20000100a00 */
[----:B------:R-:W-:-:S03]  /*3a2a0*/  IMAD.MOV.U32 R5, RZ, RZ, R41 ;  /* 0x000000ffff057224 */ /* 0x000fc600078e0029 */
        /* <DEDUP_REMOVED lines=9> */
[----:B------:R1:W-:Y:S04]  /*3a340*/  LDGSTS.E [R53+0x20400], [R64.64], P3 ;  /* 0x2040000040357fae */ /* 0x0003e80009921846 */
[----:B------:R1:W-:Y:S04]  /*3a350*/  LDGSTS.E [R53+0x21400], [R42.64], P3 ;  /* 0x214000002a357fae */ /* 0x0003e80009921846 */
[----:B------:R1:W-:Y:S04]  /*3a360*/  LDGSTS.E [R53+0x22400], [R56.64], P3 ;  /* 0x2240000038357fae */ /* 0x0003e80009921846 */
[----:B-1----:R-:W3:Y:S04]  /*3a370*/  LDL.64 R64, [R1+0x640] ;  /* 0x0006400001407983 */ /* 0x002ee80000100a00 */
[----:B------:R1:W-:Y:S04]  /*3a380*/  LDGSTS.E [R53+0x23400], [R66.64], P3 ;  /* 0x2340000042357fae */ /* 0x0003e80009921846 */
[----:B------:R-:W3:Y:S04]  /*3a390*/  LDL.64 R30, [R1+0x350] ;  /* 0x00035000011e7983 */ /* 0x000ee80000100a00 */
[----:B------:R-:W3:Y:S04]  /*3a3a0*/  LDL.64 R32, [R1+0x338] ;  /* 0x0003380001207983 */ /* 0x000ee80000100a00 */
[----:B-1----:R-:W3:Y:S04]  /*3a3b0*/  LDL.64 R66, [R1+0x620] ;  /* 0x0006200001427983 */ /* 0x002ee80000100a00 */
[----:B------:R-:W3:Y:S04]  /*3a3c0*/  LDL.64 R34, [R1+0x330] ;  /* 0x0003300001227983 */ /* 0x000ee80000100a00 */
[----:B------:R-:W3:Y:S04]  /*3a3d0*/  LDL.64 R36, [R1+0x328] ;  /* 0x0003280001247983 */ /* 0x000ee80000100a00 */
[----:B------:R-:W3:Y:S04]  /*3a3e0*/  LDL.64 R38, [R1+0x320] ;  /* 0x0003200001267983 */ /* 0x000ee80000100a00 */
[----:B------:R-:W3:Y:S04]  /*3a3f0*/  LDL.64 R40, [R1+0x318] ;  /* 0x0003180001287983 */ /* 0x000ee80000100a00 */
[----:B------:R-:W3:Y:S04]  /*3a400*/  LDL.64 R42, [R1+0x310] ;  /* 0x00031000012a7983 */ /* 0x000ee80000100a00 */
[----:B------:R-:W3:Y:S04]  /*3a410*/  LDL.64 R56, [R1+0x2f8] ;  /* 0x0002f80001387983 */ /* 0x000ee80000100a00 */
[----:B----4-:R1:W-:Y:S04]  /*3a420*/  LDGSTS.E [R53+0x24400], [R6.64], P3 ;  /* 0x2440000006357fae */ /* 0x0103e80009921846 */
[----:B-1----:R-:W4:Y:S04]  /*3a430*/  LDL.64 R6, [R1+0x618] ;  /* 0x0006180001067983 */ /* 0x002f280000100a00 */
[----:B--2---:R1:W-:Y:S04]  /*3a440*/  LDGSTS.E [R53+0x25400], [R58.64], P3 ;  /* 0x254000003a357fae */ /* 0x0043e80009921846 */
[----:B---3--:R2:W-:Y:S04]  /*3a450*/  LDGSTS.E [R53+0x26400], [R60.64], P3 ;  /* 0x264000003c357fae */ /* 0x0085e80009921846 */
[----:B-1----:R-:W3:Y:S04]  /*3a460*/  LDL.64 R58, [R1+0x2f0] ;  /* 0x0002f000013a7983 */ /* 0x002ee80000100a00 */
[----:B--2---:R-:W3:Y:S04]  /*3a470*/  LDL.64 R60, [R1+0x2e8] ;  /* 0x0002e800013c7983 */ /* 0x004ee80000100a00 */
[----:B------:R1:W-:Y:S04]  /*3a480*/  LDGSTS.E [R53+0x27400], [R62.64], P3 ;  /* 0x274000003e357fae */ /* 0x0003e80009921846 */
[----:B-1----:R-:W3:Y:S04]  /*3a490*/  LDL.64 R62, [R1+0x2e0] ;  /* 0x0002e000013e7983 */ /* 0x002ee80000100a00 */
        /* <DEDUP_REMOVED lines=8> */
[----:B------:R-:W3:Y:S01]  /*3a520*/  LDL.64 R66, [R1+0x2c0] ;  /* 0x0002c00001427983 */ /* 0x000ee20000100a00 */
[----:B------:R-:W-:-:S03]  /*3a530*/  LOP3.LUT R0, R252, 0x30, RZ, 0x3c, !PT ;  /* 0x00000030fc007812 */ /* 0x000fc600078e3cff */
[----:B------:R-:W3:Y:S04]  /*3a540*/  LDL.64 R2, [R1+0xf48] ;  /* 0x000f480001027983 */ /* 0x000ee80000100a00 */
[----:B----4-:R1:W-:Y:S04]  /*3a550*/  LDGSTS.E [R53+0x2d400], [R6.64], P3 ;  /* 0x2d40000006357fae */ /* 0x0103e80009921846 */
[----:B------:R4:W-:Y:S04]  /*3a560*/  LDGSTS.E [R53+0x2e400], [R10.64], P3 ;  /* 0x2e4000000a357fae */ /* 0x0009e80009921846 */
[----:B------:R4:W-:Y:S04]  /*3a570*/  LDGSTS.E [R53+0x2f400], [R12.64], P3 ;  /* 0x2f4000000c357fae */ /* 0x0009e80009921846 */
[----:B-1----:R-:W2:Y:S04]  /*3a580*/  LDL.64 R6, [R1+0x2b8] ;  /* 0x0002b80001067983 */ /* 0x002ea80000100a00 */
[----:B------:R1:W-:Y:S04]  /*3a590*/  LDGSTS.E [R53+0x30400], [R14.64], P3 ;  /* 0x304000000e357fae */ /* 0x0003e80009921846 */
[----:B------:R1:W-:Y:S04]  /*3a5a0*/  LDGSTS.E [R53+0x31400], [R16.64], P3 ;  /* 0x3140000010357fae */ /* 0x0003e80009921846 */
[----:B------:R1:W-:Y:S04]  /*3a5b0*/  LDGSTS.E [R53+0x32400], [R18.64], P3 ;  /* 0x3240000012357fae */ /* 0x0003e80009921846 */
[----:B------:R1:W-:Y:S04]  /*3a5c0*/  LDGSTS.E [R53+0x33400], [R20.64], P3 ;  /* 0x3340000014357fae */ /* 0x0003e80009921846 */
[----:B----4-:R-:W4:Y:S04]  /*3a5d0*/  LDL.64 R10, [R1+0x1a58] ;  /* 0x001a5800010a7983 */ /* 0x010f280000100a00 */
[----:B------:R1:W-:Y:S04]  /*3a5e0*/  LDGSTS.E [R53+0x34400], [R22.64], P3 ;  /* 0x3440000016357fae */ /* 0x0003e80009921846 */
[----:B------:R-:W4:Y:S04]  /*3a5f0*/  LDL.64 R12, [R1+0x1ab0] ;  /* 0x001ab000010c7983 */ /* 0x000f280000100a00 */
[----:B------:R1:W-:Y:S04]  /*3a600*/  LDGSTS.E [R53+0x35400], [R24.64], P3 ;  /* 0x3540000018357fae */ /* 0x0003e80009921846 */
[----:B-1----:R-:W4:Y:S04]  /*3a610*/  LDL.64 R14, [R1+0x1b08] ;  /* 0x001b0800010e7983 */ /* 0x002f280000100a00 */
[----:B------:R1:W-:Y:S04]  /*3a620*/  LDGSTS.E [R53+0x36400], [R26.64], P3 ;  /* 0x364000001a357fae */ /* 0x0003e80009921846 */
[----:B------:R-:W4:Y:S04]  /*3a630*/  LDL.64 R16, [R1+0x1b58] ;  /* 0x001b580001107983 */ /* 0x000f280000100a00 */
        /* <DEDUP_REMOVED lines=18> */
[----:B---3--:R3:W-:Y:S04]  /*3a760*/  LDGSTS.E [R0+0x600], [R58.64], P3 ;  /* 0x006000003a007fae */ /* 0x0087e80009921846 */
[----:B------:R-:W4:Y:S04]  /*3a770*/  LDL.64 R36, [R1+0x3138] ;  /* 0x0031380001247983 */ /* 0x000f280000100a00 */
[----:B------:R3:W-:Y:S04]  /*3a780*/  LDGSTS.E [R0+0x1600], [R60.64], P3 ;  /* 0x016000003c007fae */ /* 0x0007e80009921846 */
[----:B-1----:R-:W4:Y:S04]  /*3a790*/  LDL.64 R38, [R1+0x3178] ;  /* 0x0031780001267983 */ /* 0x002f280000100a00 */
[----:B------:R1:W-:Y:S04]  /*3a7a0*/  LDGSTS.E [R0+0x2600], [R62.64], P3 ;  /* 0x026000003e007fae */ /* 0x0003e80009921846 */
[----:B------:R-:W4:Y:S04]  /*3a7b0*/  LDL.64 R40, [R1+0x31b8] ;  /* 0x0031b80001287983 */ /* 0x000f280000100a00 */
[----:B------:R1:W-:Y:S04]  /*3a7c0*/  LDGSTS.E [R0+0x3600], [R64.64], P3 ;  /* 0x0360000040007fae */ /* 0x0003e80009921846 */
[----:B------:R-:W4:Y:S04]  /*3a7d0*/  LDL.64 R42, [R1+0x31f8] ;  /* 0x0031f800012a7983 */ /* 0x000f280000100a00 */
[----:B---3--:R-:W4:Y:S04]  /*3a7e0*/  LDL R59, [R1+0x2ebc] ;  /* 0x002ebc00013b7983 */ /* 0x008f280000100800 */
[----:B-1----:R-:W4:Y:S04]  /*3a7f0*/  LDL.64 R64, [R1+0x3238] ;  /* 0x0032380001407983 */ /* 0x002f280000100a00 */
[----:B------:R-:W4:Y:S04]  /*3a800*/  LDL R60, [R1+0x2ee0] ;  /* 0x002ee000013c7983 */ /* 0x000f280000100800 */
[----:B------:R-:W4:Y:S04]  /*3a810*/  LDL.64 R56, [R1+0x3278] ;  /* 0x0032780001387983 */ /* 0x000f280000100a00 */
[----:B------:R-:W4:Y:S04]  /*3a820*/  LDL R61, [R1+0x2e54] ;  /* 0x002e5400013d7983 */ /* 0x000f280000100800 */
[----:B------:R-:W4:Y:S04]  /*3a830*/  LDL R62, [R1+0x2e70] ;  /* 0x002e7000013e7983 */ /* 0x000f280000100800 */
[----:B------:R1:W-:Y:S04]  /*3a840*/  LDGSTS.E [R0+0x4600], [R66.64], P3 ;  /* 0x0460000042007fae */ /* 0x0003e80009921846 */
[----:B------:R-:W4:Y:S04]  /*3a850*/  LDL R63, [R1+0x2d0c] ;  /* 0x002d0c00013f7983 */ /* 0x000f280000100800 */
[----:B------:R-:W4:Y:S04]  /*3a860*/  LDL R53, [R1+0x2d2c] ;  /* 0x002d2c0001357983 */ /* 0x000f280000100800 */
[----:B-1----:R-:W4:Y:S04]  /*3a870*/  LDL R66, [R1+0x2de4] ;  /* 0x002de40001427983 */ /* 0x002f280000100800 */
[----:B------:R-:W4:Y:S04]  /*3a880*/  LDL R67, [R1+0x2e04] ;  /* 0x002e040001437983 */ /* 0x000f280000100800 */
[----:B--2---:R1:W-:Y:S04]  /*3a890*/  LDGSTS.E [R0+0x5600], [R6.64], P3 ;  /* 0x0560000006007fae */ /* 0x0043e80009921846 */
[----:B------:R2:W-:Y:S04]  /*3a8a0*/  LDGSTS.E [R0+0x6600], [R8.64], P3 ;  /* 0x0660000008007fae */ /* 0x0005e80009921846 */
[----:B------:R2:W-:Y:S04]  /*3a8b0*/  LDGSTS.E [R0+0x7600], [R44.64], P3 ;  /* 0x076000002c007fae */ /* 0x0005e80009921846 */
[----:B-1----:R-:W3:Y:S04]  /*3a8c0*/  LDL R7, [R1+0x2d7c] ;  /* 0x002d7c0001077983 */ /* 0x002ee80000100800 */
[----:B------:R-:W3:Y:S04]  /*3a8d0*/  LDL R6, [R1+0x2d98] ;  /* 0x002d980001067983 */ /* 0x000ee80000100800 */
[----:B----4-:R1:W-:Y:S04]  /*3a8e0*/  LDGSTS.E [R0+0x8600], [R10.64], P3 ;  /* 0x086000000a007fae */ /* 0x0103e80009921846 */
[----:B--2---:R-:W2:Y:S04]  /*3a8f0*/  LDL.64 R8, [R1+0xf08] ;  /* 0x000f080001087983 */ /* 0x004ea80000100a00 */
[----:B------:R4:W-:Y:S04]  /*3a900*/  LDGSTS.E [R0+0x9600], [R12.64], P3 ;  /* 0x096000000c007fae */ /* 0x0009e80009921846 */
[----:B------:R-:W2:Y:S04]  /*3a910*/  LDL.64 R44, [R1+0x2a8] ;  /* 0x0002a800012c7983 */ /* 0x000ea80000100a00 */
[----:B------:R4:W-:Y:S04]  /*3a920*/  LDGSTS.E [R0+0xa600], [R14.64], P3 ;  /* 0x0a6000000e007fae */ /* 0x0009e80009921846 */
[----:B-1----:R-:W2:Y:S04]  /*3a930*/  LDL.64 R10, [R1+0x1f8] ;  /* 0x0001f800010a7983 */ /* 0x002ea80000100a00 */
[----:B------:R1:W-:Y:S04]  /*3a940*/  LDGSTS.E [R0+0xb600], [R16.64], P3 ;  /* 0x0b60000010007fae */ /* 0x0003e80009921846 */
[----:B----4-:R-:W4:Y:S04]  /*3a950*/  LDL.64 R12, [R1+0x1f0] ;  /* 0x0001f000010c7983 */ /* 0x010f280000100a00 */
[----:B------:R1:W-:Y:S04]  /*3a960*/  LDGSTS.E [R0+0xc600], [R18.64], P3 ;  /* 0x0c60000012007fae */ /* 0x0003e80009921846 */
[----:B------:R-:W2:Y:S04]  /*3a970*/  LDL.64 R14, [R1+0x1e8] ;  /* 0x0001e800010e7983 */ /* 0x000ea80000100a00 */
[----:B------:R1:W-:Y:S04]  /*3a980*/  LDGSTS.E [R0+0xd600], [R20.64], P3 ;  /* 0x0d60000014007fae */ /* 0x0003e80009921846 */
[----:B-1----:R-:W2:Y:S04]  /*3a990*/  LDL.64 R16, [R1+0x1e0] ;  /* 0x0001e00001107983 */ /* 0x002ea80000100a00 */
[----:B------:R1:W-:Y:S04]  /*3a9a0*/  LDGSTS.E [R0+0xe600], [R22.64], P3 ;  /* 0x0e60000016007fae */ /* 0x0003e80009921846 */
[----:B------:R-:W2:Y:S04]  /*3a9b0*/  LDL.64 R18, [R1+0x1d8] ;  /* 0x0001d80001127983 */ /* 0x000ea80000100a00 */
        /* <DEDUP_REMOVED lines=18> */
[----:B------:R1:W-:Y:S01]  /*3aae0*/  LDGSTS.E [R0+0x18600], [R42.64], P3 ;  /* 0x186000002a007fae */ /* 0x0003e20009921846 */
[----:B------:R-:W-:-:S03]  /*3aaf0*/  IMAD.MOV.U32 R5, RZ, RZ, R59 ;  /* 0x000000ffff057224 */ /* 0x000fc600078e003b */
[----:B------:R-:W2:Y:S04]  /*3ab00*/  LDL.64 R38, [R1+0x148] ;  /* 0x0001480001267983 */ /* 0x000ea80000100a00 */
[----:B------:R1:W-:Y:S01]  /*3ab10*/  LDGSTS.E [R0+0x19600], [R64.64], P3 ;  /* 0x1960000040007fae */ /* 0x0003e20009921846 */
[----:B------:R-:W-:-:S03]  /*3ab20*/  MOV R4, R60 ;  /* 0x0000003c00047202 */ /* 0x000fc60000000f00 */
[----:B------:R-:W2:Y:S04]  /*3ab30*/  LDL.64 R58, [R1+0x190] ;  /* 0x00019000013a7983 */ /* 0x000ea80000100a00 */
[----:B------:R1:W-:Y:S04]  /*3ab40*/  LDGSTS.E [R0+0x1a600], [R56.64], P3 ;  /* 0x1a60000038007fae */ /* 0x0003e80009921846 */
[----:B-1----:R-:W2:Y:S04]  /*3ab50*/  LDL.64 R64, [R1+0x1008] ;  /* 0x0010080001407983 */ /* 0x002ea80000100a00 */
[----:B------:R1:W-:Y:S04]  /*3ab60*/  LDGSTS.E [R0+0x1b600], [R4.64], P3 ;  /* 0x1b60000004007fae */ /* 0x0003e80009921846 */
[----:B------:R-:W4:Y:S04]  /*3ab70*/  LDL.64 R40, [R1+0x140] ;  /* 0x0001400001287983 */ /* 0x000f280000100a00 */
[----:B------:R-:W4:Y:S01]  /*3ab80*/  LDL.64 R42, [R1+0x138] ;  /* 0x00013800012a7983 */ /* 0x000f220000100a00 */
[----:B-1----:R-:W-:-:S03]  /*3ab90*/  IMAD.MOV.U32 R4, RZ, RZ, R62 ;  /* 0x000000ffff047224 */ /* 0x002fc600078e003e */
[----:B------:R-:W4:Y:S01]  /*3aba0*/  LDL.64 R56, [R1+0x130] ;  /* 0x0001300001387983 */ /* 0x000f220000100a00 */
[----:B------:R-:W-:-:S03]  /*3abb0*/  IMAD.MOV.U32 R5, RZ, RZ, R61 ;  /* 0x000000ffff057224 */ /* 0x000fc600078e003d */
[----:B------:R-:W4:Y:S04]  /*3abc0*/  LDL.64 R60, [R1+0x168] ;  /* 0x00016800013c7983 */ /* 0x000f280000100a00 */
[----:B------:R1:W-:Y:S02]  /*3abd0*/  LDGSTS.E [R0+0x1c600], [R4.64], P3 ;  /* 0x1c60000004007fae */ /* 0x0003e40009921846 */
[----:B-1----:R-:W-:Y:S02]  /*3abe0*/  IMAD.MOV.U32 R4, RZ, RZ, R67 ;  /* 0x000000ffff047224 */ /* 0x002fe400078e0043 */
[----:B------:R-:W-:Y:S02]  /*3abf0*/  IMAD.MOV.U32 R5, RZ, RZ, R66 ;  /* 0x000000ffff057224 */ /* 0x000fe400078e0042 */
[----:B------:R-:W4:Y:S04]  /*3ac00*/  LDL.64 R66, [R1+0xfc8] ;  /* 0x000fc80001427983 */ /* 0x000f280000100a00 */
[----:B------:R3:W-:Y:S02]  /*3ac10*/  LDGSTS.E [R0+0x1d600], [R4.64], P3 ;  /* 0x1d60000004007fae */ /* 0x0007e40009921846 */
[----:B---3--:R-:W-:Y:S01]  /*3ac20*/  IMAD.MOV.U32 R5, RZ, RZ, R7 ;  /* 0x000000ffff057224 */ /* 0x008fe200078e0007 */
[----:B------:R-:W-:-:S02]  /*3ac30*/  MOV R4, R6 ;  /* 0x0000000600047202 */ /* 0x000fc40000000f00 */
[----:B------:R-:W3:Y:S04]  /*3ac40*/  LDL.64 R6, [R1+0x2a0] ;  /* 0x0002a00001067983 */ /* 0x000ee80000100a00 */
[----:B------:R1:W-:Y:S02]  /*3ac50*/  LDGSTS.E [R0+0x1e600], [R4.64], P3 ;  /* 0x1e60000004007fae */ /* 0x0003e40009921846 */
[----:B-1----:R-:W-:Y:S02]  /*3ac60*/  IMAD.MOV.U32 R4, RZ, RZ, R53 ;  /* 0x000000ffff047224 */ /* 0x002fe400078e0035 */
[----:B------:R-:W-:Y:S02]  /*3ac70*/  IMAD.MOV.U32 R5, RZ, RZ, R63 ;  /* 0x000000ffff057224 */ /* 0x000fe400078e003f */
[----:B------:R-:W3:Y:S04]  /*3ac80*/  LDL.64 R62, [R1+0x128] ;  /* 0x00012800013e7983 */ /* 0x000ee80000100a00 */
[----:B------:R1:W-:Y:S04]  /*3ac90*/  LDGSTS.E [R0+0x1f600], [R4.64], P3 ;  /* 0x1f60000004007fae */ /* 0x0003e80009921846 */
[----:B-1----:R-:W3:Y:S04]  /*3aca0*/  LDL.64 R4, [R1+0xf88] ;  /* 0x000f880001047983 */ /* 0x002ee80000100a00 */
[----:B--2---:R1:W-:Y:S04]  /*3acb0*/  LDGSTS.E [R0+0x20600], [R64.64], P3 ;  /* 0x2060000040007fae */ /* 0x0043e80009921846 */
[----:B-1----:R-:W2:Y:S04]  /*3acc0*/  LDL.64 R64, [R1+0x120] ;  /* 0x0001200001407983 */ /* 0x002ea80000100a00 */
[----:B----4-:R1:W-:Y:S04]  /*3acd0*/  LDGSTS.E [R0+0x21600], [R66.64], P3 ;  /* 0x2160000042007fae */ /* 0x0103e80009921846 */
[----:B-1----:R-:W4:Y:S04]  /*3ace0*/  LDL.LU.64 R66, [R1+0x3ba0] ;  /* 0x003ba00001427983 */ /* 0x002f280000300a00 */
[----:B---3--:R1:W-:Y:S04]  /*3acf0*/  LDGSTS.E [R0+0x22600], [R4.64], P3 ;  /* 0x2260000004007fae */ /* 0x0083e80009921846 */
[----:B------:R3:W-:Y:S04]  /*3ad00*/  LDGSTS.E [R0+0x23600], [R2.64], P3 ;  /* 0x2360000002007fae */ /* 0x0007e80009921846 */
[----:B------:R1:W-:Y:S04]  /*3ad10*/  LDGSTS.E [R0+0x24600], [R8.64], P3 ;  /* 0x2460000008007fae */ /* 0x0003e80009921846 */
[----:B------:R1:W-:Y:S04]  /*3ad20*/  LDGSTS.E [R0+0x25600], [R44.64], P3 ;  /* 0x256000002c007fae */ /* 0x0003e80009921846 */
[----:B------:R1:W-:Y:S04]  /*3ad30*/  LDGSTS.E [R0+0x26600], [R6.64], P3 ;  /* 0x2660000006007fae */ /* 0x0003e80009921846 */
[----:B------:R2:W-:Y:S04]  /*3ad40*/  LDGSTS.E [R0+0x27600], [R10.64], P3 ;  /* 0x276000000a007fae */ /* 0x0005e80009921846 */
[----:B------:R2:W-:Y:S04]  /*3ad50*/  LDGSTS.E [R0+0x28600], [R12.64], P3 ;  /* 0x286000000c007fae */ /* 0x0005e80009921846 */
[----:B-1----:R-:W4:Y:S04]  /*3ad60*/  LDL.64 R6, [R1+0x118] ;  /* 0x0001180001067983 */ /* 0x002f280000100a00 */
        /* <DEDUP_REMOVED lines=20> */
[----:B------:R-:W4:Y:S04]  /*3aeb0*/  LDL.64 R60, [R1+0x108] ;  /* 0x00010800013c7983 */ /* 0x000f280000100a00 */
[----:B------:R-:W4:Y:S04]  /*3aec0*/  LDL.64 R4, [R1+0xe8] ;  /* 0x0000e80001047983 */ /* 0x000f280000100a00 */
[----:B---3--:R-:W3:Y:S04]  /*3aed0*/  LDL.64 R2, [R1+0xe0] ;  /* 0x0000e00001027983 */ /* 0x008ee80000100a00 */
[----:B------:R-:W3:Y:S04]  /*3aee0*/  LDL.64 R8, [R1+0xd8] ;  /* 0x0000d80001087983 */ /* 0x000ee80000100a00 */
[----:B--2---:R2:W-:Y:S04]  /*3aef0*/  LDGSTS.E [R0+0x3c600], [R64.64], P3 ;  /* 0x3c60000040007fae */ /* 0x0045e80009921846 */
[----:B-1----:R-:W3:Y:S04]  /*3af00*/  LDL.64 R62, [R1+0xd0] ;  /* 0x0000d000013e7983 */ /* 0x002ee80000100a00 */
[----:B------:R-:W3:Y:S04]  /*3af10*/  LDL.64 R44, [R1+0xc8] ;  /* 0x0000c800012c7983 */ /* 0x000ee80000100a00 */
[----:B--2---:R-:W2:Y:S04]  /*3af20*/  LDL.64 R64, [R1+0x100] ;  /* 0x0001000001407983 */ /* 0x004ea80000100a00 */
[----:B------:R-:W3:Y:S04]  /*3af30*/  LDL.64 R10, [R1+0xc0] ;  /* 0x0000c000010a7983 */ /* 0x000ee80000100a00 */
        /* <DEDUP_REMOVED lines=9> */
[----:B------:R-:W3:Y:S01]  /*3afd0*/  LDL.64 R30, [R1+0x1d10] ;  /* 0x001d1000011e7983 */ /* 0x000ee20000100a00 */
[----:B------:R-:W-:-:S03]  /*3afe0*/  LOP3.LUT R53, R252, 0x40, RZ, 0x3c, !PT ;  /* 0x00000040fc357812 */ /* 0x000fc600078e3cff */
[----:B------:R-:W3:Y:S04]  /*3aff0*/  LDL.64 R32, [R1+0x3080] ;  /* 0x0030800001207983 */ /* 0x000ee80000100a00 */
        /* <DEDUP_REMOVED lines=8> */
[----:B------:R1:W-:Y:S04]  /*3b080*/  LDGSTS.E [R0+0x3e600], [R58.64], P3 ;  /* 0x3e6000003a007fae */ /* 0x0003e80009921846 */
[----:B------:R1:W-:Y:S04]  /*3b090*/  LDGSTS.E [R0+0x3f600], [R60.64], P3 ;  /* 0x3f6000003c007fae */ /* 0x0003e80009921846 */
[----:B-1----:R-:W4:Y:S04]  /*3b0a0*/  LDL.64 R58, [R1+0x3240] ;  /* 0x00324000013a7983 */ /* 0x002f280000100a00 */
[----:B------:R-:W4:Y:S04]  /*3b0b0*/  LDL.64 R60, [R1+0x3280] ;  /* 0x00328000013c7983 */ /* 0x000f280000100a00 */
[----:B--2---:R1:W-:Y:S04]  /*3b0c0*/  LDGSTS.E [R53+0x800], [R64.64], P3 ;  /* 0x0080000040357fae */ /* 0x0043e80009921846 */
[----:B------:R2:W-:Y:S04]  /*3b0d0*/  LDGSTS.E [R53+0x1800], [R4.64], P3 ;  /* 0x0180000004357fae */ /* 0x0005e80009921846 */
[----:B---3--:R3:W-:Y:S04]  /*3b0e0*/  LDGSTS.E [R53+0x2800], [R2.64], P3 ;  /* 0x0280000002357fae */ /* 0x0087e80009921846 */
[----:B------:R2:W-:Y:S04]  /*3b0f0*/  LDGSTS.E [R53+0x3800], [R8.64], P3 ;  /* 0x0380000008357fae */ /* 0x0005e80009921846 */
[----:B-1----:R-:W4:Y:S04]  /*3b100*/  LDL.LU.64 R64, [R1+0x3b98] ;  /* 0x003b980001407983 */ /* 0x002f280000300a00 */
[----:B------:R1:W-:Y:S04]  /*3b110*/  LDGSTS.E [R53+0x4800], [R62.64], P3 ;  /* 0x048000003e357fae */ /* 0x0003e80009921846 */
[----:B------:R2:W-:Y:S04]  /*3b120*/  LDGSTS.E [R53+0x5800], [R44.64], P3 ;  /* 0x058000002c357fae */ /* 0x0005e80009921846 */
[----:B------:R2:W-:Y:S04]  /*3b130*/  LDGSTS.E [R53+0x6800], [R10.64], P3 ;  /* 0x068000000a357fae */ /* 0x0005e80009921846 */
[----:B-1----:R-:W4:Y:S04]  /*3b140*/  LDL R62, [R1+0x2eb4] ;  /* 0x002eb400013e7983 */ /* 0x002f280000100800 */
[----:B------:R-:W4:Y:S04]  /*3b150*/  LDL R63, [R1+0x2ed4] ;  /* 0x002ed400013f7983 */ /* 0x000f280000100800 */
        /* <DEDUP_REMOVED lines=10> */
[----:B---3--:R-:W3:Y:S04]  /*3b200*/  LDL R3, [R1+0x2ddc] ;  /* 0x002ddc0001037983 */ /* 0x008ee80000100800 */
[----:B--2---:R-:W2:Y:S04]  /*3b210*/  LDL R8, [R1+0x2df8] ;  /* 0x002df80001087983 */ /* 0x004ea80000100800 */
[----:B------:R-:W2:Y:S04]  /*3b220*/  LDL R9, [R1+0x2d6c] ;  /* 0x002d6c0001097983 */ /* 0x000ea80000100800 */
[----:B------:R-:W2:Y:S04]  /*3b230*/  LDL R44, [R1+0x2d90] ;  /* 0x002d9000012c7983 */ /* 0x000ea80000100800 */
[----:B------:R-:W2:Y:S04]  /*3b240*/  LDL R45, [R1+0x2cfc] ;  /* 0x002cfc00012d7983 */ /* 0x000ea80000100800 */
[----:B------:R-:W2:Y:S04]  /*3b250*/  LDL R0, [R1+0x2d20] ;  /* 0x002d200001007983 */ /* 0x000ea80000100800 */
[----:B------:R-:W2:Y:S04]  /*3b260*/  LDL.64 R10, [R1+0x1000] ;  /* 0x00100000010a7983 */ /* 0x000ea80000100a00 */
[----:B-1----:R-:W2:Y:S04]  /*3b270*/  LDL.64 R12, [R1+0xfc0] ;  /* 0x000fc000010c7983 */ /* 0x002ea80000100a00 */
[----:B------:R-:W2:Y:S04]  /*3b280*/  LDL.64 R14, [R1+0xf80] ;  /* 0x000f8000010e7983 */ /* 0x000ea80000100a00 */
        /* <DEDUP_REMOVED lines=8> */
[----:B----4-:R1:W-:Y:S04]  /*3b310*/  LDGSTS.E [R53+0x11800], [R6.64], P3 ;  /* 0x1180000006357fae */ /* 0x0103e80009921846 */
[----:B------:R4:W-:Y:S04]  /*3b320*/  LDGSTS.E [R53+0x12800], [R32.64], P3 ;  /* 0x1280000020357fae */ /* 0x0009e80009921846 */
[----:B------:R4:W-:Y:S04]  /*3b330*/  LDGSTS.E [R53+0x13800], [R34.64], P3 ;  /* 0x1380000022357fae */ /* 0x0009e80009921846 */
[----:B-1----:R-:W2:Y:S04]  /*3b340*/  LDL R7, [R1+0x2e44] ;  /* 0x002e440001077983 */ /* 0x002ea80000100800 */
[----:B------:R-:W3:Y:S04]  /*3b350*/  LDL R6, [R1+0x2e68] ;  /* 0x002e680001067983 */ /* 0x000ee80000100800 */
[----:B------:R1:W-:Y:S04]  /*3b360*/  LDGSTS.E [R53+0x14800], [R36.64], P3 ;  /* 0x1480000024357fae */ /* 0x0003e80009921846 */
[----:B------:R1:W-:Y:S04]  /*3b370*/  LDGSTS.E [R53+0x15800], [R38.64], P3 ;  /* 0x1580000026357fae */ /* 0x0003e80009921846 */
[----:B------:R1:W-:Y:S04]  /*3b380*/  LDGSTS.E [R53+0x16800], [R40.64], P3 ;  /* 0x1680000028357fae */ /* 0x0003e80009921846 */
[----:B------:R1:W-:Y:S04]  /*3b390*/  LDGSTS.E [R53+0x17800], [R42.64], P3 ;  /* 0x178000002a357fae */ /* 0x0003e80009921846 */
[----:B------:R1:W-:Y:S04]  /*3b3a0*/  LDGSTS.E [R53+0x18800], [R56.64], P3 ;  /* 0x1880000038357fae */ /* 0x0003e80009921846 */
[----:B----4-:R-:W4:Y:S04]  /*3b3b0*/  LDL.64 R32, [R1+0x40] ;  /* 0x0000400001207983 */ /* 0x010f280000100a00 */
[----:B------:R-:W4:Y:S04]  /*3b3c0*/  LDL.64 R34, [R1+0x38] ;  /* 0x0000380001227983 */ /* 0x000f280000100a00 */
[----:B-1----:R-:W4:Y:S04]  /*3b3d0*/  LDL.64 R36, [R1+0x30] ;  /* 0x0000300001247983 */ /* 0x002f280000100a00 */
[----:B------:R-:W4:Y:S04]  /*3b3e0*/  LDL.64 R38, [R1+0x28] ;  /* 0x0000280001267983 */ /* 0x000f280000100a00 */
[----:B------:R-:W4:Y:S04]  /*3b3f0*/  LDL.64 R40, [R1+0x20] ;  /* 0x0000200001287983 */ /* 0x000f280000100a00 */
[----:B------:R-:W4:Y:S04]  /*3b400*/  LDL.64 R42, [R1+0x18] ;  /* 0x00001800012a7983 */ /* 0x000f280000100a00 */
[----:B------:R-:W4:Y:S04]  /*3b410*/  LDL.64 R56, [R1+0x10] ;  /* 0x0000100001387983 */ /* 0x000f280000100a00 */
        /* <DEDUP_REMOVED lines=8> */
[----:B--2---:R-:W-:Y:S01]  /*3b4a0*/  IMAD.MOV.U32 R5, RZ, RZ, R7 ;  /* 0x000000ffff057224 */ /* 0x004fe200078e0007 */
[----:B---3--:R-:W-:Y:S02]  /*3b4b0*/  MOV R4, R6 ;  /* 0x0000000600047202 */ /* 0x008fe40000000f00 */
[----:B------:R-:W2:Y:S04]  /*3b4c0*/  LDL.64 R6, [R1] ;  /* 0x0000000001067983 */ /* 0x000ea80000100a00 */
[----:B------:R1:W-:Y:S02]  /*3b4d0*/  LDGSTS.E [R53+0x1c800], [R4.64], P3 ;  /* 0x1c80000004357fae */ /* 0x0003e40009921846 */
[----:B-1----:R-:W-:-:S02]  /*3b4e0*/  IMAD.MOV.U32 R4, RZ, RZ, R8 ;  /* 0x000000ffff047224 */ /* 0x002fc400078e0008 */
[----:B------:R-:W-:Y:S02]  /*3b4f0*/  IMAD.MOV.U32 R5, RZ, RZ, R3 ;  /* 0x000000ffff057224 */ /* 0x000fe400078e0003 */
[----:B------:R-:W3:Y:S04]  /*3b500*/  LDL.64 R2, [R1+0x1c70] ;  /* 0x001c700001027983 */ /* 0x000ee80000100a00 */
[----:B------:R1:W-:Y:S02]  /*3b510*/  LDGSTS.E [R53+0x1d800], [R4.64], P3 ;  /* 0x1d80000004357fae */ /* 0x0003e40009921846 */
[----:B-1----:R-:W-:Y:S02]  /*3b520*/  IMAD.MOV.U32 R4, RZ, RZ, R44 ;  /* 0x000000ffff047224 */ /* 0x002fe400078e002c */
[----:B------:R-:W-:-:S02]  /*3b530*/  IMAD.MOV.U32 R5, RZ, RZ, R9 ;  /* 0x000000ffff057224 */ /* 0x000fc400078e0009 */
[----:B------:R-:W3:Y:S04]  /*3b540*/  LDL.64 R8, [R1+0x1cc0] ;  /* 0x001cc00001087983 */ /* 0x000ee80000100a00 */
[----:B------:R1:W-:Y:S02]  /*3b550*/  LDGSTS.E [R53+0x1e800], [R4.64], P3 ;  /* 0x1e80000004357fae */ /* 0x0003e40009921846 */
[----:B-1----:R-:W-:Y:S01]  /*3b560*/  MOV R4, R0 ;  /* 0x0000000000047202 */ /* 0x002fe20000000f00 */
[----:B------:R-:W-:Y:S01]  /*3b570*/  IMAD.MOV.U32 R5, RZ, RZ, R45 ;  /* 0x000000ffff057224 */ /* 0x000fe200078e002d */
[----:B------:R-:W-:Y:S01]  /*3b580*/  LOP3.LUT R0, R252, 0x50, RZ, 0x3c, !PT ;  /* 0x00000050fc007812 */ /* 0x000fe200078e3cff */
[----:B------:R-:W3:Y:S04]  /*3b590*/  LDL.64 R44, [R1+0x1d18] ;  /* 0x001d1800012c7983 */ /* 0x000ee80000100a00 */
        /* <DEDUP_REMOVED lines=12> */
[----:B----4-:R4:W-:Y:S04]  /*3b660*/  LDGSTS.E [R53+0x2b800], [R60.64], P3 ;  /* 0x2b8000003c357fae */ /* 0x0109e80009921846 */
[----:B-1----:R-:W3:Y:S04]  /*3b670*/  LDL.64 R4, [R1+0x1c18] ;  /* 0x001c180001047983 */ /* 0x002ee80000100a00 */
[----:B------:R-:W3:Y:S04]  /*3b680*/  LDL.64 R10, [R1+0x3048] ;  /* 0x00304800010a7983 */ /* 0x000ee80000100a00 */
[----:B------:R1:W-:Y:S04]  /*3b690*/  LDGSTS.E [R53+0x2c800], [R62.64], P3 ;  /* 0x2c8000003e357fae */ /* 0x0003e80009921846 */
[----:B----4-:R-:W4:Y:S04]  /*3b6a0*/  LDL.64 R60, [R1+0x1a18] ;  /* 0x001a1800013c7983 */ /* 0x010f280000100a00 */
        /* <DEDUP_REMOVED lines=9> */
[----:B------:R-:W3:Y:S04]  /*3b740*/  LDL.64 R12, [R1+0x3088] ;  /* 0x00308800010c7983 */ /* 0x000ee80000100a00 */
[----:B------:R-:W3:Y:S04]  /*3b750*/  LDL.64 R14, [R1+0x30c8] ;  /* 0x0030c800010e7983 */ /* 0x000ee80000100a00 */
        /* <DEDUP_REMOVED lines=8> */
[----:B------:R-:W3:Y:S04]  /*3b7e0*/  LDL.64 R26, [R1+0x3248] ;  /* 0x00324800011a7983 */ /* 0x000ee80000100a00 */
[----:B------:R-:W3:Y:S04]  /*3b7f0*/  LDL.64 R28, [R1+0x3288] ;  /* 0x00328800011c7983 */ /* 0x000ee80000100a00 */
[----:B------:R-:W3:Y:S04]  /*3b800*/  LDL R33, [R1+0x2e34] ;  /* 0x002e340001217983 */ /* 0x000ee80000100800 */
[----:B------:R-:W3:Y:S04]  /*3b810*/  LDL R34, [R1+0x2e58] ;  /* 0x002e580001227983 */ /* 0x000ee80000100800 */
[----:B------:R-:W3:Y:S04]  /*3b820*/  LDL R35, [R1+0x2dcc] ;  /* 0x002dcc0001237983 */ /* 0x000ee80000100800 */
[----:B------:R-:W3:Y:S04]  /*3b830*/  LDL R36, [R1+0x2de8] ;  /* 0x002de80001247983 */ /* 0x000ee80000100800 */
[----:B------:R-:W3:Y:S04]  /*3b840*/  LDL R37, [R1+0x2d5c] ;  /* 0x002d5c0001257983 */ /* 0x000ee80000100800 */
        /* <DEDUP_REMOVED lines=24> */
[----:B--2---:R-:W4:Y:S04]  /*3b9d0*/  LDL R53, [R1+0x2d10] ;  /* 0x002d100001357983 */ /* 0x004f280000100800 */
[----:B----4-:R4:W-:Y:S04]  /*3b9e0*/  LDGSTS.E [R0+0x7a00], [R60.64], P3 ;  /* 0x07a000003c007fae */ /* 0x0109e80009921846 */
[----:B---3--:R3:W-:Y:S04]  /*3b9f0*/  LDGSTS.E [R0+0x8a00], [R62.64], P3 ;  /* 0x08a000003e007fae */ /* 0x0087e80009921846 */
[----:B----4-:R-:W4:Y:S04]  /*3ba00*/  LDL.64 R60, [R1+0x1b70] ;  /* 0x001b7000013c7983 */ /* 0x010f280000100a00 */
[----:B---3--:R-:W3:Y:S04]  /*3ba10*/  LDL.64 R62, [R1+0x1b18] ;  /* 0x001b1800013e7983 */ /* 0x008ee80000100a00 */
[----:B------:R1:W-:Y:S04]  /*3ba20*/  LDGSTS.E [R0+0x9a00], [R6.64], P3 ;  /* 0x09a0000006007fae */ /* 0x0003e80009921846 */
[----:B-1----:R-:W4:Y:S04]  /*3ba30*/  LDL.64 R6, [R1+0xf38] ;  /* 0x000f380001067983 */ /* 0x002f280000100a00 */
[----:B---3--:R1:W-:Y:S04]  /*3ba40*/  LDGSTS.E [R0+0xaa00], [R62.64], P3 ;  /* 0x0aa000003e007fae */ /* 0x0083e80009921846 */
[----:B----4-:R3:W-:Y:S04]  /*3ba50*/  LDGSTS.E [R0+0xba00], [R60.64], P3 ;  /* 0x0ba000003c007fae */ /* 0x0107e80009921846 */
[----:B------:R4:W-:Y:S04]  /*3ba60*/  LDGSTS.E [R0+0xca00], [R58.64], P3 ;  /* 0x0ca000003a007fae */ /* 0x0009e80009921846 */
[----:B------:R1:W-:Y:S04]  /*3ba70*/  LDGSTS.E [R0+0xda00], [R4.64], P3 ;  /* 0x0da0000004007fae */ /* 0x0003e80009921846 */
[----:B------:R1:W-:Y:S04]  /*3ba80*/  LDGSTS.E [R0+0xea00], [R2.64], P3 ;  /* 0x0ea0000002007fae */ /* 0x0003e80009921846 */
[----:B------:R1:W-:Y:S04]  /*3ba90*/  LDGSTS.E [R0+0xfa00], [R8.64], P3 ;  /* 0x0fa0000008007fae */ /* 0x0003e80009921846 */
[----:B------:R3:W-:Y:S04]  /*3baa0*/  LDGSTS.E [R0+0x10a00], [R44.64], P3 ;  /* 0x10a000002c007fae */ /* 0x0007e80009921846 */
[----:B------:R3:W-:Y:S04]  /*3bab0*/  LDGSTS.E [R0+0x11a00], [R10.64], P3 ;  /* 0x11a000000a007fae */ /* 0x0007e80009921846 */
[----:B------:R3:W-:Y:S01]  /*3bac0*/  LDGSTS.E [R0+0x12a00], [R12.64], P3 ;  /* 0x12a000000c007fae */ /* 0x0007e20009921846 */
[----:B-1----:R-:W-:-:S03]  /*3bad0*/  IMAD.MOV.U32 R4, RZ, RZ, R32 ;  /* 0x000000ffff047224 */ /* 0x002fc600078e0020 */
[----:B------:R1:W-:Y:S01]  /*3bae0*/  LDGSTS.E [R0+0x13a00], [R14.64], P3 ;  /* 0x13a000000e007fae */ /* 0x0003e20009921846 */
[----:B------:R-:W-:-:S03]  /*3baf0*/  IMAD.MOV.U32 R5, RZ, RZ, R31 ;  /* 0x000000ffff057224 */ /* 0x000fc600078e001f */
        /* <DEDUP_REMOVED lines=8> */
[----:B------:R-:W2:Y:S04]  /*3bb80*/  LDL.LU.64 R62, [R1+0x3b90] ;  /* 0x003b9000013e7983 */ /* 0x000ea80000300a00 */
[----:B---3--:R-:W3:Y:S01]  /*3bb90*/  LDL.LU.64 R60, [R1+0x3b88] ;  /* 0x003b8800013c7983 */ /* 0x008ee20000300a00 */
[----:B-1----:R-:W-:-:S03]  /*3bba0*/  IMAD.MOV.U32 R4, RZ, RZ, R34 ;  /* 0x000000ffff047224 */ /* 0x002fc600078e0022 */
[----:B----4-:R-:W4:Y:S01]  /*3bbb0*/  LDL.LU.64 R58, [R1+0x3b80] ;  /* 0x003b8000013a7983 */ /* 0x010f220000300a00 */
[----:B------:R-:W-:-:S03]  /*3bbc0*/  IMAD.MOV.U32 R5, RZ, RZ, R33 ;  /* 0x000000ffff057224 */ /* 0x000fc600078e0021 */
[----:B------:R-:W2:Y:S04]  /*3bbd0*/  LDL.64 R2, [R1+0x1cd0] ;  /* 0x001cd00001027983 */ /* 0x000ea80000100a00 */
[----:B------:R1:W-:Y:S04]  /*3bbe0*/  LDGSTS.E [R0+0x1ca00], [R4.64], P3 ;  /* 0x1ca0000004007fae */ /* 0x0003e80009921846 */
[----:B------:R-:W2:Y:S04]  /*3bbf0*/  LDL.64 R8, [R1+0x1d20] ;  /* 0x001d200001087983 */ /* 0x000ea80000100a00 */
[----:B------:R-:W2:Y:S01]  /*3bc00*/  LDL.64 R44, [R1+0x3050] ;  /* 0x00305000012c7983 */ /* 0x000ea20000100a00 */
[----:B-1----:R-:W-:Y:S01]  /*3bc10*/  MOV R4, R36 ;  /* 0x0000002400047202 */ /* 0x002fe20000000f00 */
[----:B------:R-:W-:-:S02]  /*3bc20*/  IMAD.MOV.U32 R5, RZ, RZ, R35 ;  /* 0x000000ffff057224 */ /* 0x000fc400078e0023 */
[----:B------:R-:W2:Y:S04]  /*3bc30*/  LDL.64 R10, [R1+0x3090] ;  /* 0x00309000010a7983 */ /* 0x000ea80000100a00 */
[----:B------:R1:W-:Y:S04]  /*3bc40*/  LDGSTS.E [R0+0x1da00], [R4.64], P3 ;  /* 0x1da0000004007fae */ /* 0x0003e80009921846 */
[----:B------:R-:W2:Y:S04]  /*3bc50*/  LDL.64 R12, [R1+0x30d0] ;  /* 0x0030d000010c7983 */ /* 0x000ea80000100a00 */
[----:B------:R-:W2:Y:S01]  /*3bc60*/  LDL.64 R14, [R1+0x3110] ;  /* 0x00311000010e7983 */ /* 0x000ea20000100a00 */
[----:B-1----:R-:W-:-:S03]  /*3bc70*/  IMAD.MOV.U32 R4, RZ, RZ, R38 ;  /* 0x000000ffff047224 */ /* 0x002fc600078e0026 */
[----:B------:R-:W2:Y:S01]  /*3bc80*/  LDL.64 R16, [R1+0x3150] ;  /* 0x0031500001107983 */ /* 0x000ea20000100a00 */
[----:B------:R-:W-:-:S03]  /*3bc90*/  IMAD.MOV.U32 R5, RZ, RZ, R37 ;  /* 0x000000ffff057224 */ /* 0x000fc600078e0025 */
[----:B------:R-:W2:Y:S04]  /*3bca0*/  LDL.64 R18, [R1+0x3190] ;  /* 0x0031900001127983 */ /* 0x000ea80000100a00 */
[----:B------:R1:W-:Y:S04]  /*3bcb0*/  LDGSTS.E [R0+0x1ea00], [R4.64], P3 ;  /* 0x1ea0000004007fae */ /* 0x0003e80009921846 */
[----:B------:R-:W2:Y:S04]  /*3bcc0*/  LDL R28, [R1+0x2e9c] ;  /* 0x002e9c00011c7983 */ /* 0x000ea80000100800 */
[----:B------:R-:W2:Y:S01]  /*3bcd0*/  LDL R29, [R1+0x2eb8] ;  /* 0x002eb800011d7983 */ /* 0x000ea20000100800 */
[----:B-1----:R-:W-:-:S03]  /*3bce0*/  IMAD.MOV.U32 R4, RZ, RZ, R53 ;  /* 0x000000ffff047224 */ /* 0x002fc600078e0035 */
[----:B------:R-:W2:Y:S01]  /*3bcf0*/  LDL.64 R20, [R1+0x31d0] ;  /* 0x0031d00001147983 */ /* 0x000ea20000100a00 */
[----:B------:R-:W-:-:S03]  /*3bd00*/  IMAD.MOV.U32 R5, RZ, RZ, R39 ;  /* 0x000000ffff057224 */ /* 0x000fc600078e0027 */
[----:B------:R-:W2:Y:S04]  /*3bd10*/  LDL.64 R38, [R1+0x1c28] ;  /* 0x001c280001267983 */ /* 0x000ea80000100a00 */
[----:B------:R1:W-:Y:S04]  /*3bd20*/  LDGSTS.E [R0+0x1fa00], [R4.64], P3 ;  /* 0x1fa0000004007fae */ /* 0x0003e80009921846 */
[----:B------:R1:W-:Y:S04]  /*3bd30*/  LDGSTS.E [R0+0x20a00], [R40.64], P3 ;  /* 0x20a0000028007fae */ /* 0x0003e80009921846 */
[----:B------:R1:W-:Y:S04]  /*3bd40*/  LDGSTS.E [R0+0x21a00], [R42.64], P3 ;  /* 0x21a000002a007fae */ /* 0x0003e80009921846 */
[----:B------:R1:W-:Y:S04]  /*3bd50*/  LDGSTS.E [R0+0x22a00], [R56.64], P3 ;  /* 0x22a0000038007fae */ /* 0x0003e80009921846 */
[----:B-1----:R-:W2:Y:S04]  /*3bd60*/  LDL.64 R40, [R1+0x1bd0] ;  /* 0x001bd00001287983 */ /* 0x002ea80000100a00 */
[----:B------:R-:W2:Y:S04]  /*3bd70*/  LDL.64 R42, [R1+0x1b78] ;  /* 0x001b7800012a7983 */ /* 0x000ea80000100a00 */
[----:B------:R-:W2:Y:S04]  /*3bd80*/  LDL.64 R56, [R1+0x1b28] ;  /* 0x001b280001387983 */ /* 0x000ea80000100a00 */
[----:B------:R1:W-:Y:S04]  /*3bd90*/  LDGSTS.E [R0+0x23a00], [R6.64], P3 ;  /* 0x23a0000006007fae */ /* 0x0003e80009921846 */
[----:B------:R-:W2:Y:S04]  /*3bda0*/  LDL.64 R4, [R1+0x1c78] ;  /* 0x001c780001047983 */ /* 0x000ea80000100a00 */
[----:B------:R1:W-:Y:S04]  /*3bdb0*/  LDGSTS.E [R0+0x24a00], [R216.64], P3 ;  /* 0x24a00000d8007fae */ /* 0x0003e80009921846 */
[----:B-1----:R-:W2:Y:S04]  /*3bdc0*/  LDL.64 R6, [R1+0x1a28] ;  /* 0x001a280001067983 */ /* 0x002ea80000100a00 */
[----:B------:R1:W-:Y:S04]  /*3bdd0*/  LDGSTS.E [R0+0x25a00], [R214.64], P3 ;  /* 0x25a00000d6007fae */ /* 0x0003e80009921846 */
[----:B------:R1:W-:Y:S04]  /*3bde0*/  LDGSTS.E [R0+0x26a00], [R212.64], P3 ;  /* 0x26a00000d4007fae */ /* 0x0003e80009921846 */
[----:B------:R1:W-:Y:S04]  /*3bdf0*/  LDGSTS.E [R0+0x27a00], [R210.64], P3 ;  /* 0x27a00000d2007fae */ /* 0x0003e80009921846 */
[----:B------:R1:W-:Y:S04]  /*3be00*/  LDGSTS.E [R0+0x28a00], [R208.64], P3 ;  /* 0x28a00000d0007fae */ /* 0x0003e80009921846 */
[----:B------:R1:W-:Y:S04]  /*3be10*/  LDGSTS.E [R0+0x29a00], [R206.64], P3 ;  /* 0x29a00000ce007fae */ /* 0x0003e80009921846 */
[----:B------:R1:W-:Y:S04]  /*3be20*/  LDGSTS.E [R0+0x2aa00], [R204.64], P3 ;  /* 0x2aa00000cc007fae */ /* 0x0003e80009921846 */
[----:B------:R-:W3:Y:S04]  /*3be30*/  LDL.64 R22, [R1+0x3210] ;  /* 0x0032100001167983 */ /* 0x000ee80000100a00 */
[----:B------:R1:W-:Y:S04]  /*3be40*/  LDGSTS.E [R0+0x2ba00], [R202.64], P3 ;  /* 0x2ba00000ca007fae */ /* 0x0003e80009921846 */
[----:B------:R-:W3:Y:S04]  /*3be50*/  LDL.64 R24, [R1+0x3250] ;  /* 0x0032500001187983 */ /* 0x000ee80000100a00 */
[----:B------:R1:W-:Y:S04]  /*3be60*/  LDGSTS.E [R0+0x2ca00], [R200.64], P3 ;  /* 0x2ca00000c8007fae */ /* 0x0003e80009921846 */
[----:B------:R-:W3:Y:S04]  /*3be70*/  LDL.64 R26, [R1+0x3290] ;  /* 0x00329000011a7983 */ /* 0x000ee80000100a00 */
[----:B------:R1:W-:Y:S04]  /*3be80*/  LDGSTS.E [R0+0x2da00], [R198.64], P3 ;  /* 0x2da00000c6007fae */ /* 0x0003e80009921846 */
[----:B------:R1:W-:Y:S04]  /*3be90*/  LDGSTS.E [R0+0x2ea00], [R196.64], P3 ;  /* 0x2ea00000c4007fae */ /* 0x0003e80009921846 */
[----:B------:R-:W3:Y:S04]  /*3bea0*/  LDL R30, [R1+0x2e2c] ;  /* 0x002e2c00011e7983 */ /* 0x000ee80000100800 */
[----:B------:R-:W3:Y:S04]  /*3beb0*/  LDL R31, [R1+0x2e4c] ;  /* 0x002e4c00011f7983 */ /* 0x000ee80000100800 */
[----:B------:R1:W-:Y:S04]  /*3bec0*/  LDGSTS.E [R0+0x2fa00], [R190.64], P3 ;  /* 0x2fa00000be007fae */ /* 0x0003e80009921846 */
[----:B------:R1:W-:Y:S04]  /*3bed0*/  LDGSTS.E [R0+0x30a00], [R188.64], P3 ;  /* 0x30a00000bc007fae */ /* 0x0003e80009921846 */
[----:B------:R1:W-:Y:S04]  /*3bee0*/  LDGSTS.E [R0+0x31a00], [R186.64], P3 ;  /* 0x31a00000ba007fae */ /* 0x0003e80009921846 */
[----:B------:R1:W-:Y:S04]  /*3bef0*/  LDGSTS.E [R0+0x32a00], [R184.64], P3 ;  /* 0x32a00000b8007fae */ /* 0x0003e80009921846 */
[----:B------:R1:W-:Y:S04]  /*3bf00*/  LDGSTS.E [R0+0x33a00], [R182.64], P3 ;  /* 0x33a00000b6007fae */ /* 0x0003e80009921846 */
[----:B------:R1:W-:Y:S04]  /*3bf10*/  LDGSTS.E [R0+0x34a00], [R180.64], P3 ;  /* 0x34a00000b4007fae */ /* 0x0003e80009921846 */
[----:B------:R-:W4:Y:S04]  /*3bf20*/  LDL R32, [R1+0x2dbc] ;  /* 0x002dbc0001207983 */ /* 0x000f280000100800 */
[----:B------:R-:W4:Y:S04]  /*3bf30*/  LDL R33, [R1+0x2de0] ;  /* 0x002de00001217983 */ /* 0x000f280000100800 */
        /* <DEDUP_REMOVED lines=13> */
[----:B------:R-:W4:Y:S04]  /*3c010*/  LDL R53, [R1+0x2d04] ;  /* 0x002d040001357983 */ /* 0x000f280000100800 */
[----:B------:R-:W4:Y:S04]  /*3c020*/  LDL.64 R36, [R1+0xff0] ;  /* 0x000ff00001247983 */ /* 0x000f280000100a00 */
[----:B-1----:R-:W4:Y:S04]  /*3c030*/  LDL R0, [R1+0x2ce8] ;  /* 0x002ce80001007983 */ /* 0x002f280000100800 */
[----:B------:R1:W-:Y:S04]  /*3c040*/  LDGSTS.E [R52+0xc00], [R156.64], P3 ;  /* 0x00c000009c347fae */ /* 0x0003e80009921846 */
[----:B------:R1:W-:Y:S04]  /*3c050*/  LDGSTS.E [R52+0x1c00], [R154.64], P3 ;  /* 0x01c000009a347fae */ /* 0x0003e80009921846 */
[----:B------:R1:W-:Y:S04]  /*3c060*/  LDGSTS.E [R52+0x2c00], [R152.64], P3 ;  /* 0x02c0000098347fae */ /* 0x0003e80009921846 */
[----:B------:R1:W-:Y:S04]  /*3c070*/  LDGSTS.E [R52+0x3c00], [R150.64], P3 ;  /* 0x03c0000096347fae */ /* 0x0003e80009921846 */
[----:B------:R1:W-:Y:S04]  /*3c080*/  LDGSTS.E [R52+0x4c00], [R148.64], P3 ;  /* 0x04c0000094347fae */ /* 0x0003e80009921846 */
[----:B------:R1:W-:Y:S04]  /*3c090*/  LDGSTS.E [R52+0x5c00], [R146.64], P3 ;  /* 0x05c0000092347fae */ /* 0x0003e80009921846 */
[----:B------:R1:W-:Y:S04]  /*3c0a0*/  LDGSTS.E [R52+0x6c00], [R144.64], P3 ;  /* 0x06c0000090347fae */ /* 0x0003e80009921846 */
[----:B--2---:R2:W-:Y:S04]  /*3c0b0*/  LDGSTS.E [R52+0x7c00], [R6.64], P3 ;  /* 0x07c0000006347fae */ /* 0x0045e80009921846 */
[----:B------:R1:W-:Y:S04]  /*3c0c0*/  LDGSTS.E [R52+0x8c00], [R194.64], P3 ;  /* 0x08c00000c2347fae */ /* 0x0003e80009921846 */
[----:B------:R1:W-:Y:S04]  /*3c0d0*/  LDGSTS.E [R52+0x9c00], [R192.64], P3 ;  /* 0x09c00000c0347fae */ /* 0x0003e80009921846 */
[----:B------:R1:W-:Y:S04]  /*3c0e0*/  LDGSTS.E [R52+0xac00], [R56.64], P3 ;  /* 0x0ac0000038347fae */ /* 0x0003e80009921846 */
[----:B------:R1:W-:Y:S04]  /*3c0f0*/  LDGSTS.E [R52+0xbc00], [R42.64], P3 ;  /* 0x0bc000002a347fae */ /* 0x0003e80009921846 */
[----:B--2---:R-:W2:Y:S04]  /*3c100*/  LDL.64 R6, [R1+0xfb0] ;  /* 0x000fb00001067983 */ /* 0x004ea80000100a00 */
        /* <DEDUP_REMOVED lines=8> */
[----:B------:R3:W-:Y:S01]  /*3c190*/  LDGSTS.E [R52+0x12c00], [R10.64], P3 ;  /* 0x12c000000a347fae */ /* 0x0007e20009921846 */
[----:B-1----:R-:W-:-:S03]  /*3c1a0*/  MOV R4, R29 ;  /* 0x0000001d00047202 */ /* 0x002fc60000000f00 */
[----:B------:R1:W-:Y:S01]  /*3c1b0*/  LDGSTS.E [R52+0x13c00], [R12.64], P3 ;  /* 0x13c000000c347fae */ /* 0x0003e20009921846 */
[----:B------:R-:W-:-:S03]  /*3c1c0*/  IMAD.MOV.U32 R5, RZ, RZ, R28 ;  /* 0x000000ffff057224 */ /* 0x000fc600078e001c */
[----:B------:R1:W-:Y:S04]  /*3c1d0*/  LDGSTS.E [R52+0x14c00], [R14.64], P3 ;  /* 0x14c000000e347fae */ /* 0x0003e80009921846 */
[----:B------:R1:W-:Y:S04]  /*3c1e0*/  LDGSTS.E [R52+0x15c00], [R16.64], P3 ;  /* 0x15c0000010347fae */ /* 0x0003e80009921846 */
[----:B------:R1:W-:Y:S04]  /*3c1f0*/  LDGSTS.E [R52+0x16c00], [R18.64], P3 ;  /* 0x16c0000012347fae */ /* 0x0003e80009921846 */
[----:B------:R1:W-:Y:S04]  /*3c200*/  LDGSTS.E [R52+0x17c00], [R20.64], P3 ;  /* 0x17c0000014347fae */ /* 0x0003e80009921846 */
[----:B---3--:R3:W-:Y:S04]  /*3c210*/  LDGSTS.E [R52+0x18c00], [R22.64], P3 ;  /* 0x18c0000016347fae */ /* 0x0087e80009921846 */
[----:B------:R1:W-:Y:S04]  /*3c220*/  LDGSTS.E [R52+0x19c00], [R24.64], P3 ;  /* 0x19c0000018347fae */ /* 0x0003e80009921846 */
[----:B------:R1:W-:Y:S04]  /*3c230*/  LDGSTS.E [R52+0x1ac00], [R26.64], P3 ;  /* 0x1ac000001a347fae */ /* 0x0003e80009921846 */
[----:B------:R1:W-:Y:S04]  /*3c240*/  LDGSTS.E [R52+0x1bc00], [R4.64], P3 ;  /* 0x1bc0000004347fae */ /* 0x0003e80009921846 */
[----:B------:R-:W2:Y:S04]  /*3c250*/  LDL.LU.64 R56, [R1+0x3b78] ;  /* 0x003b780001387983 */ /* 0x000ea80000300a00 */
[----:B------:R-:W2:Y:S01]  /*3c260*/  LDL.LU.64 R42, [R1+0x3b70] ;  /* 0x003b7000012a7983 */ /* 0x000ea20000300a00 */
[----:B-1----:R-:W-:-:S03]  /*3c270*/  IMAD.MOV.U32 R4, RZ, RZ, R31 ;  /* 0x000000ffff047224 */ /* 0x002fc600078e001f */
[----:B------:R-:W2:Y:S01]  /*3c280*/  LDL.LU.64 R40, [R1+0x3b68] ;  /* 0x003b680001287983 */ /* 0x000ea20000300a00 */
[----:B------:R-:W-:-:S03]  /*3c290*/  IMAD.MOV.U32 R5, RZ, RZ, R30 ;  /* 0x000000ffff057224 */ /* 0x000fc600078e001e */
[----:B------:R-:W2:Y:S04]  /*3c2a0*/  LDL.LU.64 R38, [R1+0x3b60] ;  /* 0x003b600001267983 */ /* 0x000ea80000300a00 */
[----:B------:R4:W-:Y:S04]  /*3c2b0*/  LDGSTS.E [R52+0x1cc00], [R4.64], P3 ;  /* 0x1cc0000004347fae */ /* 0x0009e80009921846 */
[----:B------:R-:W2:Y:S04]  /*3c2c0*/  LDL.64 R30, [R1+0x1c30] ;  /* 0x001c3000011e7983 */ /* 0x000ea80000100a00 */
[----:B------:R-:W2:Y:S01]  /*3c2d0*/  LDL.64 R28, [R1+0x1c88] ;  /* 0x001c8800011c7983 */ /* 0x000ea20000100a00 */
[----:B----4-:R-:W-:-:S03]  /*3c2e0*/  IMAD.MOV.U32 R4, RZ, RZ, R33 ;  /* 0x000000ffff047224 */ /* 0x010fc600078e0021 */
[----:B------:R-:W3:Y:S01]  /*3c2f0*/  LDL.64 R26, [R1+0x1cd8] ;  /* 0x001cd800011a7983 */ /* 0x000ee20000100a00 */
[----:B------:R-:W-:-:S03]  /*3c300*/  IMAD.MOV.U32 R5, RZ, RZ, R32 ;  /* 0x000000ffff057224 */ /* 0x000fc600078e0020 */
[----:B------:R-:W3:Y:S04]  /*3c310*/  LDL.64 R32, [R1+0x1bd8] ;  /* 0x001bd80001207983 */ /* 0x000ee80000100a00 */
[----:B------:R1:W-:Y:S04]  /*3c320*/  LDGSTS.E [R52+0x1dc00], [R4.64], P3 ;  /* 0x1dc0000004347fae */ /* 0x0003e80009921846 */
[----:B------:R-:W3:Y:S04]  /*3c330*/  LDL.64 R24, [R1+0x1d30] ;  /* 0x001d300001187983 */ /* 0x000ee80000100a00 */
[----:B---3--:R-:W3:Y:S01]  /*3c340*/  LDL.64 R22, [R1+0x3058] ;  /* 0x0030580001167983 */ /* 0x008ee20000100a00 */
[----:B-1----:R-:W-:Y:S01]  /*3c350*/  MOV R4, R35 ;  /* 0x0000002300047202 */ /* 0x002fe20000000f00 */
        /* <DEDUP_REMOVED lines=11> */
[----:B------:R-:W3:Y:S04]  /*3c410*/  LDL.64 R12, [R1+0x3198] ;  /* 0x00319800010c7983 */ /* 0x000ee80000100a00 */
[----:B------:R-:W3:Y:S04]  /*3c420*/  LDL.64 R10, [R1+0x31d8] ;  /* 0x0031d800010a7983 */ /* 0x000ee80000100a00 */
[----:B-1----:R-:W3:Y:S04]  /*3c430*/  LDL.64 R36, [R1+0x1b30] ;  /* 0x001b300001247983 */ /* 0x002ee80000100a00 */
[----:B------:R-:W3:Y:S04]  /*3c440*/  LDL.64 R44, [R1+0x3218] ;  /* 0x00321800012c7983 */ /* 0x000ee80000100a00 */
[----:B------:R-:W3:Y:S04]  /*3c450*/  LDL.64 R8, [R1+0x3258] ;  /* 0x0032580001087983 */ /* 0x000ee80000100a00 */
[----:B------:R-:W3:Y:S01]  /*3c460*/  LDL.64 R2, [R1+0x3298] ;  /* 0x0032980001027983 */ /* 0x000ee20000100a00 */
[----:B------:R-:W-:-:S03]  /*3c470*/  LOP3.LUT R0, R252, 0x70, RZ, 0x3c, !PT ;  /* 0x00000070fc007812 */ /* 0x000fc600078e3cff */
[----:B------:R-:W3:Y:S04]  /*3c480*/  LDL R4, [R1+0x2e8c] ;  /* 0x002e8c0001047983 */ /* 0x000ee80000100800 */
[----:B------:R-:W3:Y:S04]  /*3c490*/  LDL R5, [R1+0x2ea8] ;  /* 0x002ea80001057983 */ /* 0x000ee80000100800 */
[----:B--2---:R1:W-:Y:S04]  /*3c4a0*/  LDGSTS.E [R52+0x21c00], [R6.64], P3 ;  /* 0x21c0000006347fae */ /* 0x0043e80009921846 */
[----:B------:R2:W-:Y:S04]  /*3c4b0*/  LDGSTS.E [R52+0x22c00], [R194.64], P3 ;  /* 0x22c00000c2347fae */ /* 0x0005e80009921846 */
[----:B-1----:R-:W3:Y:S04]  /*3c4c0*/  LDL R7, [R1+0x2e1c] ;  /* 0x002e1c0001077983 */ /* 0x002ee80000100800 */
        /* <DEDUP_REMOVED lines=39> */
[----:B------:R-:W4:Y:S04]  /*3c740*/  LDL R6, [R1+0x2e3c] ;  /* 0x002e3c0001067983 */ /* 0x000f280000100800 */
[----:B--2---:R-:W2:Y:S04]  /*3c750*/  LDL R195, [R1+0x2dac] ;  /* 0x002dac0001c37983 */ /* 0x004ea80000100800 */
[----:B------:R-:W2:Y:S04]  /*3c760*/  LDL R194, [R1+0x2dd0] ;  /* 0x002dd00001c27983 */ /* 0x000ea80000100800 */
[----:B-1----:R-:W2:Y:S04]  /*3c770*/  LDL R193, [R1+0x2d44] ;  /* 0x002d440001c17983 */ /* 0x002ea80000100800 */
[----:B------:R-:W2:Y:S04]  /*3c780*/  LDL R192, [R1+0x2d60] ;  /* 0x002d600001c07983 */ /* 0x000ea80000100800 */
[----:B------:R-:W2:Y:S04]  /*3c790*/  LDL R55, [R1+0x2ce4] ;  /* 0x002ce40001377983 */ /* 0x000ea80000100800 */
[----:B------:R-:W2:Y:S04]  /*3c7a0*/  LDL R54, [R1+0x2cf8] ;  /* 0x002cf80001367983 */ /* 0x000ea80000100800 */
[----:B------:R-:W2:Y:S04]  /*3c7b0*/  LDL.64 R52, [R1+0xfe8] ;  /* 0x000fe80001347983 */ /* 0x000ea80000100a00 */
[----:B------:R-:W2:Y:S04]  /*3c7c0*/  LDL.64 R50, [R1+0xfa8] ;  /* 0x000fa80001327983 */ /* 0x000ea80000100a00 */
[----:B------:R-:W2:Y:S04]  /*3c7d0*/  LDL.64 R48, [R1+0xf68] ;  /* 0x000f680001307983 */ /* 0x000ea80000100a00 */
[----:B------:R-:W2:Y:S04]  /*3c7e0*/  LDL.64 R46, [R1+0xf28] ;  /* 0x000f2800012e7983 */ /* 0x000ea80000100a00 */
[----:B---3--:R1:W-:Y:S04]  /*3c7f0*/  LDGSTS.E [R0+0xae00], [R36.64], P3 ;  /* 0x0ae0000024007fae */ /* 0x0083e80009921846 */
[----:B------:R3:W-:Y:S04]  /*3c800*/  LDGSTS.E [R0+0xbe00], [R34.64], P3 ;  /* 0x0be0000022007fae */ /* 0x0007e80009921846 */
[----:B------:R3:W-:Y:S04]  /*3c810*/  LDGSTS.E [R0+0xce00], [R32.64], P3 ;  /* 0x0ce0000020007fae */ /* 0x0007e80009921846 */
[----:B-1----:R-:W2:Y:S04]  /*3c820*/  LDL.LU.64 R36, [R1+0x3b58] ;  /* 0x003b580001247983 */ /* 0x002ea80000300a00 */
[----:B---3--:R-:W3:Y:S04]  /*3c830*/  LDL.LU.64 R34, [R1+0x3b50] ;  /* 0x003b500001227983 */ /* 0x008ee80000300a00 */
[----:B------:R-:W2:Y:S04]  /*3c840*/  LDL.LU.64 R32, [R1+0x3b48] ;  /* 0x003b480001207983 */ /* 0x000ea80000300a00 */
[----:B------:R1:W-:Y:S04]  /*3c850*/  LDGSTS.E [R0+0xde00], [R30.64], P3 ;  /* 0x0de000001e007fae */ /* 0x0003e80009921846 */
[----:B------:R1:W-:Y:S04]  /*3c860*/  LDGSTS.E [R0+0xee00], [R28.64], P3 ;  /* 0x0ee000001c007fae */ /* 0x0003e80009921846 */
[----:B------:R1:W-:Y:S04]  /*3c870*/  LDGSTS.E [R0+0xfe00], [R26.64], P3 ;  /* 0x0fe000001a007fae */ /* 0x0003e80009921846 */
[----:B-1----:R-:W2:Y:S04]  /*3c880*/  LDL.LU.64 R30, [R1+0x3b40] ;  /* 0x003b4000011e7983 */ /* 0x002ea80000300a00 */
[----:B------:R-:W2:Y:S04]  /*3c890*/  LDL.LU.64 R28, [R1+0x3b38] ;  /* 0x003b3800011c7983 */ /* 0x000ea80000300a00 */
        /* <DEDUP_REMOVED lines=21> */
[----:B-1----:R1:W5:Y:S04]  /*3c9f0*/  LDL.LU.64 R8, [R1+0x3ae0] ;  /* 0x003ae00001087983 */ /* 0x0023680000300a00 */
[----:B------:R1:W5:Y:S04]  /*3ca00*/  LDL.LU.64 R2, [R1+0x3ad8] ;  /* 0x003ad80001027983 */ /* 0x0003680000300a00 */
[----:B------:R1:W-:Y:S04]  /*3ca10*/  STL [R1+0x16e0], RZ ;  /* 0x0016e0ff01007387 */ /* 0x0003e80000100800 */
        /* <DEDUP_REMOVED lines=925> */
[----:B------:R1:W-:Y:S01]  /*403f0*/  STL [R1+0xd28], RZ ;  /* 0x000d28ff01007387 */ /* 0x0003e20000100800 */
[----:B------:R-:W-:-:S03]  /*40400*/  LOP3.LUT R5, R5, R4, RZ, 0x3c, !PT ;  /* 0x0000000405057212 */ /* 0x000fc600078e3cff */
        /* <DEDUP_REMOVED lines=18> */
[----:B------:R4:W-:Y:S04]  /*40530*/  LDGSTS.E [R0+0x1be00], [R4.64], P3 ;  /* 0x1be0000004007fae */ /* 0x0009e80009921846 */
[----:B------:R1:W-:Y:S04]  /*40540*/  STL [R1+0x127c], RZ ;  /* 0x00127cff01007387 */ /* 0x0003e80000100800 */
[----:B------:R1:W-:Y:S01]  /*40550*/  STL [R1+0x1260], RZ ;  /* 0x001260ff01007387 */ /* 0x0003e20000100800 */
[----:B----4-:R-:W-:-:S03]  /*40560*/  IMAD.MOV.U32 R4, RZ, RZ, R6 ;  /* 0x000000ffff047224 */ /* 0x010fc600078e0006 */
[----:B------:R1:W-:Y:S01]  /*40570*/  STL [R1+0x1264], RZ ;  /* 0x001264ff01007387 */ /* 0x0003e20000100800 */
[----:B------:R-:W-:-:S03]  /*40580*/  IMAD.MOV.U32 R5, RZ, RZ, R7 ;  /* 0x000000ffff057224 */ /* 0x000fc600078e0007 */
[----:B------:R1:W-:Y:S04]  /*40590*/  STL [R1+0x1268], RZ ;  /* 0x001268ff01007387 */ /* 0x0003e80000100800 */
[----:B------:R1:W-:Y:S04]  /*405a0*/  STL [R1+0x126c], RZ ;  /* 0x00126cff01007387 */ /* 0x0003e80000100800 */
[----:B------:R1:W-:Y:S04]  /*405b0*/  STL [R1+0x1250], RZ ;  /* 0x001250ff01007387 */ /* 0x0003e80000100800 */
[----:B------:R2:W-:Y:S04]  /*405c0*/  LDGSTS.E [R0+0x1ce00], [R4.64], P3 ;  /* 0x1ce0000004007fae */ /* 0x0005e80009921846 */
[----:B------:R1:W-:Y:S04]  /*405d0*/  STL [R1+0x1254], RZ ;  /* 0x001254ff01007387 */ /* 0x0003e80000100800 */
[----:B------:R1:W-:Y:S01]  /*405e0*/  STL [R1+0x1258], RZ ;  /* 0x001258ff01007387 */ /* 0x0003e20000100800 */
[----:B--2---:R-:W-:Y:S01]  /*405f0*/  MOV R4, R194 ;  /* 0x000000c200047202 */ /* 0x004fe20000000f00 */
[----:B------:R-:W-:-:S02]  /*40600*/  IMAD.MOV.U32 R5, RZ, RZ, R195 ;  /* 0x000000ffff057224 */ /* 0x000fc400078e00c3 */
[----:B------:R1:W-:Y:S04]  /*40610*/  STL [R1+0x125c], RZ ;  /* 0x00125cff01007387 */ /* 0x0003e80000100800 */
[----:B------:R1:W-:Y:S04]  /*40620*/  STL [R1+0x12b0], RZ ;  /* 0x0012b0ff01007387 */ /* 0x0003e80000100800 */
[----:B------:R1:W-:Y:S04]  /*40630*/  STL [R1+0x12b4], RZ ;  /* 0x0012b4ff01007387 */ /* 0x0003e80000100800 */
[----:B------:R1:W-:Y:S04]  /*40640*/  STL [R1+0x12b8], RZ ;  /* 0x0012b8ff01007387 */ /* 0x0003e80000100800 */
[----:B------:R2:W-:Y:S04]  /*40650*/  LDGSTS.E [R0+0x1de00], [R4.64], P3 ;  /* 0x1de0000004007fae */ /* 0x0005e80009921846 */
[----:B------:R1:W-:Y:S04]  /*40660*/  STL [R1+0x12bc], RZ ;  /* 0x0012bcff01007387 */ /* 0x0003e80000100800 */
[----:B------:R1:W-:Y:S01]  /*40670*/  STL [R1+0x1240], RZ ;  /* 0x001240ff01007387 */ /* 0x0003e20000100800 */
[----:B--2---:R-:W-:-:S03]  /*40680*/  IMAD.MOV.U32 R4, RZ, RZ, R192 ;  /* 0x000000ffff047224 */ /* 0x004fc600078e00c0 */
        /* <DEDUP_REMOVED lines=52> */
[----:B---3--:R3:W-:Y:S04]  /*409d0*/  LDGSTS.E [R0+0x32e00], [R34.64], P3 ;  /* 0x32e0000022007fae */ /* 0x0087e80009921846 */
        /* <DEDUP_REMOVED lines=27> */
[----:B------:R3:W-:Y:S01]  /*40b90*/  STL [R1+0x60], RZ ;  /* 0x000060ff01007387 */ /* 0x0007e20000100800 */
[----:B-1----:R-:W-:-:S03]  /*40ba0*/  MOV R44, c[0x0][0x180] ;  /* 0x00006000002c7a02 */ /* 0x002fc60000000f00 */
[----:B------:R3:W-:Y:S04]  /*40bb0*/  STL [R1+0x64], RZ ;  /* 0x000064ff01007387 */ /* 0x0007e80000100800 */
[----:B------:R3:W-:Y:S01]  /*40bc0*/  STL [R1+0x68], RZ ;  /* 0x000068ff01007387 */ /* 0x0007e20000100800 */
[----:B------:R-:W-:-:S03]  /*40bd0*/  IADD3 R44, R44, 0x7f, RZ ;  /* 0x0000007f2c2c7810 */ /* 0x000fc60007ffe0ff */
[----:B------:R3:W-:Y:S01]  /*40be0*/  STL [R1+0x6c], RZ ;  /* 0x00006cff01007387 */ /* 0x0007e20000100800 */
[----:B------:R-:W-:-:S03]  /*40bf0*/  ISETP.GE.AND P0, PT, R44, 0x80, PT ;  /* 0x000000802c00780c */ /* 0x000fc60003f06270 */
[----:B------:R-:W0:Y:S01]  /*40c00*/  LDGDEPBAR ;  /* 0x00000000000079af */ /* 0x000e220000000000 */
[----:B----4-:R-:W-:Y:S01]  /*40c10*/  CS2R R52, SRZ ;  /* 0x0000000000347805 */ /* 0x010fe2000001ff00 */
[----:B------:R-:W-:Y:S01]  /*40c20*/  CS2R R54, SRZ ;  /* 0x0000000000367805 */ /* 0x000fe2000001ff00 */
[----:B------:R-:W-:Y:S01]  /*40c30*/  CS2R R48, SRZ ;  /* 0x0000000000307805 */ /* 0x000fe2000001ff00 */
[----:B------:R-:W-:Y:S01]  /*40c40*/  CS2R R50, SRZ ;  /* 0x0000000000327805 */ /* 0x000fe2000001ff00 */
[----:B------:R-:W-:Y:S01]  /*40c50*/  CS2R R44, SRZ ;  /* 0x00000000002c7805 */ /* 0x000fe2000001ff00 */
[----:B------:R-:W-:Y:S01]  /*40c60*/  CS2R R46, SRZ ;  /* 0x00000000002e7805 */ /* 0x000fe2000001ff00 */
[----:B--2---:R-:W-:Y:S01]  /*40c70*/  CS2R R4, SRZ ;  /* 0x0000000000047805 */ /* 0x004fe2000001ff00 */
[----:B------:R-:W-:Y:S01]  /*40c80*/  CS2R R6, SRZ ;  /* 0x0000000000067805 */ /* 0x000fe2000001ff00 */
[----:B------:R-:W-:Y:S01]  /*40c90*/  CS2R R192, SRZ ;  /* 0x0000000000c07805 */ /* 0x000fe2000001ff00 */
[----:B------:R-:W-:Y:S01]  /*40ca0*/  CS2R R194, SRZ ;  /* 0x0000000000c27805 */ /* 0x000fe2000001ff00 */
[----:B------:R-:W-:Y:S05]  /*40cb0*/  @!P0 BRA `(.L_x_0) ;  /* 0x0009247000008947 */ /* 0x000fea0003800000 */
[----:B---3--:R-:W2:Y:S04]  /*40cc0*/  LDL.LU.64 R50, [R1+0x19f0] ;  /* 0x0019f00001327983 */ /* 0x008ea80000300a00 */
[----:B------:R-:W3:Y:S04]  /*40cd0*/  LDL.LU.64 R46, [R1+0x19e8] ;  /* 0x0019e800012e7983 */ /* 0x000ee80000300a00 */
[----:B------:R-:W4:Y:S04]  /*40ce0*/  LDL.LU.64 R192, [R1+0x19e0] ;  /* 0x0019e00001c07983 */ /* 0x000f280000300a00 */
[----:B------:R-:W3:Y:S04]  /*40cf0*/  LDL.LU.64 R52, [R1+0x19d8] ;  /* 0x0019d80001347983 */ /* 0x000ee80000300a00 */
[----:B------:R-:W3:Y:S04]  /*40d00*/  LDL.LU.64 R44, [R1+0x19d0] ;  /* 0x0019d000012c7983 */ /* 0x000ee80000300a00 */
[----:B------:R-:W3:Y:S04]  /*40d10*/  LDL.LU.64 R4, [R1+0x19c8] ;  /* 0x0019c80001047983 */ /* 0x000ee80000300a00 */
[----:B------:R-:W4:Y:S04]  /*40d20*/  LDL.LU.64 R194, [R1+0x19c0] ;  /* 0x0019c00001c27983 */ /* 0x000f280000300a00 */
[----:B------:R-:W4:Y:S04]  /*40d30*/  LDL.LU.64 R6, [R1+0x19b8] ;  /* 0x0019b80001067983 */ /* 0x000f280000300a00 */
[----:B------:R-:W4:Y:S04]  /*40d40*/  LDL.LU.64 R54, [R1+0x19b0] ;  /* 0x0019b00001367983 */ /* 0x000f280000300a00 */
[----:B------:R-:W4:Y:S04]  /*40d50*/  LDL.LU.64 R48, [R1+0x19a8] ;  /* 0x0019a80001307983 */ /* 0x000f280000300a00 */
[----:B------:R1:W-:Y:S04]  /*40d60*/  STL.64 [R1+0x3af0], R78 ;  /* 0x003af04e01007387 */ /* 0x0003e80000100a00 */
[----:B-1----:R-:W4:Y:S04]  /*40d70*/  LDL.LU.64 R78, [R1+0x19a0] ;  /* 0x0019a000014e7983 */ /* 0x002f280000300a00 */
[----:B------:R-:W-:Y:S04]  /*40d80*/  STL.64 [R1+0x3ae8], R218 ;  /* 0x003ae8da01007387 */ /* 0x000fe80000100a00 */
[----:B------:R-:W-:Y:S04]  /*40d90*/  STL.64 [R1+0x3ae0], R144 ;  /* 0x003ae09001007387 */ /* 0x000fe80000100a00 */
[----:B------:R-:W-:Y:S04]  /*40da0*/  STL.64 [R1+0x3ad8], R76 ;  /* 0x003ad84c01007387 */ /* 0x000fe80000100a00 */
[----:B--2---:R1:W-:Y:S01]  /*40db0*/  STL [R1+0x301c], R50 ;  /* 0x00301c3201007387 */ /* 0x0043e20000100800 */
[----:B------:R-:W-:-:S03]  /*40dc0*/  IMAD.MOV.U32 R0, RZ, RZ, R51 ;  /* 0x000000ffff007224 */ /* 0x000fc600078e0033 */
[----:B-1----:R-:W2:Y:S04]  /*40dd0*/  LDL.LU.64 R50, [R1+0x1998] ;  /* 0x0019980001327983 */ /* 0x002ea80000300a00 */
[----:B------:R1:W-:Y:S04]  /*40de0*/  STL [R1+0x3014], R0 ;  /* 0x0030140001007387 */ /* 0x0003e80000100800 */
[----:B---3--:R3:W-:Y:S01]  /*40df0*/  STL [R1+0x3018], R46 ;  /* 0x0030182e01007387 */ /* 0x0087e20000100800 */
[----:B-1----:R-:W-:-:S03]  /*40e00*/  IMAD.MOV.U32 R0, RZ, RZ, R47 ;  /* 0x000000ffff007224 */ /* 0x002fc600078e002f */
[----:B---3--:R-:W3:Y:S04]  /*40e10*/  LDL.LU.64 R46, [R1+0x1990] ;  /* 0x00199000012e7983 */ /* 0x008ee80000300a00 */
[----:B------:R1:W-:Y:S04]  /*40e20*/  STL [R1+0x300c], R0 ;  /* 0x00300c0001007387 */ /* 0x0003e80000100800 */
[----:B----4-:R4:W-:Y:S01]  /*40e30*/  STL [R1+0x3010], R192 ;  /* 0x003010c001007387 */ /* 0x0109e20000100800 */
[----:B-1----:R-:W-:-:S03]  /*40e40*/  IMAD.MOV.U32 R0, RZ, RZ, R193 ;  /* 0x000000ffff007224 */ /* 0x002fc600078e00c1 */
[----:B----4-:R-:W4:Y:S04]  /*40e50*/  LDL.LU.64 R192, [R1+0x1988] ;  /* 0x0019880001c07983 */ /* 0x010f280000300a00 */
[----:B------:R1:W-:Y:S04]  /*40e60*/  STL [R1+0x3004], R0 ;  /* 0x0030040001007387 */ /* 0x0003e80000100800 */
[----:B------:R1:W-:Y:S02]  /*40e70*/  STL [R1+0x3008], R52 ;  /* 0x0030083401007387 */ /* 0x0003e40000100800 */
[----:B-1----:R-:W-:-:S02]  /*40e80*/  IMAD.MOV.U32 R0, RZ, RZ, R53 ;  /* 0x000000ffff007224 */ /* 0x002fc400078e0035 */
[----:B------:R-:W4:Y:S04]  /*40e90*/  LDL.LU.64 R52, [R1+0x1980] ;  /* 0x0019800001347983 */ /* 0x000f280000300a00 */
[----:B------:R1:W-:Y:S04]  /*40ea0*/  STL [R1+0x2ffc], R0 ;  /* 0x002ffc0001007387 */ /* 0x0003e80000100800 */
[----:B------:R1:W-:Y:S02]  /*40eb0*/  STL [R1+0x3000], R44 ;  /* 0x0030002c01007387 */ /* 0x0003e40000100800 */
[----:B-1----:R-:W-:-:S02]  /*40ec0*/  IMAD.MOV.U32 R0, RZ, RZ, R45 ;  /* 0x000000ffff007224 */ /* 0x002fc400078e002d */
[----:B------:R-:W4:Y:S04]  /*40ed0*/  LDL.LU.64 R44, [R1+0x1978] ;  /* 0x00197800012c7983 */ /* 0x000f280000300a00 */
[----:B------:R1:W-:Y:S04]  /*40ee0*/  STL [R1+0x2ff4], R0 ;  /* 0x002ff40001007387 */ /* 0x0003e80000100800 */
[----:B------:R1:W-:Y:S02]  /*40ef0*/  STL [R1+0x2ff8], R4 ;  /* 0x002ff80401007387 */ /* 0x0003e40000100800 */
[----:B-1----:R-:W-:-:S02]  /*40f00*/  MOV R0, R5 ;  /* 0x0000000500007202 */ /* 0x002fc40000000f00 */
[----:B------:R-:W4:Y:S04]  /*40f10*/  LDL.LU.64 R4, [R1+0x1970] ;  /* 0x0019700001047983 */ /* 0x000f280000300a00 */
        /* <DEDUP_REMOVED lines=21> */
[----:B--2---:R2:W-:Y:S01]  /*41070*/  STL [R1+0x2fc8], R50 ;  /* 0x002fc83201007387 */ /* 0x0045e20000100800 */
[----:B-1----:R-:W-:-:S03]  /*41080*/  MOV R0, R51 ;  /* 0x0000003300007202 */ /* 0x002fc60000000f00 */
[----:B--2---:R-:W2:Y:S04]  /*41090*/  LDL.LU.64 R50, [R1+0x1940] ;  /* 0x0019400001327983 */ /* 0x004ea80000300a00 */
        /* <DEDUP_REMOVED lines=42> */
[----:B-1----:R-:W-:-:S03]  /*41340*/  IMAD.MOV.U32 R0, RZ, RZ, R51 ;  /* 0x000000ffff007224 */ /* 0x002fc600078e0033 */
[----:B--2---:R-:W2:Y:S04]  /*41350*/  LDL.LU.64 R50, [R1+0x18e8] ;  /* 0x0018e80001327983 */ /* 0x004ea80000300a00 */
[----:B------:R1:W-:Y:S04]  /*41360*/  STL [R1+0x2f64], R0 ;  /* 0x002f640001007387 */ /* 0x0003e80000100800 */
[----:B---3--:R3:W-:Y:S01]  /*41370*/  STL [R1+0x2f68], R46 ;  /* 0x002f682e01007387 */ /* 0x0087e20000100800 */
[----:B-1----:R-:W-:-:S03]  /*41380*/  MOV R0, R47 ;  /* 0x0000002f00007202 */ /* 0x002fc60000000f00 */
        /* <DEDUP_REMOVED lines=43> */
[----:B-1----:R-:W-:-:S03]  /*41640*/  IMAD.MOV.U32 R0, RZ, RZ, R47 ;  /* 0x000000ffff007224 */ /* 0x002fc600078e002f */
[----:B---3--:R-:W3:Y:S04]  /*41650*/  LDL.LU.64 R46, [R1+0x1888] ;  /* 0x00188800012e7983 */ /* 0x008ee80000300a00 */
[----:B------:R1:W-:Y:S04]  /*41660*/  STL [R1+0x2f04], R0 ;  /* 0x002f040001007387 */ /* 0x0003e80000100800 */
[----:B----4-:R4:W-:Y:S01]  /*41670*/  STL [R1+0x2f08], R192 ;  /* 0x002f08c001007387 */ /* 0x0109e20000100800 */
[----:B-1----:R-:W-:-:S03]  /*41680*/  MOV R0, R193 ;  /* 0x000000c100007202 */ /* 0x002fc60000000f00 */
        /* <DEDUP_REMOVED lines=47> */
[----:B-1----:R-:W-:-:S02]  /*41980*/  MOV R0, R53 ;  /* 0x0000003500007202 */ /* 0x002fc40000000f00 */
[----:B------:R-:W4:Y:S04]  /*41990*/  LDL.LU.64 R52, [R1+0x1820] ;  /* 0x0018200001347983 */ /* 0x000f280000300a00 */
[----:B------:R1:W-:Y:S04]  /*419a0*/  STL [R1+0x2e48], R0 ;  /* 0x002e480001007387 */ /* 0x0003e80000100800 */
[----:B------:R1:W-:Y:S02]  /*419b0*/  STL [R1+0x2e50], R44 ;  /* 0x002e502c01007387 */ /* 0x0003e40000100800 */
[----:B-1----:R-:W-:-:S02]  /*419c0*/  IMAD.MOV.U32 R0, RZ, RZ, R45 ;  /* 0x000000ffff007224 */ /* 0x002fc400078e002d */
[----:B------:R-:W4:Y:S04]  /*419d0*/  LDL.64 R44, [R1+0x1808] ;  /* 0x00180800012c7983 */ /* 0x000f280000100a00 */
[----:B------:R1:W-:Y:S04]  /*419e0*/  STL [R1+0x2e38], R0 ;  /* 0x002e380001007387 */ /* 0x0003e80000100800 */
[----:B------:R1:W-:Y:S02]  /*419f0*/  STL [R1+0x2e40], R4 ;  /* 0x002e400401007387 */ /* 0x0003e40000100800 */
[----:B-1----:R-:W-:-:S02]  /*41a00*/  IMAD.MOV.U32 R0, RZ, RZ, R5 ;  /* 0x000000ffff007224 */ /* 0x002fc400078e0005 */
[----:B------:R-:W4:Y:S04]  /*41a10*/  LDL.64 R4, [R1+0x1800] ;  /* 0x0018000001047983 */ /* 0x000f280000100a00 */
        /* <DEDUP_REMOVED lines=545> */
[----:B------:R-:W-:Y:S04]  /*43c30*/  STL [R1+0x28f0], R78 ;  /* 0x0028f04e01007387 */ /* 0x000fe80000100800 */
[----:B------:R-:W4:Y:S01]  /*43c40*/  LDL.LU.64 R218, [R1+0x1ea0] ;  /* 0x001ea00001da7983 */ /* 0x000f220000300a00 */
[----:B-1----:R-:W-:-:S05]  /*43c50*/  IMAD.MOV.U32 R0, RZ, RZ, R79 ;  /* 0x000000ffff007224 */ /* 0x002fca00078e004f */
        /* <DEDUP_REMOVED lines=13> */
[----:B------:R-:W-:Y:S04]  /*43d30*/  STL [R1+0x2910], R52 ;  /* 0x0029103401007387 */ /* 0x000fe80000100800 */
[----:B------:R-:W4:Y:S01]  /*43d40*/  LDL.LU.64 R78, [R1+0x1ec0] ;  /* 0x001ec000014e7983 */ /* 0x000f220000300a00 */
[----:B-1----:R-:W-:-:S05]  /*43d50*/  IMAD.MOV.U32 R0, RZ, RZ, R53 ;  /* 0x000000ffff007224 */ /* 0x002fca00078e0035 */
[----:B------:R1:W-:Y:S04]  /*43d60*/  STL [R1+0x290c], R0 ;  /* 0x00290c0001007387 */ /* 0x0003e80000100800 */
[----:B------:R1:W-:Y:S02]  /*43d70*/  STL [R1+0x2918], R44 ;  /* 0x0029182c01007387 */ /* 0x0003e40000100800 */
[----:B-1----:R-:W-:Y:S02]  /*43d80*/  MOV R0, R45 ;  /* 0x0000002d00007202 */ /* 0x002fe40000000f00 */
        /* <DEDUP_REMOVED lines=10> */
[----:B------:R-:W-:Y:S04]  /*43e30*/  STL [R1+0x2930], R6 ;  /* 0x0029300601007387 */ /* 0x000fe80000100800 */
[----:B------:R-:W4:Y:S01]  /*43e40*/  LDL.LU.64 R52, [R1+0x1ee0] ;  /* 0x001ee00001347983 */ /* 0x000f220000300a00 */
[----:B-1----:R-:W-:-:S05]  /*43e50*/  IMAD.MOV.U32 R0, RZ, RZ, R7 ;  /* 0x000000ffff007224 */ /* 0x002fca00078e0007 */
[----:B------:R1:W-:Y:S04]  /*43e60*/  STL [R1+0x292c], R0 ;  /* 0x00292c0001007387 */ /* 0x0003e80000100800 */
[----:B------:R1:W-:Y:S02]  /*43e70*/  STL [R1+0x2938], R54 ;  /* 0x0029383601007387 */ /* 0x0003e40000100800 */
[----:B-1----:R-:W-:Y:S02]  /*43e80*/  IMAD.MOV.U32 R0, RZ, RZ, R55 ;  /* 0x000000ffff007224 */ /* 0x002fe400078e0037 */
[----:B------:R-:W4:Y:S04]  /*43e90*/  LDL.LU.64 R6, [R1+0x1ee8] ;  /* 0x001ee80001067983 */ /* 0x000f280000300a00 */
[----:B------:R-:W-:Y:S04]  /*43ea0*/  STL [R1+0x2940], R48 ;  /* 0x0029403001007387 */ /* 0x000fe80000100800 */
[----:B------:R1:W-:Y:S04]  /*43eb0*/  STL [R1+0x2934], R0 ;  /* 0x0029340001007387 */ /* 0x0003e80000100800 */
[----:B------:R-:W4:Y:S01]  /*43ec0*/  LDL.LU.64 R54, [R1+0x1ef0] ;  /* 0x001ef00001367983 */ /* 0x000f220000300a00 */
[----:B-1----:R-:W-:-:S03]  /*43ed0*/  IMAD.MOV.U32 R0, RZ, RZ, R49 ;  /* 0x000000ffff007224 */ /* 0x002fc600078e0031 */
[----:B------:R-:W-:Y:S04]  /*43ee0*/  STL [R1+0x2948], R218 ;  /* 0x002948da01007387 */ /* 0x000fe80000100800 */
[----:B------:R1:W-:Y:S04]  /*43ef0*/  STL [R1+0x293c], R0 ;  /* 0x00293c0001007387 */ /* 0x0003e80000100800 */
[----:B------:R-:W4:Y:S01]  /*43f00*/  LDL.LU.64 R48, [R1+0x1ef8] ;  /* 0x001ef80001307983 */ /* 0x000f220000300a00 */
[----:B-1----:R-:W-:-:S03]  /*43f10*/  MOV R0, R219 ;  /* 0x000000db00007202 */ /* 0x002fc60000000f00 */
[----:B--2---:R-:W-:Y:S04]  /*43f20*/  STL [R1+0x2950], R50 ;  /* 0x0029503201007387 */ /* 0x004fe80000100800 */
[----:B------:R1:W-:Y:S02]  /*43f30*/  STL [R1+0x2944], R0 ;  /* 0x0029440001007387 */ /* 0x0003e40000100800 */
[----:B-1----:R-:W-:Y:S02]  /*43f40*/  IMAD.MOV.U32 R0, RZ, RZ, R51 ;  /* 0x000000ffff007224 */ /* 0x002fe400078e0033 */
[----:B------:R-:W2:Y:S04]  /*43f50*/  LDL.LU.64 R50, [R1+0x1f00] ;  /* 0x001f000001327983 */ /* 0x000ea80000300a00 */
        /* <DEDUP_REMOVED lines=27> */
[----:B------:R-:W-:Y:S04]  /*44110*/  STL [R1+0x2990], R6 ;  /* 0x0029900601007387 */ /* 0x000fe80000100800 */
[----:B------:R1:W-:Y:S04]  /*44120*/  STL [R1+0x2984], R0 ;  /* 0x0029840001007387 */ /* 0x0003e80000100800 */
[----:B------:R-:W4:Y:S01]  /*44130*/  LDL.LU.64 R52, [R1+0x1f40] ;  /* 0x001f400001347983 */ /* 0x000f220000300a00 */
[----:B-1----:R-:W-:-:S03]  /*44140*/  IMAD.MOV.U32 R0, RZ, RZ, R7 ;  /* 0x000000ffff007224 */ /* 0x002fc600078e0007 */
        /* <DEDUP_REMOVED lines=8> */
[----:B------:R-:W4:Y:S04]  /*441d0*/  LDL.LU.64 R48, [R1+0x1f60] ;  /* 0x001f600001307983 */ /* 0x000f280000300a00 */
[----:B------:R1:W-:Y:S04]  /*441e0*/  STL [R1+0x299c], R0 ;  /* 0x00299c0001007387 */ /* 0x0003e80000100800 */
[----:B--2---:R-:W-:Y:S04]  /*441f0*/  STL [R1+0x29a8], R50 ;  /* 0x0029a83201007387 */ /* 0x004fe80000100800 */
[----:B------:R-:W2:Y:S01]  /*44200*/  LDL.LU.64 R218, [R1+0x1f38] ;  /* 0x001f380001da7983 */ /* 0x000ea20000300a00 */
[----:B-1----:R-:W-:-:S05]  /*44210*/  MOV R0, R51 ;  /* 0x0000003300007202 */ /* 0x002fca0000000f00 */
[----:B------:R1:W-:Y:S04]  /*44220*/  STL [R1+0x29a4], R0 ;  /* 0x0029a40001007387 */ /* 0x0003e80000100800 */
[----:B---3--:R3:W-:Y:S01]  /*44230*/  STL [R1+0x29b0], R46 ;  /* 0x0029b02e01007387 */ /* 0x0087e20000100800 */
[----:B-1----:R-:W-:-:S03]  /*44240*/  IMAD.MOV.U32 R0, RZ, RZ, R47 ;  /* 0x000000ffff007224 */ /* 0x002fc600078e002f */
[----:B---3--:R-:W3:Y:S04]  /*44250*/  LDL.LU.64 R46, [R1+0x1f48] ;  /* 0x001f4800012e7983 */ /* 0x008ee80000300a00 */
[----:B------:R1:W-:Y:S04]  /*44260*/  STL [R1+0x29ac], R0 ;  /* 0x0029ac0001007387 */ /* 0x0003e80000100800 */
[----:B----4-:R4:W-:Y:S04]  /*44270*/  STL [R1+0x29b8], R192 ;  /* 0x0029b8c001007387 */ /* 0x0109e80000100800 */
[----:B------:R-:W3:Y:S01]  /*44280*/  LDL.LU.64 R50, [R1+0x1f68] ;  /* 0x001f680001327983 */ /* 0x000ee20000300a00 */
[----:B-1----:R-:W-:-:S05]  /*44290*/  IMAD.MOV.U32 R0, RZ, RZ, R193 ;  /* 0x000000ffff007224 */ /* 0x002fca00078e00c1 */
[----:B------:R1:W-:Y:S04]  /*442a0*/  STL [R1+0x29b4], R0 ;  /* 0x0029b40001007387 */ /* 0x0003e80000100800 */
[----:B------:R4:W-:Y:S04]  /*442b0*/  STL [R1+0x29c0], R78 ;  /* 0x0029c04e01007387 */ /* 0x0009e80000100800 */
[----:B----4-:R-:W4:Y:S01]  /*442c0*/  LDL.LU.64 R192, [R1+0x1f70] ;  /* 0x001f700001c07983 */ /* 0x010f220000300a00 */
        /* <DEDUP_REMOVED lines=29> */
[----:B--2---:R-:W-:Y:S04]  /*444a0*/  STL [R1+0x2a00], R218 ;  /* 0x002a00da01007387 */ /* 0x004fe80000100800 */
[----:B------:R1:W-:Y:S04]  /*444b0*/  STL [R1+0x29f4], R0 ;  /* 0x0029f40001007387 */ /* 0x0003e80000100800 */
[----:B------:R-:W2:Y:S01]  /*444c0*/  LDL.LU.64 R48, [R1+0x1fb0] ;  /* 0x001fb00001307983 */ /* 0x000ea20000300a00 */
[----:B-1----:R-:W-:-:S03]  /*444d0*/  IMAD.MOV.U32 R0, RZ, RZ, R219 ;  /* 0x000000ffff007224 */ /* 0x002fc600078e00db */
[----:B---3--:R-:W-:Y:S04]  /*444e0*/  STL [R1+0x2a08], R46 ;  /* 0x002a082e01007387 */ /* 0x008fe80000100800 */
[----:B------:R1:W-:Y:S02]  /*444f0*/  STL [R1+0x29fc], R0 ;  /* 0x0029fc0001007387 */ /* 0x0003e40000100800 */
[----:B-1----:R-:W-:Y:S02]  /*44500*/  MOV R0, R47 ;  /* 0x0000002f00007202 */ /* 0x002fe40000000f00 */
[----:B------:R-:W3:Y:S04]  /*44510*/  LDL.LU.64 R46, [R1+0x1fc0] ;  /* 0x001fc000012e7983 */ /* 0x000ee80000300a00 */
[----:B------:R1:W-:Y:S04]  /*44520*/  STL [R1+0x2a04], R0 ;  /* 0x002a040001007387 */ /* 0x0003e80000100800 */
[----:B------:R4:W-:Y:S01]  /*44530*/  STL [R1+0x2a10], R50 ;  /* 0x002a103201007387 */ /* 0x0009e20000100800 */
[----:B-1----:R-:W-:-:S03]  /*44540*/  IMAD.MOV.U32 R0, RZ, RZ, R51 ;  /* 0x000000ffff007224 */ /* 0x002fc600078e0033 */
[----:B----4-:R-:W-:Y:S04]  /*44550*/  STL [R1+0x2a18], R192 ;  /* 0x002a18c001007387 */ /* 0x010fe80000100800 */
        /* <DEDUP_REMOVED lines=8> */
[----:B------:R1:W-:Y:S02]  /*445e0*/  STL [R1+0x2a1c], R0 ;  /* 0x002a1c0001007387 */ /* 0x0003e40000100800 */
[----:B-1----:R-:W-:Y:S02]  /*445f0*/  IMAD.MOV.U32 R0, RZ, RZ, R45 ;  /* 0x000000ffff007224 */ /* 0x002fe400078e002d */
[----:B------:R-:W4:Y:S04]  /*44600*/  LDL.LU.64 R44, [R1+0x1fe0] ;  /* 0x001fe000012c7983 */ /* 0x000f280000300a00 */
[----:B------:R1:W-:Y:S04]  /*44610*/  STL [R1+0x2a24], R0 ;  /* 0x002a240001007387 */ /* 0x0003e80000100800 */
[----:B------:R1:W-:Y:S02]  /*44620*/  STL [R1+0x2a30], R4 ;  /* 0x002a300401007387 */ /* 0x0003e40000100800 */
[----:B-1----:R-:W-:-:S02]  /*44630*/  IMAD.MOV.U32 R0, RZ, RZ, R5 ;  /* 0x000000ffff007224 */ /* 0x002fc400078e0005 */
[----:B------:R-:W-:Y:S04]  /*44640*/  STL [R1+0x2a38], R194 ;  /* 0x002a38c201007387 */ /* 0x000fe80000100800 */
[----:B------:R1:W-:Y:S04]  /*44650*/  STL [R1+0x2a2c], R0 ;  /* 0x002a2c0001007387 */ /* 0x0003e80000100800 */
[----:B------:R-:W4:Y:S01]  /*44660*/  LDL.LU.64 R4, [R1+0x1fb8] ;  /* 0x001fb80001047983 */ /* 0x000f220000300a00 */
[----:B-1----:R-:W-:-:S03]  /*44670*/  MOV R0, R195 ;  /* 0x000000c300007202 */ /* 0x002fc60000000f00 */
        /* <DEDUP_REMOVED lines=10> */
[----:B------:R-:W-:Y:S04]  /*44720*/  STL [R1+0x2a50], R54 ;  /* 0x002a503601007387 */ /* 0x000fe80000100800 */
[----:B------:R-:W4:Y:S01]  /*44730*/  LDL.LU.64 R76, [R1+0x2008] ;  /* 0x00200800014c7983 */ /* 0x000f220000300a00 */
[----:B-1----:R-:W-:-:S05]  /*44740*/  IMAD.MOV.U32 R0, RZ, RZ, R55 ;  /* 0x000000ffff007224 */ /* 0x002fca00078e0037 */
[----:B------:R1:W-:Y:S04]  /*44750*/  STL [R1+0x2a4c], R0 ;  /* 0x002a4c0001007387 */ /* 0x0003e80000100800 */
[----:B--2---:R-:W-:Y:S04]  /*44760*/  STL [R1+0x2a58], R48 ;  /* 0x002a583001007387 */ /* 0x004fe80000100800 */
[----:B------:R-:W2:Y:S01]  /*44770*/  LDL.LU.64 R144, [R1+0x2010] ;  /* 0x0020100001907983 */ /* 0x000ea20000300a00 */
[----:B-1----:R-:W-:-:S03]  /*44780*/  IMAD.MOV.U32 R0, RZ, RZ, R49 ;  /* 0x000000ffff007224 */ /* 0x002fc600078e0031 */
[----:B------:R-:W2:Y:S04]  /*44790*/  LDL.LU.64 R218, [R1+0x2018] ;  /* 0x0020180001da7983 */ /* 0x000ea80000300a00 */
[----:B------:R1:W-:Y:S04]  /*447a0*/  STL [R1+0x2a54], R0 ;  /* 0x002a540001007387 */ /* 0x0003e80000100800 */
[----:B---3--:R3:W-:Y:S04]  /*447b0*/  STL [R1+0x2a60], R46 ;  /* 0x002a602e01007387 */ /* 0x0087e80000100800 */
[----:B------:R-:W2:Y:S01]  /*447c0*/  LDL.LU.64 R52, [R1+0x2020] ;  /* 0x0020200001347983 */ /* 0x000ea20000300a00 */
[----:B-1----:R-:W-:-:S03]  /*447d0*/  IMAD.MOV.U32 R0, RZ, RZ, R47 ;  /* 0x000000ffff007224 */ /* 0x002fc600078e002f */
[----:B------:R-:W2:Y:S04]  /*447e0*/  LDL.LU.64 R54, [R1+0x1ff0] ;  /* 0x001ff00001367983 */ /* 0x000ea80000300a00 */
[----:B------:R1:W-:Y:S04]  /*447f0*/  STL [R1+0x2a5c], R0 ;  /* 0x002a5c0001007387 */ /* 0x0003e80000100800 */
[----:B----4-:R4:W-:Y:S04]  /*44800*/  STL [R1+0x2a68], R50 ;  /* 0x002a683201007387 */ /* 0x0109e80000100800 */
[----:B---3--:R-:W3:Y:S01]  /*44810*/  LDL.LU.64 R46, [R1+0x2000] ;  /* 0x00200000012e7983 */ /* 0x008ee20000300a00 */
[----:B-1----:R-:W-:-:S03]  /*44820*/  MOV R0, R51 ;  /* 0x0000003300007202 */ /* 0x002fc60000000f00 */
[----:B------:R-:W-:Y:S04]  /*44830*/  STL [R1+0x2a70], R192 ;  /* 0x002a70c001007387 */ /* 0x000fe80000100800 */
[----:B------:R1:W-:Y:S04]  /*44840*/  STL [R1+0x2a64], R0 ;  /* 0x002a640001007387 */ /* 0x0003e80000100800 */
[----:B------:R-:W3:Y:S04]  /*44850*/  LDL.LU.64 R48, [R1+0x2028] ;  /* 0x0020280001307983 */ /* 0x000ee80000300a00 */
[----:B----4-:R-:W4:Y:S01]  /*44860*/  LDL.LU.64 R50, [R1+0x2038] ;  /* 0x0020380001327983 */ /* 0x010f220000300a00 */
[----:B-1----:R-:W-:-:S05]  /*44870*/  IMAD.MOV.U32 R0, RZ, RZ, R193 ;  /* 0x000000ffff007224 */ /* 0x002fca00078e00c1 */
[----:B------:R1:W-:Y:S02]  /*44880*/  STL [R1+0x2a6c], R0 ;  /* 0x002a6c0001007387 */ /* 0x0003e40000100800 */
[----:B-1----:R-:W-:Y:S02]  /*44890*/  IMAD.MOV.U32 R0, RZ, RZ, R45 ;  /* 0x000000ffff007224 */ /* 0x002fe400078e002d */
[----:B------:R1:W-:Y:S04]  /*448a0*/  STL [R1+0x2a78], R44 ;  /* 0x002a782c01007387 */ /* 0x0003e80000100800 */
[----:B------:R-:W4:Y:S04]  /*448b0*/  LDL.LU.64 R192, [R1+0x2048] ;  /* 0x0020480001c07983 */ /* 0x000f280000300a00 */
[----:B-1----:R-:W4:Y:S04]  /*448c0*/  LDL.LU.64 R44, [R1+0x2050] ;  /* 0x00205000012c7983 */ /* 0x002f280000300a00 */
        /* <DEDUP_REMOVED lines=12> */
[----:B------:R-:W-:Y:S04]  /*44990*/  STL [R1+0x2a98], R6 ;  /* 0x002a980601007387 */ /* 0x000fe80000100800 */
[----:B------:R1:W-:Y:S02]  /*449a0*/  STL [R1+0x2a8c], R0 ;  /* 0x002a8c0001007387 */ /* 0x0003e40000100800 */
[----:B-1----:R-:W-:-:S02]  /*449b0*/  MOV R0, R7 ;  /* 0x0000000700007202 */ /* 0x002fc40000000f00 */
[----:B------:R-:W4:Y:S04]  /*449c0*/  LDL.LU.64 R6, [R1+0x2030] ;  /* 0x0020300001067983 */ /* 0x000f280000300a00 */
[----:B------:R1:W-:Y:S04]  /*449d0*/  STL [R1+0x2a94], R0 ;  /* 0x002a940001007387 */ /* 0x0003e80000100800 */
[----:B------:R-:W-:Y:S01]  /*449e0*/  STL [R1+0x2aa0], R76 ;  /* 0x002aa04c01007387 */ /* 0x000fe20000100800 */
[----:B-1----:R-:W-:-:S03]  /*449f0*/  IMAD.MOV.U32 R0, RZ, RZ, R77 ;  /* 0x000000ffff007224 */ /* 0x002fc600078e004d */
[----:B--2---:R-:W-:Y:S04]  /*44a00*/  STL [R1+0x2aa8], R144 ;  /* 0x002aa89001007387 */ /* 0x004fe80000100800 */
[----:B------:R1:W-:Y:S04]  /*44a10*/  STL [R1+0x2a9c], R0 ;  /* 0x002a9c0001007387 */ /* 0x0003e80000100800 */
[----:B------:R-:W-:Y:S01]  /*44a20*/  STL [R1+0x2ab0], R218 ;  /* 0x002ab0da01007387 */ /* 0x000fe20000100800 */
[----:B-1----:R-:W-:-:S05]  /*44a30*/  IMAD.MOV.U32 R0, RZ, RZ, R145 ;  /* 0x000000ffff007224 */ /* 0x002fca00078e0091 */
[----:B------:R1:W-:Y:S02]  /*44a40*/  STL [R1+0x2aa4], R0 ;  /* 0x002aa40001007387 */ /* 0x0003e40000100800 */
[----:B-1----:R-:W-:Y:S02]  /*44a50*/  IMAD.MOV.U32 R0, RZ, RZ, R219 ;  /* 0x000000ffff007224 */ /* 0x002fe400078e00db */
[----:B------:R-:W-:Y:S04]  /*44a60*/  STL [R1+0x2ab8], R52 ;  /* 0x002ab83401007387 */ /* 0x000fe80000100800 */
[----:B------:R1:W-:Y:S04]  /*44a70*/  STL [R1+0x2aac], R0 ;  /* 0x002aac0001007387 */ /* 0x0003e80000100800 */
[----:B------:R-:W-:Y:S01]  /*44a80*/  STL [R1+0x2ac0], R54 ;  /* 0x002ac03601007387 */ /* 0x000fe20000100800 */
[----:B-1----:R-:W-:-:S05]  /*44a90*/  IMAD.MOV.U32 R0, RZ, RZ, R53 ;  /* 0x000000ffff007224 */ /* 0x002fca00078e0035 */
[----:B------:R1:W-:Y:S04]  /*44aa0*/  STL [R1+0x2ab4], R0 ;  /* 0x002ab40001007387 */ /* 0x0003e80000100800 */
[----:B---3--:R-:W-:Y:S01]  /*44ab0*/  STL [R1+0x2ac8], R46 ;  /* 0x002ac82e01007387 */ /* 0x008fe20000100800 */
[----:B-1----:R-:W-:-:S05]  /*44ac0*/  IMAD.MOV.U32 R0, RZ, RZ, R55 ;  /* 0x000000ffff007224 */ /* 0x002fca00078e0037 */
[----:B------:R1:W-:Y:S02]  /*44ad0*/  STL [R1+0x2abc], R0 ;  /* 0x002abc0001007387 */ /* 0x0003e40000100800 */
[----:B-1----:R-:W-:Y:S02]  /*44ae0*/  MOV R0, R47 ;  /* 0x0000002f00007202 */ /* 0x002fe40000000f00 */
[----:B------:R-:W2:Y:S04]  /*44af0*/  LDL.LU.64 R46, [R1+0x2040] ;  /* 0x00204000012e7983 */ /* 0x000ea80000300a00 */
[----:B------:R1:W-:Y:S04]  /*44b00*/  STL [R1+0x2ac4], R0 ;  /* 0x002ac40001007387 */ /* 0x0003e80000100800 */
[----:B------:R-:W-:Y:S01]  /*44b10*/  STL [R1+0x2ad0], R48 ;  /* 0x002ad03001007387 */ /* 0x000fe20000100800 */
[----:B-1----:R-:W-:-:S03]  /*44b20*/  IMAD.MOV.U32 R0, RZ, RZ, R49 ;  /* 0x000000ffff007224 */ /* 0x002fc600078e0031 */
[----:B----4-:R-:W-:Y:S04]  /*44b30*/  STL [R1+0x2ad8], R50 ;  /* 0x002ad83201007387 */ /* 0x010fe80000100800 */
[----:B------:R1:W-:Y:S02]  /*44b40*/  STL [R1+0x2acc], R0 ;  /* 0x002acc0001007387 */ /* 0x0003e40000100800 */
[----:B-1----:R-:W-:Y:S02]  /*44b50*/  IMAD.MOV.U32 R0, RZ, RZ, R51 ;  /* 0x000000ffff007224 */ /* 0x002fe400078e0033 */
[----:B------:R-:W-:Y:S04]  /*44b60*/  STL [R1+0x2ae0], R192 ;  /* 0x002ae0c001007387 */ /* 0x000fe80000100800 */
[----:B------:R1:W-:Y:S04]  /*44b70*/  STL [R1+0x2ad4], R0 ;  /* 0x002ad40001007387 */ /* 0x0003e80000100800 */
[----:B------:R-:W-:Y:S01]  /*44b80*/  STL [R1+0x2ae8], R44 ;  /* 0x002ae82c01007387 */ /* 0x000fe20000100800 */
[----:B-1----:R-:W-:-:S05]  /*44b90*/  IMAD.MOV.U32 R0, RZ, RZ, R193 ;  /* 0x000000ffff007224 */ /* 0x002fca00078e00c1 */
[----:B------:R1:W-:Y:S02]  /*44ba0*/  STL [R1+0x2adc], R0 ;  /* 0x002adc0001007387 */ /* 0x0003e40000100800 */
[----:B-1----:R-:W-:Y:S02]  /*44bb0*/  IMAD.MOV.U32 R0, RZ, RZ, R45 ;  /* 0x000000ffff007224 */ /* 0x002fe400078e002d */
[----:B------:R-:W-:Y:S04]  /*44bc0*/  STL [R1+0x2af0], R4 ;  /* 0x002af00401007387 */ /* 0x000fe80000100800 */
[----:B------:R1:W-:Y:S04]  /*44bd0*/  STL [R1+0x2ae4], R0 ;  /* 0x002ae40001007387 */ /* 0x0003e80000100800 */
[----:B------:R-:W3:Y:S01]  /*44be0*/  S2R R192, SR_TID.X ;  /* 0x0000000000c07919 */ /* 0x000ee20000002100 */
[----:B-1----:R-:W-:-:S05]  /*44bf0*/  IMAD.MOV.U32 R0, RZ, RZ, R5 ;  /* 0x000000ffff007224 */ /* 0x002fca00078e0005 */
[----:B------:R-:W-:Y:S01]  /*44c00*/  STL [R1+0x2aec], R0 ;  /* 0x002aec0001007387 */ /* 0x000fe20000100800 */
[----:B------:R-:W-:-:S03]  /*44c10*/  IMAD.MOV.U32 R4, RZ, RZ, R195 ;  /* 0x000000ffff047224 */ /* 0x000fc600078e00c3 */
[----:B------:R1:W-:Y:S04]  /*44c20*/  STL [R1+0x2af8], R194 ;  /* 0x002af8c201007387 */ /* 0x0003e80000100800 */
[----:B-1----:R-:W4:Y:S04]  /*44c30*/  LDL.LU.64 R194, [R1+0x1020] ;  /* 0x0010200001c27983 */ /* 0x002f280000300a00 */
[----:B------:R1:W-:Y:S01]  /*44c40*/  STL [R1+0x2af4], R4 ;  /* 0x002af40401007387 */ /* 0x0003e20000100800 */
[C---:B---3--:R-:W-:Y:S02]  /*44c50*/  SHF.L.U32 R5, R192.reuse, 0x7, RZ ;  /* 0x00000007c0057819 */ /* 0x048fe400000006ff */
[----:B------:R-:W-:Y:S01]  /*44c60*/  LOP3.LUT R0, R192, 0x7, RZ, 0xc0, !PT ;  /* 0x00000007c0007812 */ /* 0x000fe200078ec0ff */
[----:B------:R3:W-:Y:S04]  /*44c70*/  STL [R1+0x2b00], R6 ;  /* 0x002b000601007387 */ /* 0x0007e80000100800 */
[----:B------:R-:W4:Y:S04]  /*44c80*/  LDL.LU.64 R218, [R1+0x1018] ;  /* 0x0010180001da7983 */ /* 0x000f280000300a00 */
[----:B------:R-:W4:Y:S01]  /*44c90*/  LDL.LU.64 R144, [R1+0x1010] ;  /* 0x0010100001907983 */ /* 0x000f220000300a00 */
[----:B-1----:R-:W-:Y:S01]  /*44ca0*/  IMAD.MOV.U32 R4, RZ, RZ, R7 ;  /* 0x000000ffff047224 */ /* 0x002fe200078e0007 */
[----:B------:R-:W-:-:S02]  /*44cb0*/  LOP3.LUT R5, R5, 0x3000, RZ, 0xc0, !PT ;  /* 0x0000300005057812 */ /* 0x000fc400078ec0ff */
[----:B------:R-:W4:Y:S01]  /*44cc0*/  LDL.LU.64 R52, [R1+0x1008] ;  /* 0x0010080001347983 */ /* 0x000f220000300a00 */
[----:B---3--:R-:W-:-:S03]  /*44cd0*/  IMAD.SHL.U32 R7, R192, 0x2, RZ ;  /* 0x00000002c0077824 */ /* 0x008fc600078e00ff */
[----:B------:R1:W-:Y:S01]  /*44ce0*/  STL [R1+0x2afc], R4 ;  /* 0x002afc0401007387 */ /* 0x0003e20000100800 */
[----:B------:R-:W-:Y:S01]  /*44cf0*/  IMAD R5, R0, 0x200, R5 ;  /* 0x0000020000057824 */ /* 0x000fe200078e0205 */
[----:B------:R-:W-:Y:S02]  /*44d00*/  LOP3.LUT R44, R192, 0x3, RZ, 0xc0, !PT ;  /* 0x00000003c02c7812 */ /* 0x000fe400078ec0ff */
[----:B------:R-:W3:Y:S01]  /*44d10*/  LDL.LU.64 R48, [R1+0xff8] ;  /* 0x000ff80001307983 */ /* 0x000ee20000300a00 */
[----:B-1----:R-:W-:Y:S02]  /*44d20*/  SHF.L.U32 R4, R0, 0x4, RZ ;  /* 0x0000000400047819 */ /* 0x002fe400000006ff */
[----:B------:R-:W-:Y:S02]  /*44d30*/  LOP3.LUT R0, R192, 0x1c, RZ, 0xc0, !PT ;  /* 0x0000001cc0007812 */ /* 0x000fe400078ec0ff */
[----:B------:R-:W-:-:S03]  /*44d40*/  LOP3.LUT R4, R4, 0x30, R7, 0x78, !PT ;  /* 0x0000003004047812 */ /* 0x000fc600078e7807 */
[----:B------:R-:W-:Y:S02]  /*44d50*/  IMAD R0, R44, 0x420, R0 ;  /* 0x000004202c007824 */ /* 0x000fe400078e0200 */
[----:B------:R-:W-:Y:S02]  /*44d60*/  IMAD.IADD R252, R5, 0x1, R4 ;  /* 0x0000000105fc7824 */ /* 0x000fe400078e0204 */
[----:B--2---:R-:W-:Y:S01]  /*44d70*/  IMAD.MOV.U32 R7, RZ, RZ, R47 ;  /* 0x000000ffff077224 */ /* 0x004fe200078e002f */
[----:B------:R1:W-:Y:S04]  /*44d80*/  STL [R1+0x2b08], R46 ;  /* 0x002b082e01007387 */ /* 0x0003e80000100800 */
[----:B------:R-:W2:Y:S04]  /*44d90*/  LDL.LU.64 R50, [R1+0xfe8] ;  /* 0x000fe80001327983 */ /* 0x000ea80000300a00 */
[----:B------:R-:W-:Y:S04]  /*44da0*/  STL [R1+0x2b04], R7 ;  /* 0x002b040701007387 */ /* 0x000fe80000100800 */
[----:B------:R-:W2:Y:S04]  /*44db0*/  LDL.LU.64 R54, [R1+0xfe0] ;  /* 0x000fe00001367983 */ /* 0x000ea80000300a00 */
[----:B------:R-:W2:Y:S04]  /*44dc0*/  LDL.LU.64 R44, [R1+0xff0] ;  /* 0x000ff000012c7983 */ /* 0x000ea80000300a00 */
[----:B------:R-:W2:Y:S04]  /*44dd0*/  LDL.LU.64 R4, [R1+0x1000] ;  /* 0x0010000001047983 */ /* 0x000ea80000300a00 */
[----:B-----5:R-:W-:Y:S04]  /*44de0*/  STL [R1+0x2704], R8 ;  /* 0x0027040801007387 */ /* 0x020fe80000100800 */
[----:B------:R-:W-:Y:S04]  /*44df0*/  STL [R1+0x26fc], R9 ;  /* 0x0026fc0901007387 */ /* 0x000fe80000100800 */
[----:B-1----:R-:W3:Y:S01]  /*44e00*/  LDL.LU.64 R46, [R1+0xfd8] ;  /* 0x000fd800012e7983 */ /* 0x002ee20000300a00 */
[----:B------:R-:W-:-:S05]  /*44e10*/  IMAD.MOV.U32 R193, RZ, RZ, c[0x0][0x180] ;  /* 0x00006000ffc17624 */ /* 0x000fca00078e00ff */
[----:B------:R-:W-:Y:S01]  /*44e20*/  IADD3 R193, R193, 0x7f, RZ ;  /* 0x0000007fc1c17810 */ /* 0x000fe20007ffe0ff */
[----:B------:R4:W-:Y:S03]  /*44e30*/  STL [R1+0x2700], R2 ;  /* 0x0027000201007387 */ /* 0x0009e60000100800 */
[----:B------:R-:W-:Y:S01]  /*44e40*/  SHF.R.S32.HI R6, RZ, 0x1f, R193 ;  /* 0x0000001fff067819 */ /* 0x000fe200000114c1 */
[----:B------:R-:W-:Y:S03]  /*44e50*/  STL [R1+0x1670], R252 ;  /* 0x001670fc01007387 */ /* 0x000fe60000100800 */
[----:B------:R-:W-:Y:S01]  /*44e60*/  LEA.HI R6, R6, R193, RZ, 0x7 ;  /* 0x000000c106067211 */ /* 0x000fe200078f38ff */
[----:B------:R-:W-:Y:S04]  /*44e70*/  STL [R1+0x26f4], R3 ;  /* 0x0026f40301007387 */ /* 0x000fe80000100800 */
[----:B------:R-:W3:Y:S01]  /*44e80*/  LDL.LU.64 R192, [R1+0xfd0] ;  /* 0x000fd00001c07983 */ /* 0x000ee20000300a00 */
[----:B----4-:R-:W-:-:S03]  /*44e90*/  IMAD.MOV.U32 R2, RZ, RZ, R195 ;  /* 0x000000ffff027224 */ /* 0x010fc600078e00c3 */
[----:B------:R1:W-:Y:S04]  /*44ea0*/  STL [R1+0x26f8], R194 ;  /* 0x0026f8c201007387 */ /* 0x0003e80000100800 */
[----:B-1----:R-:W4:Y:S04]  /*44eb0*/  LDL.LU.64 R194, [R1+0xfc8] ;  /* 0x000fc80001c27983 */ /* 0x002f280000300a00 */
[----:B------:R1:W-:Y:S04]  /*44ec0*/  STL [R1+0x26ec], R2 ;  /* 0x0026ec0201007387 */ /* 0x0003e80000100800 */
        /* <DEDUP_REMOVED lines=12> */
[----:B------:R1:W-:Y:S04]  /*44f90*/  STL [R1+0x26d4], R2 ;  /* 0x0026d40201007387 */ /* 0x0003e80000100800 */
[----:B------:R-:W2:Y:S01]  /*44fa0*/  LDL.LU.64 R52, [R1+0xfa8] ;  /* 0x000fa80001347983 */ /* 0x000ea20000300a00 */
[----:B-1----:R-:W-:-:S03]  /*44fb0*/  IMAD.MOV.U32 R2, RZ, RZ, R5 ;  /* 0x000000ffff027224 */ /* 0x002fc600078e0005 */
[----:B---3--:R-:W-:Y:S04]  /*44fc0*/  STL [R1+0x26d0], R48 ;  /* 0x0026d03001007387 */ /* 0x008fe80000100800 */
[----:B------:R1:W-:Y:S02]  /*44fd0*/  STL [R1+0x26cc], R2 ;  /* 0x0026cc0201007387 */ /* 0x0003e40000100800 */
[----:B-1----:R-:W-:Y:S02]  /*44fe0*/  IMAD.MOV.U32 R2, RZ, RZ, R49 ;  /* 0x000000ffff027224 */ /* 0x002fe400078e0031 */
[----:B------:R-:W3:Y:S04]  /*44ff0*/  LDL.LU.64 R48, [R1+0xfa0] ;  /* 0x000fa00001307983 */ /* 0x000ee80000300a00 */
[----:B------:R1:W-:Y:S04]  /*45000*/  STL [R1+0x26c4], R2 ;  /* 0x0026c40201007387 */ /* 0x0003e80000100800 */
[----:B------:R-:W-:Y:S01]  /*45010*/  STL [R1+0x26c8], R44 ;  /* 0x0026c82c01007387 */ /* 0x000fe20000100800 */
[----:B-1----:R-:W-:-:S03]  /*45020*/  IMAD.MOV.U32 R2, RZ, RZ, R45 ;  /* 0x000000ffff027224 */ /* 0x002fc600078e002d */
[----:B------:R-:W-:Y:S04]  /*45030*/  STL [R1+0x26c0], R50 ;  /* 0x0026c03201007387 */ /* 0x000fe80000100800 */
[----:B------:R1:W-:Y:S04]  /*45040*/  STL [R1+0x26bc], R2 ;  /* 0x0026bc0201007387 */ /* 0x0003e80000100800 */
[----:B------:R-:W3:Y:S01]  /*45050*/  LDL.LU.64 R8, [R1+0xf98] ;  /* 0x000f980001087983 */ /* 0x000ee20000300a00 */
        /* <DEDUP_REMOVED lines=8> */
[----:B-1----:R-:W-:-:S03]  /*450e0*/  MOV R2, R47 ;  /* 0x0000002f00027202 */ /* 0x002fc60000000f00 */
[----:B------:R-:W3:Y:S04]  /*450f0*/  LDL.LU.64 R46, [R1+0xf80] ;  /* 0x000f8000012e7983 */ /* 0x000ee80000300a00 */
[----:B------:R1:W-:Y:S04]  /*45100*/  STL [R1+0x26a4], R2 ;  /* 0x0026a40201007387 */ /* 0x0003e80000100800 */
[----:B------:R1:W-:Y:S02]  /*45110*/  STL [R1+0x26a8], R192 ;  /* 0x0026a8c001007387 */ /* 0x0003e40000100800 */
[----:B-1----:R-:W-:-:S02]  /*45120*/  IMAD.MOV.U32 R2, RZ, RZ, R193 ;  /* 0x000000ffff027224 */ /* 0x002fc400078e00c1 */
[----:B------:R-:W3:Y:S04]  /*45130*/  LDL.LU.64 R192, [R1+0xf78] ;  /* 0x000f780001c07983 */ /* 0x000ee80000300a00 */
[----:B------:R1:W-:Y:S04]  /*45140*/  STL [R1+0x269c], R2 ;  /* 0x00269c0201007387 */ /* 0x0003e80000100800 */
[----:B----4-:R4:W-:Y:S01]  /*45150*/  STL [R1+0x26a0], R194 ;  /* 0x0026a0c201007387 */ /* 0x0109e20000100800 */
[----:B-1----:R-:W-:-:S03]  /*45160*/  IMAD.MOV.U32 R2, RZ, RZ, R195 ;  /* 0x000000ffff027224 */ /* 0x002fc600078e00c3 */
[----:B------:R-:W-:Y:S04]  /*45170*/  STL [R1+0x2698], R76 ;  /* 0x0026984c01007387 */ /* 0x000fe80000100800 */
[----:B------:R1:W-:Y:S04]  /*45180*/  STL [R1+0x2694], R2 ;  /* 0x0026940201007387 */ /* 0x0003e80000100800 */
[----:B----4-:R-:W4:Y:S01]  /*45190*/  LDL.LU.64 R194, [R1+0xf70] ;  /* 0x000f700001c27983 */ /* 0x010f220000300a00 */
        /* <DEDUP_REMOVED lines=8> */
[----:B------:R-:W4:Y:S04]  /*45220*/  LDL.LU.64 R144, [R1+0xf60] ;  /* 0x000f600001907983 */ /* 0x000f280000300a00 */
[----:B------:R1:W-:Y:S04]  /*45230*/  STL [R1+0x267c], R2 ;  /* 0x00267c0201007387 */ /* 0x0003e80000100800 */
[----:B--2---:R-:W-:Y:S01]  /*45240*/  STL [R1+0x2680], R52 ;  /* 0x0026803401007387 */ /* 0x004fe20000100800 */
[----:B-1----:R-:W-:-:S03]  /*45250*/  MOV R2, R53 ;  /* 0x0000003500027202 */ /* 0x002fc60000000f00 */
[----:B------:R-:W2:Y:S04]  /*45260*/  LDL.LU.64 R76, [R1+0xf58] ;  /* 0x000f5800014c7983 */ /* 0x000ea80000300a00 */
[----:B------:R-:W2:Y:S04]  /*45270*/  LDL.LU.64 R4, [R1+0xf50] ;  /* 0x000f500001047983 */ /* 0x000ea80000300a00 */
[----:B------:R1:W-:Y:S04]  /*45280*/  STL [R1+0x2674], R2 ;  /* 0x0026740201007387 */ /* 0x0003e80000100800 */
[----:B---3--:R3:W-:Y:S04]  /*45290*/  STL [R1+0x2678], R48 ;  /* 0x0026783001007387 */ /* 0x0087e80000100800 */
[----:B------:R-:W2:Y:S01]  /*452a0*/  LDL.LU.64 R44, [R1+0xf48] ;  /* 0x000f4800012c7983 */ /* 0x000ea20000300a00 */
[----:B-1----:R-:W-:-:S03]  /*452b0*/  IMAD.MOV.U32 R2, RZ, RZ, R49 ;  /* 0x000000ffff027224 */ /* 0x002fc600078e0031 */
[----:B------:R-:W2:Y:S04]  /*452c0*/  LDL.LU.64 R52, [R1+0xf40] ;  /* 0x000f400001347983 */ /* 0x000ea80000300a00 */
[----:B------:R1:W-:Y:S04]  /*452d0*/  STL [R1+0x266c], R2 ;  /* 0x00266c0201007387 */ /* 0x0003e80000100800 */
[----:B------:R-:W-:Y:S04]  /*452e0*/  STL [R1+0x2670], R8 ;  /* 0x0026700801007387 */ /* 0x000fe80000100800 */
[----:B---3--:R-:W3:Y:S01]  /*452f0*/  LDL.LU.64 R48, [R1+0xf38] ;  /* 0x000f380001307983 */ /* 0x008ee20000300a00 */
[----:B-1----:R-:W-:-:S03]  /*45300*/  IMAD.MOV.U32 R2, RZ, RZ, R9 ;  /* 0x000000ffff027224 */ /* 0x002fc600078e0009 */
[----:B------:R-:W-:Y:S04]  /*45310*/  STL [R1+0x2668], R50 ;  /* 0x0026683201007387 */ /* 0x000fe80000100800 */
        /* <DEDUP_REMOVED lines=8> */
[----:B-1----:R-:W3:Y:S01]  /*453a0*/  LDL.LU.64 R2, [R1+0xf28] ;  /* 0x000f280001027983 */ /* 0x002ee20000300a00 */
[----:B------:R-:W-:-:S03]  /*453b0*/  IMAD.MOV.U32 R7, RZ, RZ, R47 ;  /* 0x000000ffff077224 */ /* 0x000fc600078e002f */
[----:B------:R-:W-:Y:S04]  /*453c0*/  STL [R1+0x2650], R192 ;  /* 0x002650c001007387 */ /* 0x000fe80000100800 */
[----:B------:R1:W-:Y:S04]  /*453d0*/  STL [R1+0x264c], R7 ;  /* 0x00264c0701007387 */ /* 0x0003e80000100800 */
[----:B------:R-:W3:Y:S04]  /*453e0*/  LDL.LU.64 R8, [R1+0xf20] ;  /* 0x000f200001087983 */ /* 0x000ee80000300a00 */
[----:B------:R-:W3:Y:S01]  /*453f0*/  LDL.LU.64 R54, [R1+0xf18] ;  /* 0x000f180001367983 */ /* 0x000ee20000300a00 */
[----:B-1----:R-:W-:-:S05]  /*45400*/  MOV R7, R193 ;  /* 0x000000c100077202 */ /* 0x002fca0000000f00 */
[----:B------:R1:W-:Y:S04]  /*45410*/  STL [R1+0x2644], R7 ;  /* 0x0026440701007387 */ /* 0x0003e80000100800 */
[----:B----4-:R4:W-:Y:S04]  /*45420*/  STL [R1+0x2648], R194 ;  /* 0x002648c201007387 */ /* 0x0109e80000100800 */
[----:B------:R-:W3:Y:S01]  /*45430*/  LDL.LU.64 R46, [R1+0xf10] ;  /* 0x000f1000012e7983 */ /* 0x000ee20000300a00 */
[----:B-1----:R-:W-:-:S03]  /*45440*/  IMAD.MOV.U32 R7, RZ, RZ, R195 ;  /* 0x000000ffff077224 */ /* 0x002fc600078e00c3 */
[----:B------:R-:W3:Y:S04]  /*45450*/  LDL.LU.64 R192, [R1+0xf08] ;  /* 0x000f080001c07983 */ /* 0x000ee80000300a00 */
[----:B------:R1:W-:Y:S04]  /*45460*/  STL [R1+0x263c], R7 ;  /* 0x00263c0701007387 */ /* 0x0003e80000100800 */
[----:B------:R4:W-:Y:S04]  /*45470*/  STL [R1+0x2640], R218 ;  /* 0x002640da01007387 */ /* 0x0009e80000100800 */
[----:B----4-:R-:W4:Y:S01]  /*45480*/  LDL.LU.64 R194, [R1+0xb8] ;  /* 0x0000b80001c27983 */ /* 0x010f220000300a00 */
[----:B-1----:R-:W-:-:S03]  /*45490*/  IMAD.MOV.U32 R7, RZ, RZ, R219 ;  /* 0x000000ffff077224 */ /* 0x002fc600078e00db */
[----:B------:R-:W4:Y:S04]  /*454a0*/  LDL.LU.64 R218, [R1+0x3ae8] ;  /* 0x003ae80001da7983 */ /* 0x000f280000300a00 */
[----:B------:R-:W-:Y:S04]  /*454b0*/  STL [R1+0x2638], R144 ;  /* 0x0026389001007387 */ /* 0x000fe80000100800 */
[----:B------:R1:W-:Y:S02]  /*454c0*/  STL [R1+0x2634], R7 ;  /* 0x0026340701007387 */ /* 0x0003e40000100800 */
[----:B-1----:R-:W-:-:S02]  /*454d0*/  IMAD.MOV.U32 R7, RZ, RZ, R145 ;  /* 0x000000ffff077224 */ /* 0x002fc400078e0091 */
[----:B------:R-:W4:Y:S04]  /*454e0*/  LDL.LU.64 R144, [R1+0x3ae0] ;  /* 0x003ae00001907983 */ /* 0x000f280000300a00 */
[----:B--2---:R-:W-:Y:S04]  /*454f0*/  STL [R1+0x2630], R76 ;  /* 0x0026304c01007387 */ /* 0x004fe80000100800 */
[----:B------:R1:W-:Y:S02]  /*45500*/  STL [R1+0x262c], R7 ;  /* 0x00262c0701007387 */ /* 0x0003e40000100800 */
[----:B-1----:R-:W-:-:S02]  /*45510*/  IMAD.MOV.U32 R7, RZ, RZ, R77 ;  /* 0x000000ffff077224 */ /* 0x002fc400078e004d */
[----:B------:R-:W2:Y:S04]  /*45520*/  LDL.LU.64 R76, [R1+0x3ad8] ;  /* 0x003ad800014c7983 */ /* 0x000ea80000300a00 */
[----:B------:R1:W-:Y:S04]  /*45530*/  STL [R1+0x2628], R4 ;  /* 0x0026280401007387 */ /* 0x0003e80000100800 */
[----:B------:R-:W-:Y:S04]  /*45540*/  STL [R1+0x2624], R7 ;  /* 0x0026240701007387 */ /* 0x000fe80000100800 */
[----:B------:R-:W-:Y:S01]  /*45550*/  STL [R1+0x2620], R44 ;  /* 0x0026202c01007387 */ /* 0x000fe20000100800 */
[----:B-1----:R-:W-:-:S05]  /*45560*/  IMAD.MOV.U32 R4, RZ, RZ, R5 ;  /* 0x000000ffff047224 */ /* 0x002fca00078e0005 */
[----:B------:R1:W-:Y:S04]  /*45570*/  STL [R1+0x261c], R4 ;  /* 0x00261c0401007387 */ /* 0x0003e80000100800 */
[----:B------:R-:W-:Y:S01]  /*45580*/  STL [R1+0x2618], R52 ;  /* 0x0026183401007387 */ /* 0x000fe20000100800 */
[----:B-1----:R-:W-:-:S05]  /*45590*/  MOV R4, R45 ;  /* 0x0000002d00047202 */ /* 0x002fca0000000f00 */
[----:B------:R1:W-:Y:S04]  /*455a0*/  STL [R1+0x2614], R4 ;  /* 0x0026140401007387 */ /* 0x0003e80000100800 */
[----:B---3--:R-:W-:Y:S01]  /*455b0*/  STL [R1+0x2610], R48 ;  /* 0x0026103001007387 */ /* 0x008fe20000100800 */
[----:B-1----:R-:W-:-:S05]  /*455c0*/  IMAD.MOV.U32 R4, RZ, RZ, R53 ;  /* 0x000000ffff047224 */ /* 0x002fca00078e0035 */
[----:B------:R1:W-:Y:S01]  /*455d0*/  STL [R1+0x260c], R4 ;  /* 0x00260c0401007387 */ /* 0x0003e20000100800 */
[----:B------:R-:W-:-:S03]  /*455e0*/  IMAD.MOV.U32 R7, RZ, RZ, R49 ;  /* 0x000000ffff077224 */ /* 0x000fc600078e0031 */
[----:B-1----:R-:W3:Y:S04]  /*455f0*/  LDL.LU.64 R4, [R1+0xec0] ;  /* 0x000ec00001047983 */ /* 0x002ee80000300a00 */
[----:B------:R-:W2:Y:S04]  /*45600*/  LDL.LU.64 R44, [R1+0xda8] ;  /* 0x000da800012c7983 */ /* 0x000ea80000300a00 */
[----:B------:R1:W-:Y:S04]  /*45610*/  STL [R1+0x2604], R7 ;  /* 0x0026040701007387 */ /* 0x0003e80000100800 */
[----:B------:R1:W-:Y:S04]  /*45620*/  STL [R1+0x2608], R50 ;  /* 0x0026083201007387 */ /* 0x0003e80000100800 */
[----:B------:R-:W2:Y:S01]  /*45630*/  LDL.LU.64 R52, [R1+0x658] ;  /* 0x0006580001347983 */ /* 0x000ea20000300a00 */
[----:B-1----:R-:W-:-:S03]  /*45640*/  IMAD.MOV.U32 R7, RZ, RZ, R51 ;  /* 0x000000ffff077224 */ /* 0x002fc600078e0033 */
[----:B------:R-:W2:Y:S04]  /*45650*/  LDL.LU.64 R48, [R1+0x2a8] ;  /* 0x0002a80001307983 */ /* 0x000ea80000300a00 */
[----:B------:R-:W-:Y:S04]  /*45660*/  STL [R1+0x25fc], R7 ;  /* 0x0025fc0701007387 */ /* 0x000fe80000100800 */
[----:B------:R1:W-:Y:S04]  /*45670*/  STL [R1+0x2600], R2 ;  /* 0x0026000201007387 */ /* 0x0003e80000100800 */
[----:B------:R-:W2:Y:S01]  /*45680*/  LDL.LU.64 R50, [R1+0xb0] ;  /* 0x0000b00001327983 */ /* 0x000ea20000300a00 */
[----:B-1----:R-:W-:-:S03]  /*45690*/  IMAD.MOV.U32 R2, RZ, RZ, R3 ;  /* 0x000000ffff027224 */ /* 0x002fc600078e0003 */
[----:B------:R-:W-:Y:S04]  /*456a0*/  STL [R1+0x25f8], R8 ;  /* 0x0025f80801007387 */ /* 0x000fe80000100800 */
[----:B------:R1:W-:Y:S04]  /*456b0*/  STL [R1+0x25f4], R2 ;  /* 0x0025f40201007387 */ /* 0x0003e80000100800 */
[----:B------:R-:W-:Y:S01]  /*456c0*/  STL [R1+0x25f0], R54 ;  /* 0x0025f03601007387 */ /* 0x000fe20000100800 */
[----:B-1----:R-:W-:-:S05]  /*456d0*/  IMAD.MOV.U32 R2, RZ, RZ, R9 ;  /* 0x000000ffff027224 */ /* 0x002fca00078e0009 */
[----:B------:R1:W-:Y:S04]  /*456e0*/  STL [R1+0x25ec], R2 ;  /* 0x0025ec0201007387 */ /* 0x0003e80000100800 */
[----:B------:R-:W-:Y:S01]  /*456f0*/  STL [R1+0x25e8], R46 ;  /* 0x0025e82e01007387 */ /* 0x000fe20000100800 */
[----:B-1----:R-:W-:-:S05]  /*45700*/  MOV R2, R55 ;  /* 0x0000003700027202 */ /* 0x002fca0000000f00 */
[----:B------:R1:W-:Y:S04]  /*45710*/  STL [R1+0x25e4], R2 ;  /* 0x0025e40201007387 */ /* 0x0003e80000100800 */
[----:B------:R-:W-:Y:S01]  /*45720*/  STL [R1+0x25e0], R192 ;  /* 0x0025e0c001007387 */ /* 0x000fe20000100800 */
[----:B-1----:R-:W-:-:S05]  /*45730*/  IMAD.MOV.U32 R2, RZ, RZ, R47 ;  /* 0x000000ffff027224 */ /* 0x002fca00078e002f */
[----:B------:R1:W-:Y:S04]  /*45740*/  STL [R1+0x25dc], R2 ;  /* 0x0025dc0201007387 */ /* 0x0003e80000100800 */
[----:B----4-:R-:W-:Y:S01]  /*45750*/  STL [R1+0x25d8], R194 ;  /* 0x0025d8c201007387 */ /* 0x010fe20000100800 */
[----:B-1----:R-:W-:-:S05]  /*45760*/  IMAD.MOV.U32 R2, RZ, RZ, R193 ;  /* 0x000000ffff027224 */ /* 0x002fca00078e00c1 */
[----:B------:R1:W-:Y:S04]  /*45770*/  STL [R1+0x25d4], R2 ;  /* 0x0025d40201007387 */ /* 0x0003e80000100800 */
[----:B------:R-:W-:Y:S01]  /*45780*/  STL [R1+0x25d0], R216 ;  /* 0x0025d0d801007387 */ /* 0x000fe20000100800 */
[----:B-1----:R-:W-:-:S05]  /*45790*/  IMAD.MOV.U32 R2, RZ, RZ, R195 ;  /* 0x000000ffff027224 */ /* 0x002fca00078e00c3 */
[----:B------:R3:W-:Y:S04]  /*457a0*/  STL [R1+0x25cc], R2 ;  /* 0x0025cc0201007387 */ /* 0x0007e80000100800 */
[----:B------:R-:W4:Y:S04]  /*457b0*/  LDL.LU.64 R8, [R1+0xeb8] ;  /* 0x000eb80001087983 */ /* 0x000f280000300a00 */
[----:B------:R-:W-:Y:S04]  /*457c0*/  STL [R1+0x25c4], R217 ;  /* 0x0025c4d901007387 */ /* 0x000fe80000100800 */
[----:B------:R-:W4:Y:S04]  /*457d0*/  LDL.LU.64 R54, [R1+0xda0] ;  /* 0x000da00001367983 */ /* 0x000f280000300a00 */
[----:B------:R-:W-:Y:S04]  /*457e0*/  STL [R1+0x25c8], R142 ;  /* 0x0025c88e01007387 */ /* 0x000fe80000100800 */
[----:B------:R-:W4:Y:S04]  /*457f0*/  LDL.LU.64 R46, [R1+0x650] ;  /* 0x00065000012e7983 */ /* 0x000f280000300a00 */
[----:B------:R-:W-:Y:S04]  /*45800*/  STL [R1+0x25bc], R143 ;  /* 0x0025bc8f01007387 */ /* 0x000fe80000100800 */
[----:B------:R-:W4:Y:S04]  /*45810*/  LDL.LU.64 R192, [R1+0x2a0] ;  /* 0x0002a00001c07983 */ /* 0x000f280000300a00 */
[----:B------:R-:W-:Y:S04]  /*45820*/  STL [R1+0x25c0], R74 ;  /* 0x0025c04a01007387 */ /* 0x000fe80000100800 */
[----:B------:R-:W4:Y:S04]  /*45830*/  LDL.LU.64 R194, [R1+0xa8] ;  /* 0x0000a80001c27983 */ /* 0x000f280000300a00 */
[----:B------:R-:W-:Y:S01]  /*45840*/  STL [R1+0x25b4], R75 ;  /* 0x0025b44b01007387 */ /* 0x000fe20000100800 */
[----:B---3--:R-:W-:-:S03]  /*45850*/  IMAD.MOV.U32 R2, RZ, RZ, R5 ;  /* 0x000000ffff027224 */ /* 0x008fc600078e0005 */
[----:B------:R-:W-:Y:S04]  /*45860*/  STL [R1+0x25b8], R4 ;  /* 0x0025b80401007387 */ /* 0x000fe80000100800 */
[----:B--2---:R-:W-:Y:S04]  /*45870*/  STL [R1+0x25b0], R44 ;  /* 0x0025b02c01007387 */ /* 0x004fe80000100800 */
[----:B------:R1:W-:Y:S02]  /*45880*/  STL [R1+0x25ac], R2 ;  /* 0x0025ac0201007387 */ /* 0x0003e40000100800 */
[----:B-1----:R-:W-:-:S02]  /*45890*/  IMAD.MOV.U32 R2, RZ, RZ, R45 ;  /* 0x000000ffff027224 */ /* 0x002fc400078e002d */
[----:B------:R-:W-:Y:S04]  /*458a0*/  STL [R1+0x25a8], R52 ;  /* 0x0025a83401007387 */ /* 0x000fe80000100800 */
[----:B------:R1:W-:Y:S04]  /*458b0*/  STL [R1+0x25a4], R2 ;  /* 0x0025a40201007387 */ /* 0x0003e80000100800 */
[----:B------:R-:W-:Y:S01]  /*458c0*/  STL [R1+0x25a0], R48 ;  /* 0x0025a03001007387 */ /* 0x000fe20000100800 */
[----:B-1----:R-:W-:-:S05]  /*458d0*/  MOV R2, R53 ;  /* 0x0000003500027202 */ /* 0x002fca0000000f00 */
[----:B------:R1:W-:Y:S04]  /*458e0*/  STL [R1+0x259c], R2 ;  /* 0x00259c0201007387 */ /* 0x0003e80000100800 */
[----:B------:R-:W-:Y:S01]  /*458f0*/  STL [R1+0x2598], R50 ;  /* 0x0025983201007387 */ /* 0x000fe20000100800 */
[----:B-1----:R-:W-:-:S05]  /*45900*/  IMAD.MOV.U32 R2, RZ, RZ, R49 ;  /* 0x000000ffff027224 */ /* 0x002fca00078e0031 */
[----:B------:R1:W-:Y:S04]  /*45910*/  STL [R1+0x2594], R2 ;  /* 0x0025940201007387 */ /* 0x0003e80000100800 */
[----:B------:R-:W-:Y:S01]  /*45920*/  STL [R1+0x2590], R214 ;  /* 0x002590d601007387 */ /* 0x000fe20000100800 */
[----:B-1----:R-:W-:-:S05]  /*45930*/  IMAD.MOV.U32 R2, RZ, RZ, R51 ;  /* 0x000000ffff027224 */ /* 0x002fca00078e0033 */
[----:B------:R4:W-:Y:S04]  /*45940*/  STL [R1+0x258c], R2 ;  /* 0x00258c0201007387 */ /* 0x0009e80000100800 */
[----:B------:R-:W2:Y:S04]  /*45950*/  LDL.LU.64 R4, [R1+0xeb0] ;  /* 0x000eb00001047983 */ /* 0x000ea80000300a00 */
[----:B------:R-:W-:Y:S04]  /*45960*/  STL [R1+0x2584], R215 ;  /* 0x002584d701007387 */ /* 0x000fe80000100800 */
[----:B------:R-:W3:Y:S04]  /*45970*/  LDL.LU.64 R44, [R1+0xd98] ;  /* 0x000d9800012c7983 */ /* 0x000ee80000300a00 */
[----:B------:R-:W-:Y:S04]  /*45980*/  STL [R1+0x2588], R140 ;  /* 0x0025888c01007387 */ /* 0x000fe80000100800 */
[----:B------:R-:W3:Y:S04]  /*45990*/  LDL.LU.64 R52, [R1+0x648] ;  /* 0x0006480001347983 */ /* 0x000ee80000300a00 */
[----:B------:R-:W-:Y:S04]  /*459a0*/  STL [R1+0x257c], R141 ;  /* 0x00257c8d01007387 */ /* 0x000fe80000100800 */
[----:B------:R-:W3:Y:S04]  /*459b0*/  LDL.LU.64 R48, [R1+0x1f8] ;  /* 0x0001f80001307983 */ /* 0x000ee80000300a00 */
[----:B------:R-:W-:Y:S04]  /*459c0*/  STL [R1+0x2580], R72 ;  /* 0x0025804801007387 */ /* 0x000fe80000100800 */
[----:B------:R-:W3:Y:S04]  /*459d0*/  LDL.LU.64 R50, [R1+0xa0] ;  /* 0x0000a00001327983 */ /* 0x000ee80000300a00 */
[----:B------:R-:W-:Y:S01]  /*459e0*/  STL [R1+0x2574], R73 ;  /* 0x0025744901007387 */ /* 0x000fe20000100800 */
[----:B----4-:R-:W-:-:S03]  /*459f0*/  IMAD.MOV.U32 R2, RZ, RZ, R9 ;  /* 0x000000ffff027224 */ /* 0x010fc600078e0009 */
[----:B------:R-:W-:Y:S04]  /*45a00*/  STL [R1+0x2578], R8 ;  /* 0x0025780801007387 */ /* 0x000fe80000100800 */
[----:B------:R-:W-:Y:S04]  /*45a10*/  STL [R1+0x2570], R54 ;  /* 0x0025703601007387 */ /* 0x000fe80000100800 */
[----:B------:R1:W-:Y:S04]  /*45a20*/  STL [R1+0x256c], R2 ;  /* 0x00256c0201007387 */ /* 0x0003e80000100800 */
[----:B------:R-:W-:Y:S01]  /*45a30*/  STL [R1+0x2568], R46 ;  /* 0x0025682e01007387 */ /* 0x000fe20000100800 */
[----:B-1----:R-:W-:-:S05]  /*45a40*/  IMAD.MOV.U32 R2, RZ, RZ, R55 ;  /* 0x000000ffff027224 */ /* 0x002fca00078e0037 */
        /* <DEDUP_REMOVED lines=20> */
[----:B--2---:R-:W-:-:S03]  /*45b90*/  IMAD.MOV.U32 R2, RZ, RZ, R5 ;  /* 0x000000ffff027224 */ /* 0x004fc600078e0005 */
[----:B------:R-:W-:Y:S04]  /*45ba0*/  STL [R1+0x2538], R4 ;  /* 0x0025380401007387 */ /* 0x000fe80000100800 */
[----:B---3--:R-:W-:Y:S04]  /*45bb0*/  STL [R1+0x2530], R44 ;  /* 0x0025302c01007387 */ /* 0x008fe80000100800 */
        /* <DEDUP_REMOVED lines=49> */
[----:B--2---:R-:W-:-:S03]  /*45ed0*/  MOV R2, R5 ;  /* 0x0000000500027202 */ /* 0x004fc60000000f00 */
        /* <DEDUP_REMOVED lines=272> */
[----:B------:R-:W2:Y:S01]  /*46fe0*/  LDL.LU.64 R4, [R1+0xe40] ;  /* 0x000e400001047983 */ /* 0x000ea20000300a00 */
[----:B-1----:R-:W-:-:S05]  /*46ff0*/  MOV R2, R51 ;  /* 0x0000003300027202 */ /* 0x002fca0000000f00 */
[----:B------:R4:W-:Y:S04]  /*47000*/  STL [R1+0x220c], R2 ;  /* 0x00220c0201007387 */ /* 0x0009e80000100800 */
[----:B------:R-:W-:Y:S04]  /*47010*/  STL [R1+0x2210], R182 ;  /* 0x002210b601007387 */ /* 0x000fe80000100800 */
[----:B------:R-:W3:Y:S04]  /*47020*/  LDL.LU.64 R44, [R1+0xc48] ;  /* 0x000c4800012c7983 */ /* 0x000ee80000300a00 */
[----:B------:R-:W-:Y:S04]  /*47030*/  STL [R1+0x2204], R183 ;  /* 0x002204b701007387 */ /* 0x000fe80000100800 */
[----:B------:R-:W3:Y:S04]  /*47040*/  LDL.LU.64 R52, [R1+0x538] ;  /* 0x0005380001347983 */ /* 0x000ee80000300a00 */
[----:B------:R-:W-:Y:S04]  /*47050*/  STL [R1+0x2208], R112 ;  /* 0x0022087001007387 */ /* 0x000fe80000100800 */
[----:B------:R-:W3:Y:S04]  /*47060*/  LDL.LU.64 R48, [R1+0x158] ;  /* 0x0001580001307983 */ /* 0x000ee80000300a00 */
[----:B------:R-:W-:Y:S04]  /*47070*/  STL [R1+0x21fc], R113 ;  /* 0x0021fc7101007387 */ /* 0x000fe80000100800 */
[----:B------:R-:W3:Y:S04]  /*47080*/  LDL.LU.64 R50, [R1] ;  /* 0x0000000001327983 */ /* 0x000ee80000300a00 */
[----:B------:R-:W-:Y:S04]  /*47090*/  STL [R1+0x2200], R32 ;  /* 0x0022002001007387 */ /* 0x000fe80000100800 */
        /* <DEDUP_REMOVED lines=15> */
[----:B------:R-:W4:Y:S01]  /*47190*/  LDL.LU.64 R46, [R1+0xc40] ;  /* 0x000c4000012e7983 */ /* 0x000f220000300a00 */
[----:B-1----:R-:W-:-:S05]  /*471a0*/  IMAD.MOV.U32 R2, RZ, RZ, R195 ;  /* 0x000000ffff027224 */ /* 0x002fca00078e00c3 */
[----:B------:R2:W-:Y:S04]  /*471b0*/  STL [R1+0x21cc], R2 ;  /* 0x0021cc0201007387 */ /* 0x0005e80000100800 */
[----:B------:R-:W-:Y:S04]  /*471c0*/  STL [R1+0x21d0], R180 ;  /* 0x0021d0b401007387 */ /* 0x000fe80000100800 */
[----:B------:R-:W4:Y:S04]  /*471d0*/  LDL.LU.64 R192, [R1+0x530] ;  /* 0x0005300001c07983 */ /* 0x000f280000300a00 */
[----:B------:R-:W-:Y:S04]  /*471e0*/  STL [R1+0x21c4], R181 ;  /* 0x0021c4b501007387 */ /* 0x000fe80000100800 */
[----:B------:R-:W4:Y:S04]  /*471f0*/  LDL.LU.64 R194, [R1+0x150] ;  /* 0x0001500001c27983 */ /* 0x000f280000300a00 */
[----:B------:R-:W-:Y:S04]  /*47200*/  STL [R1+0x21c8], R110 ;  /* 0x0021c86e01007387 */ /* 0x000fe80000100800 */
[----:B------:R-:W-:Y:S04]  /*47210*/  STL [R1+0x21bc], R111 ;  /* 0x0021bc6f01007387 */ /* 0x000fe80000100800 */
[----:B------:R-:W-:Y:S04]  /*47220*/  STL [R1+0x21c0], R30 ;  /* 0x0021c01e01007387 */ /* 0x000fe80000100800 */
        /* <DEDUP_REMOVED lines=15> */
[----:B------:R-:W3:Y:S01]  /*47320*/  LDL.LU.64 R52, [R1+0xc38] ;  /* 0x000c380001347983 */ /* 0x000ee20000300a00 */
[----:B-1----:R-:W-:-:S05]  /*47330*/  IMAD.MOV.U32 R2, RZ, RZ, R51 ;  /* 0x000000ffff027224 */ /* 0x002fca00078e0033 */
[----:B------:R4:W-:Y:S04]  /*47340*/  STL [R1+0x218c], R2 ;  /* 0x00218c0201007387 */ /* 0x0009e80000100800 */
[----:B------:R-:W-:Y:S04]  /*47350*/  STL [R1+0x2190], R178 ;  /* 0x002190b201007387 */ /* 0x000fe80000100800 */
[----:B------:R-:W3:Y:S04]  /*47360*/  LDL.LU.64 R48, [R1+0x358] ;  /* 0x0003580001307983 */ /* 0x000ee80000300a00 */
[----:B------:R-:W-:Y:S04]  /*47370*/  STL [R1+0x2184], R179 ;  /* 0x002184b301007387 */ /* 0x000fe80000100800 */
[----:B------:R-:W3:Y:S04]  /*47380*/  LDL.LU.64 R50, [R1+0x148] ;  /* 0x0001480001327983 */ /* 0x000ee80000300a00 */
[----:B------:R-:W-:Y:S04]  /*47390*/  STL [R1+0x2188], R108 ;  /* 0x0021886c01007387 */ /* 0x000fe80000100800 */
[----:B------:R-:W-:Y:S04]  /*473a0*/  STL [R1+0x217c], R109 ;  /* 0x00217c6d01007387 */ /* 0x000fe80000100800 */
[----:B------:R-:W-:Y:S04]  /*473b0*/  STL [R1+0x2180], R28 ;  /* 0x0021801c01007387 */ /* 0x000fe80000100800 */
[----:B------:R-:W-:Y:S01]  /*473c0*/  STL [R1+0x2174], R29 ;  /* 0x0021741d01007387 */ /* 0x000fe20000100800 */
[----:B----4-:R-:W-:-:S03]  /*473d0*/  IMAD.MOV.U32 R2, RZ, RZ, R55 ;  /* 0x000000ffff027224 */ /* 0x010fc600078e0037 */
[----:B------:R-:W-:Y:S04]  /*473e0*/  STL [R1+0x2178], R54 ;  /* 0x0021783601007387 */ /* 0x000fe80000100800 */
[----:B------:R-:W-:Y:S04]  /*473f0*/  STL [R1+0x2170], R46 ;  /* 0x0021702e01007387 */ /* 0x000fe80000100800 */
[----:B------:R1:W-:Y:S02]  /*47400*/  STL [R1+0x216c], R2 ;  /* 0x00216c0201007387 */ /* 0x0003e40000100800 */
[----:B-1----:R-:W-:-:S02]  /*47410*/  MOV R2, R47 ;  /* 0x0000002f00027202 */ /* 0x002fc40000000f00 */
        /* <DEDUP_REMOVED lines=19> */
[----:B--2---:R-:W-:-:S03]  /*47550*/  IMAD.MOV.U32 R2, RZ, RZ, R45 ;  /* 0x000000ffff027224 */ /* 0x004fc600078e002d */
[----:B------:R-:W-:Y:S04]  /*47560*/  STL [R1+0x2138], R44 ;  /* 0x0021382c01007387 */ /* 0x000fe80000100800 */
[----:B---3--:R-:W-:Y:S04]  /*47570*/  STL [R1+0x2130], R52 ;  /* 0x0021303401007387 */ /* 0x008fe80000100800 */
[----:B------:R1:W-:Y:S02]  /*47580*/  STL [R1+0x212c], R2 ;  /* 0x00212c0201007387 */ /* 0x0003e40000100800 */
[----:B-1----:R-:W-:-:S02]  /*47590*/  IMAD.MOV.U32 R2, RZ, RZ, R53 ;  /* 0x000000ffff027224 */ /* 0x002fc400078e0035 */
        /* <DEDUP_REMOVED lines=152> */
[----:B------:R-:W-:Y:S04]  /*47f20*/  STL [R1+0x1f8c], R237 ;  /* 0x001f8ced01007387 */ /* 0x000fe80000100800 */
        /* <DEDUP_REMOVED lines=148> */
[----:B-1----:R-:W-:-:S05]  /*48870*/  IMAD.MOV.U32 R2, RZ, RZ, R51 ;  /* 0x000000ffff027224 */ /* 0x002fca00078e0033 */
[----:B------:R4:W-:Y:S04]  /*48880*/  STL [R1+0x1e1c], R2 ;  /* 0x001e1c0201007387 */ /* 0x0009e80000100800 */
[----:B------:R-:W-:Y:S04]  /*48890*/  STL [R1+0x1e20], R224 ;  /* 0x001e20e001007387 */ /* 0x000fe80000100800 */
        /* <DEDUP_REMOVED lines=22> */
[----:B------:R-:W4:Y:S01]  /*48a00*/  LDL.LU.64 R46, [R1+0xed0] ;  /* 0x000ed000012e7983 */ /* 0x000f220000300a00 */
[----:B-1----:R-:W-:-:S03]  /*48a10*/  IMAD.MOV.U32 R2, RZ, RZ, R195 ;  /* 0x000000ffff027224 */ /* 0x002fc600078e00c3 */
[----:B------:R-:W-:Y:S04]  /*48a20*/  STL [R1+0x1de0], R222 ;  /* 0x001de0de01007387 */ /* 0x000fe80000100800 */
[----:B------:R1:W-:Y:S04]  /*48a30*/  STL [R1+0x1ddc], R2 ;  /* 0x001ddc0201007387 */ /* 0x0003e80000100800 */
[----:B------:R-:W4:Y:S04]  /*48a40*/  LDL.LU.64 R194, [R1+0xdb8] ;  /* 0x000db80001c27983 */ /* 0x000f280000300a00 */
[----:B------:R-:W-:Y:S04]  /*48a50*/  STL [R1+0x1dd4], R223 ;  /* 0x001dd4df01007387 */ /* 0x000fe80000100800 */
[----:B------:R-:W-:Y:S04]  /*48a60*/  STL [R1+0x1dd8], R148 ;  /* 0x001dd89401007387 */ /* 0x000fe80000100800 */
[----:B------:R-:W4:Y:S04]  /*48a70*/  LDL.LU.64 R52, [R1+0x720] ;  /* 0x0007200001347983 */ /* 0x000f280000300a00 */
[----:B------:R-:W-:Y:S04]  /*48a80*/  STL [R1+0x1dcc], R149 ;  /* 0x001dcc9501007387 */ /* 0x000fe80000100800 */
[----:B------:R-:W-:Y:S04]  /*48a90*/  STL [R1+0x1dd0], R80 ;  /* 0x001dd05001007387 */ /* 0x000fe80000100800 */
[----:B------:R-:W4:Y:S04]  /*48aa0*/  LDL.LU.64 R192, [R1+0x2b0] ;  /* 0x0002b00001c07983 */ /* 0x000f280000300a00 */
[----:B------:R-:W-:Y:S04]  /*48ab0*/  STL [R1+0x1dc4], R81 ;  /* 0x001dc45101007387 */ /* 0x000fe80000100800 */
[----:B--2---:R-:W-:Y:S04]  /*48ac0*/  STL [R1+0x1dc8], R8 ;  /* 0x001dc80801007387 */ /* 0x004fe80000100800 */
[----:B------:R-:W2:Y:S01]  /*48ad0*/  LDL.LU.64 R54, [R1+0xc0] ;  /* 0x0000c00001367983 */ /* 0x000ea20000300a00 */
[----:B-1----:R-:W-:-:S03]  /*48ae0*/  IMAD.MOV.U32 R2, RZ, RZ, R9 ;  /* 0x000000ffff027224 */ /* 0x002fc600078e0009 */
        /* <DEDUP_REMOVED lines=14> */
[----:B------:R-:W-:Y:S04]  /*48bd0*/  STL [R1+0x1d94], R221 ;  /* 0x001d94dd01007387 */ /* 0x000fe80000100800 */
[----:B------:R-:W3:Y:S04]  /*48be0*/  LDL.LU.64 R8, [R1+0xec8] ;  /* 0x000ec80001087983 */ /* 0x000ee80000300a00 */
[----:B------:R-:W-:Y:S04]  /*48bf0*/  STL [R1+0x1d98], R146 ;  /* 0x001d989201007387 */ /* 0x000fe80000100800 */
[----:B------:R-:W-:Y:S04]  /*48c00*/  STL [R1+0x1d8c], R147 ;  /* 0x001d8c9301007387 */ /* 0x000fe80000100800 */
[----:B------:R-:W3:Y:S04]  /*48c10*/  LDL.LU.64 R48, [R1+0xdb0] ;  /* 0x000db00001307983 */ /* 0x000ee80000300a00 */
[----:B------:R-:W-:Y:S04]  /*48c20*/  STL [R1+0x1d90], R78 ;  /* 0x001d904e01007387 */ /* 0x000fe80000100800 */
[----:B------:R-:W-:Y:S04]  /*48c30*/  STL [R1+0x1d84], R79 ;  /* 0x001d844f01007387 */ /* 0x000fe80000100800 */
[----:B------:R-:W3:Y:S04]  /*48c40*/  LDL.LU.64 R50, [R1+0x19f8] ;  /* 0x0019f80001327983 */ /* 0x000ee80000300a00 */
[----:B----4-:R4:W-:Y:S01]  /*48c50*/  STL [R1+0x1d88], R46 ;  /* 0x001d882e01007387 */ /* 0x0109e20000100800 */
[----:B-1----:R-:W-:-:S03]  /*48c60*/  IMAD.MOV.U32 R2, RZ, RZ, R47 ;  /* 0x000000ffff027224 */ /* 0x002fc600078e002f */
[----:B----4-:R-:W3:Y:S04]  /*48c70*/  LDL.LU.64 R46, [R1+0x1a08] ;  /* 0x001a0800012e7983 */ /* 0x010ee80000300a00 */
[----:B------:R1:W-:Y:S04]  /*48c80*/  STL [R1+0x1d7c], R2 ;  /* 0x001d7c0201007387 */ /* 0x0003e80000100800 */
[----:B------:R1:W-:Y:S02]  /*48c90*/  STL [R1+0x1d80], R194 ;  /* 0x001d80c201007387 */ /* 0x0003e40000100800 */
[----:B-1----:R-:W-:-:S02]  /*48ca0*/  IMAD.MOV.U32 R2, RZ, RZ, R195 ;  /* 0x000000ffff027224 */ /* 0x002fc400078e00c3 */
[----:B------:R-:W3:Y:S04]  /*48cb0*/  LDL.LU.64 R194, [R1+0x1a10] ;  /* 0x001a100001c27983 */ /* 0x000ee80000300a00 */
[----:B------:R1:W-:Y:S04]  /*48cc0*/  STL [R1+0x1d74], R2 ;  /* 0x001d740201007387 */ /* 0x0003e80000100800 */
[----:B------:R-:W-:Y:S04]  /*48cd0*/  STL [R1+0x1d78], R52 ;  /* 0x001d783401007387 */ /* 0x000fe80000100800 */
[----:B------:R-:W3:Y:S01]  /*48ce0*/  LDL.LU.64 R4, [R1+0x1a18] ;  /* 0x001a180001047983 */ /* 0x000ee20000300a00 */
[----:B-1----:R-:W-:-:S05]  /*48cf0*/  IMAD.MOV.U32 R2, RZ, RZ, R53 ;  /* 0x000000ffff027224 */ /* 0x002fca00078e0035 */
[----:B------:R1:W-:Y:S04]  /*48d00*/  STL [R1+0x1d6c], R2 ;  /* 0x001d6c0201007387 */ /* 0x0003e80000100800 */
[----:B------:R1:W-:Y:S02]  /*48d10*/  STL [R1+0x1d70], R192 ;  /* 0x001d70c001007387 */ /* 0x0003e40000100800 */
[----:B-1----:R-:W-:Y:S02]  /*48d20*/  MOV R2, R193 ;  /* 0x000000c100027202 */ /* 0x002fe40000000f00 */
[----:B------:R-:W3:Y:S04]  /*48d30*/  LDL.LU.64 R192, [R1+0x1a28] ;  /* 0x001a280001c07983 */ /* 0x000ee80000300a00 */
[----:B------:R1:W-:Y:S04]  /*48d40*/  STL [R1+0x1d64], R2 ;  /* 0x001d640201007387 */ /* 0x0003e80000100800 */
[----:B--2---:R2:W-:Y:S01]  /*48d50*/  STL [R1+0x1d68], R54 ;  /* 0x001d683601007387 */ /* 0x0045e20000100800 */
[----:B-1----:R-:W-:-:S03]  /*48d60*/  IMAD.MOV.U32 R2, RZ, RZ, R55 ;  /* 0x000000ffff027224 */ /* 0x002fc600078e0037 */
[----:B------:R-:W4:Y:S04]  /*48d70*/  LDL.LU.64 R44, [R1+0x1a30] ;  /* 0x001a3000012c7983 */ /* 0x000f280000300a00 */
[----:B------:R1:W-:Y:S04]  /*48d80*/  STL [R1+0x1d5c], R2 ;  /* 0x001d5c0201007387 */ /* 0x0003e80000100800 */
[----:B------:R-:W-:Y:S04]  /*48d90*/  STL [R1+0x1d60], R218 ;  /* 0x001d60da01007387 */ /* 0x000fe80000100800 */
[----:B------:R-:W-:Y:S04]  /*48da0*/  STL [R1+0x1d54], R219 ;  /* 0x001d54db01007387 */ /* 0x000fe80000100800 */
[----:B------:R-:W4:Y:S04]  /*48db0*/  LDL.LU.64 R52, [R1+0x1a38] ;  /* 0x001a380001347983 */ /* 0x000f280000300a00 */
[----:B------:R-:W-:Y:S04]  /*48dc0*/  STL [R1+0x1d58], R144 ;  /* 0x001d589001007387 */ /* 0x000fe80000100800 */
[----:B------:R-:W-:Y:S04]  /*48dd0*/  STL [R1+0x1d4c], R145 ;  /* 0x001d4c9101007387 */ /* 0x000fe80000100800 */
[----:B--2---:R-:W2:Y:S04]  /*48de0*/  LDL.LU.64 R54, [R1+0x1a48] ;  /* 0x001a480001367983 */ /* 0x004ea80000300a00 */
[----:B------:R-:W-:Y:S04]  /*48df0*/  STL [R1+0x1d50], R76 ;  /* 0x001d504c01007387 */ /* 0x000fe80000100800 */
[----:B------:R-:W-:Y:S04]  /*48e00*/  STL [R1+0x1d44], R77 ;  /* 0x001d444d01007387 */ /* 0x000fe80000100800 */
[----:B-1----:R-:W2:Y:S04]  /*48e10*/  LDL.LU.64 R2, [R1+0x1a50] ;  /* 0x001a500001027983 */ /* 0x002ea80000300a00 */
[----:B---3--:R1:W-:Y:S01]  /*48e20*/  STL [R1+0x1d48], R8 ;  /* 0x001d480801007387 */ /* 0x0083e20000100800 */
[----:B------:R-:W-:-:S03]  /*48e30*/  IMAD.MOV.U32 R7, RZ, RZ, R9 ;  /* 0x000000ffff077224 */ /* 0x000fc600078e0009 */
[----:B-1----:R-:W3:Y:S04]  /*48e40*/  LDL.LU.64 R8, [R1+0x1a58] ;  /* 0x001a580001087983 */ /* 0x002ee80000300a00 */
[----:B------:R1:W-:Y:S04]  /*48e50*/  STL [R1+0x1d3c], R7 ;  /* 0x001d3c0701007387 */ /* 0x0003e80000100800 */
[----:B------:R1:W-:Y:S02]  /*48e60*/  STL [R1+0x1d40], R48 ;  /* 0x001d403001007387 */ /* 0x0003e40000100800 */
[----:B-1----:R-:W-:-:S02]  /*48e70*/  IMAD.MOV.U32 R7, RZ, RZ, R49 ;  /* 0x000000ffff077224 */ /* 0x002fc400078e0031 */
[----:B------:R-:W3:Y:S04]  /*48e80*/  LDL.LU.64 R48, [R1+0x1a68] ;  /* 0x001a680001307983 */ /* 0x000ee80000300a00 */
        /* <DEDUP_REMOVED lines=10> */
[----:B-1----:R-:W-:-:S02]  /*48f30*/  MOV R7, R195 ;  /* 0x000000c300077202 */ /* 0x002fc40000000f00 */
        /* <DEDUP_REMOVED lines=22> */
[----:B------:R1:W-:Y:S02]  /*490a0*/  STL [R1+0x1868], R2 ;  /* 0x0018680201007387 */ /* 0x0003e40000100800 */
[----:B-1----:R-:W-:-:S02]  /*490b0*/  MOV R7, R3 ;  /* 0x0000000300077202 */ /* 0x002fc40000000f00 */
[----:B------:R-:W2:Y:S04]  /*490c0*/  LDL.LU.64 R2, [R1+0x1ac8] ;  /* 0x001ac80001027983 */ /* 0x000ea80000300a00 */
[----:B------:R1:W-:Y:S04]  /*490d0*/  STL [R1+0x1864], R7 ;  /* 0x0018640701007387 */ /* 0x0003e80000100800 */
[----:B---3--:R3:W-:Y:S01]  /*490e0*/  STL [R1+0x1870], R8 ;  /* 0x0018700801007387 */ /* 0x0087e20000100800 */
[----:B-1----:R-:W-:-:S03]  /*490f0*/  IMAD.MOV.U32 R7, RZ, RZ, R9 ;  /* 0x000000ffff077224 */ /* 0x002fc600078e0009 */
[----:B---3--:R-:W3:Y:S04]  /*49100*/  LDL.LU.64 R8, [R1+0x1ad0] ;  /* 0x001ad00001087983 */ /* 0x008ee80000300a00 */
        /* <DEDUP_REMOVED lines=38> */
[----:B-1----:R-:W-:-:S02]  /*49370*/  IMAD.MOV.U32 R7, RZ, RZ, R3 ;  /* 0x000000ffff077224 */ /* 0x002fc400078e0003 */
[----:B------:R-:W2:Y:S04]  /*49380*/  LDL.LU.64 R2, [R1+0x1b38] ;  /* 0x001b380001027983 */ /* 0x000ea80000300a00 */
[----:B------:R1:W-:Y:S04]  /*49390*/  STL [R1+0x18bc], R7 ;  /* 0x0018bc0701007387 */ /* 0x0003e80000100800 */
[----:B---3--:R3:W-:Y:S01]  /*493a0*/  STL [R1+0x18c8], R8 ;  /* 0x0018c80801007387 */ /* 0x0087e20000100800 */
[----:B-1----:R-:W-:-:S03]  /*493b0*/  MOV R7, R9 ;  /* 0x0000000900077202 */ /* 0x002fc60000000f00 */
        /* <DEDUP_REMOVED lines=43> */
[----:B-1----:R-:W-:-:S03]  /*49670*/  IMAD.MOV.U32 R7, RZ, RZ, R9 ;  /* 0x000000ffff077224 */ /* 0x002fc600078e0009 */
[----:B---3--:R-:W3:Y:S04]  /*49680*/  LDL.LU.64 R8, [R1+0x1bb8] ;  /* 0x001bb80001087983 */ /* 0x008ee80000300a00 */
        /* <DEDUP_REMOVED lines=143> */
[----:B------:R-:W3:Y:S04]  /*49f80*/  LDL.64 R46, [R1+0x3020] ;  /* 0x00302000012e7983 */ /* 0x000ee80000100a00 */
[----:B------:R1:W-:Y:S04]  /*49f90*/  STL [R1+0x1a3c], R7 ;  /* 0x001a3c0701007387 */ /* 0x0003e80000100800 */
[----:B------:R1:W-:Y:S02]  /*49fa0*/  STL [R1+0x1a48], R194 ;  /* 0x001a48c201007387 */ /* 0x0003e40000100800 */
[----:B-1----:R-:W-:-:S02]  /*49fb0*/  MOV R7, R195 ;  /* 0x000000c300077202 */ /* 0x002fc40000000f00 */
[----:B------:R-:W3:Y:S04]  /*49fc0*/  LDL.64 R194, [R1+0x3028] ;  /* 0x0030280001c27983 */ /* 0x000ee80000100a00 */
        /* <DEDUP_REMOVED lines=113> */
[----:B---3--:R-:W-:Y:S04]  /*4a6e0*/  STL [R1+0x1b30], R8 ;  /* 0x001b300801007387 */ /* 0x008fe80000100800 */
[----:B------:R-:W3:Y:S01]  /*4a6f0*/  LDL.LU.64 R216, [R1+0x3110] ;  /* 0x0031100001d87983 */ /* 0x000ee20000300a00 */
[----:B-1----:R-:W-:-:S05]  /*4a700*/  IMAD.MOV.U32 R7, RZ, RZ, R9 ;  /* 0x000000ffff077224 */ /* 0x002fca00078e0009 */
[----:B------:R1:W-:Y:S04]  /*4a710*/  STL [R1+0x1b2c], R7 ;  /* 0x001b2c0701007387 */ /* 0x0003e80000100800 */
[----:B------:R1:W-:Y:S02]  /*4a720*/  STL [R1+0x1b38], R48 ;  /* 0x001b383001007387 */ /* 0x0003e40000100800 */
[----:B-1----:R-:W-:Y:S02]  /*4a730*/  MOV R7, R49 ;  /* 0x0000003100077202 */ /* 0x002fe40000000f00 */
        /* <DEDUP_REMOVED lines=13> */
[----:B------:R-:W-:Y:S04]  /*4a810*/  STL [R1+0x1b4c], R7 ;  /* 0x001b4c0701007387 */ /* 0x000fe80000100800 */
[----:B------:R1:W-:Y:S04]  /*4a820*/  STL [R1+0x1b58], R4 ;  /* 0x001b580401007387 */ /* 0x0003e80000100800 */
[----:B------:R-:W3:Y:S01]  /*4a830*/  LDL.LU.64 R8, [R1+0x3138] ;  /* 0x0031380001087983 */ /* 0x000ee20000300a00 */
[----:B-1----:R-:W-:-:S05]  /*4a840*/  IMAD.MOV.U32 R4, RZ, RZ, R5 ;  /* 0x000000ffff047224 */ /* 0x002fca00078e0005 */
[----:B------:R1:W-:Y:S04]  /*4a850*/  STL [R1+0x1b54], R4 ;  /* 0x001b540401007387 */ /* 0x0003e80000100800 */
[----:B------:R1:W-:Y:S02]  /*4a860*/  STL [R1+0x1b60], R192 ;  /* 0x001b60c001007387 */ /* 0x0003e40000100800 */
[----:B-1----:R-:W-:Y:S02]  /*4a870*/  IMAD.MOV.U32 R4, RZ, RZ, R193 ;  /* 0x000000ffff047224 */ /* 0x002fe400078e00c1 */
[----:B------:R-:W3:Y:S04]  /*4a880*/  LDL.LU.64 R192, [R1+0x3140] ;  /* 0x0031400001c07983 */ /* 0x000ee80000300a00 */
[----:B------:R1:W-:Y:S04]  /*4a890*/  STL [R1+0x1b5c], R4 ;  /* 0x001b5c0401007387 */ /* 0x0003e80000100800 */
[----:B----4-:R4:W-:Y:S01]  /*4a8a0*/  STL [R1+0x1b68], R44 ;  /* 0x001b682c01007387 */ /* 0x0109e20000100800 */
[----:B------:R-:W-:-:S03]  /*4a8b0*/  MOV R7, R45 ;  /* 0x0000002d00077202 */ /* 0x000fc60000000f00 */
[----:B-1----:R-:W3:Y:S04]  /*4a8c0*/  LDL.LU.64 R4, [R1+0x3148] ;  /* 0x0031480001047983 */ /* 0x002ee80000300a00 */
[----:B------:R-:W-:Y:S04]  /*4a8d0*/  STL [R1+0x1b70], R52 ;  /* 0x001b703401007387 */ /* 0x000fe80000100800 */
[----:B------:R1:W-:Y:S04]  /*4a8e0*/  STL [R1+0x1b64], R7 ;  /* 0x001b640701007387 */ /* 0x0003e80000100800 */
[----:B----4-:R-:W4:Y:S01]  /*4a8f0*/  LDL.LU.64 R44, [R1+0x3150] ;  /* 0x00315000012c7983 */ /* 0x010f220000300a00 */
[----:B-1----:R-:W-:-:S03]  /*4a900*/  IMAD.MOV.U32 R7, RZ, RZ, R53 ;  /* 0x000000ffff077224 */ /* 0x002fc600078e0035 */
[----:B--2---:R-:W-:Y:S04]  /*4a910*/  STL [R1+0x1b78], R54 ;  /* 0x001b783601007387 */ /* 0x004fe80000100800 */
[----:B------:R1:W-:Y:S04]  /*4a920*/  STL [R1+0x1b6c], R7 ;  /* 0x001b6c0701007387 */ /* 0x0003e80000100800 */
[----:B------:R-:W2:Y:S01]  /*4a930*/  LDL.LU.64 R52, [R1+0x3158] ;  /* 0x0031580001347983 */ /* 0x000ea20000300a00 */
[----:B-1----:R-:W-:-:S03]  /*4a940*/  IMAD.MOV.U32 R7, RZ, RZ, R55 ;  /* 0x000000ffff077224 */ /* 0x002fc600078e0037 */
[----:B------:R1:W-:Y:S04]  /*4a950*/  STL [R1+0x1b80], R2 ;  /* 0x001b800201007387 */ /* 0x0003e80000100800 */
[----:B------:R3:W-:Y:S04]  /*4a960*/  STL [R1+0x1b74], R7 ;  /* 0x001b740701007387 */ /* 0x0007e80000100800 */
[----:B------:R-:W2:Y:S01]  /*4a970*/  LDL.LU.64 R54, [R1+0x3160] ;  /* 0x0031600001367983 */ /* 0x000ea20000300a00 */
[----:B-1----:R-:W-:-:S03]  /*4a980*/  IMAD.MOV.U32 R2, RZ, RZ, R3 ;  /* 0x000000ffff027224 */ /* 0x002fc600078e0003 */
[----:B---3--:R-:W-:Y:S04]  /*4a990*/  STL [R1+0x1b88], R216 ;  /* 0x001b88d801007387 */ /* 0x008fe80000100800 */
[----:B------:R1:W-:Y:S01]  /*4a9a0*/  STL [R1+0x1b7c], R2 ;  /* 0x001b7c0201007387 */ /* 0x0003e20000100800 */
[----:B------:R-:W-:-:S03]  /*4a9b0*/  IMAD.MOV.U32 R7, RZ, RZ, R217 ;  /* 0x000000ffff077224 */ /* 0x000fc600078e00d9 */
[----:B-1----:R-:W3:Y:S04]  /*4a9c0*/  LDL.LU.64 R2, [R1+0x3168] ;  /* 0x0031680001027983 */ /* 0x002ee80000300a00 */
[----:B------:R-:W-:Y:S04]  /*4a9d0*/  STL [R1+0x1b90], R48 ;  /* 0x001b903001007387 */ /* 0x000fe80000100800 */
        /* <DEDUP_REMOVED lines=22> */
[----:B------:R1:W-:Y:S04]  /*4ab40*/  STL [R1+0x1bc0], R4 ;  /* 0x001bc00401007387 */ /* 0x0003e80000100800 */
[----:B------:R-:W-:Y:S04]  /*4ab50*/  STL [R1+0x1bb4], R7 ;  /* 0x001bb40701007387 */ /* 0x000fe80000100800 */
[----:B------:R-:W3:Y:S01]  /*4ab60*/  LDL.LU.64 R192, [R1+0x3198] ;  /* 0x0031980001c07983 */ /* 0x000ee20000300a00 */
[----:B-1----:R-:W-:-:S03]  /*4ab70*/  IMAD.MOV.U32 R4, RZ, RZ, R5 ;  /* 0x000000ffff047224 */ /* 0x002fc600078e0005 */
[----:B----4-:R-:W-:Y:S04]  /*4ab80*/  STL [R1+0x1bc8], R44 ;  /* 0x001bc82c01007387 */ /* 0x010fe80000100800 */
[----:B------:R1:W-:Y:S04]  /*4ab90*/  STL [R1+0x1bbc], R4 ;  /* 0x001bbc0401007387 */ /* 0x0003e80000100800 */
[----:B-1----:R-:W4:Y:S01]  /*4aba0*/  LDL.LU.64 R4, [R1+0x31a0] ;  /* 0x0031a00001047983 */ /* 0x002f220000300a00 */
[----:B------:R-:W-:-:S03]  /*4abb0*/  MOV R7, R45 ;  /* 0x0000002d00077202 */ /* 0x000fc60000000f00 */
[----:B--2---:R-:W-:Y:S04]  /*4abc0*/  STL [R1+0x1bd0], R52 ;  /* 0x001bd03401007387 */ /* 0x004fe80000100800 */
[----:B------:R1:W-:Y:S04]  /*4abd0*/  STL [R1+0x1bc4], R7 ;  /* 0x001bc40701007387 */ /* 0x0003e80000100800 */
[----:B------:R-:W2:Y:S01]  /*4abe0*/  LDL.LU.64 R44, [R1+0x31a8] ;  /* 0x0031a800012c7983 */ /* 0x000ea20000300a00 */
[----:B-1----:R-:W-:-:S03]  /*4abf0*/  IMAD.MOV.U32 R7, RZ, RZ, R53 ;  /* 0x000000ffff077224 */ /* 0x002fc600078e0035 */
[----:B------:R-:W-:Y:S04]  /*4ac00*/  STL [R1+0x1bd8], R54 ;  /* 0x001bd83601007387 */ /* 0x000fe80000100800 */
[----:B------:R1:W-:Y:S04]  /*4ac10*/  STL [R1+0x1bcc], R7 ;  /* 0x001bcc0701007387 */ /* 0x0003e80000100800 */
[----:B------:R-:W2:Y:S01]  /*4ac20*/  LDL.LU.64 R52, [R1+0x31b0] ;  /* 0x0031b00001347983 */ /* 0x000ea20000300a00 */
[----:B-1----:R-:W-:-:S03]  /*4ac30*/  IMAD.MOV.U32 R7, RZ, RZ, R55 ;  /* 0x000000ffff077224 */ /* 0x002fc600078e0037 */
[----:B---3--:R1:W-:Y:S04]  /*4ac40*/  STL [R1+0x1be0], R2 ;  /* 0x001be00201007387 */ /* 0x0083e80000100800 */
[----:B------:R-:W-:Y:S04]  /*4ac50*/  STL [R1+0x1bd4], R7 ;  /* 0x001bd40701007387 */ /* 0x000fe80000100800 */
[----:B------:R-:W3:Y:S01]  /*4ac60*/  LDL.LU.64 R54, [R1+0x31b8] ;  /* 0x0031b80001367983 */ /* 0x000ee20000300a00 */
[----:B-1----:R-:W-:-:S03]  /*4ac70*/  IMAD.MOV.U32 R2, RZ, RZ, R3 ;  /* 0x000000ffff027224 */ /* 0x002fc600078e0003 */
        /* <DEDUP_REMOVED lines=10> */
[----:B------:R1:W-:Y:S01]  /*4ad20*/  STL [R1+0x1bf8], R46 ;  /* 0x001bf82e01007387 */ /* 0x0003e20000100800 */
[----:B------:R-:W-:-:S03]  /*4ad30*/  MOV R7, R47 ;  /* 0x0000002f00077202 */ /* 0x000fc60000000f00 */
[----:B-1----:R-:W3:Y:S04]  /*4ad40*/  LDL.LU.64 R2, [R1+0x31d8] ;  /* 0x0031d80001027983 */ /* 0x002ee80000300a00 */
        /* <DEDUP_REMOVED lines=25> */
[----:B------:R3:W-:Y:S02]  /*4aee0*/  STL [R1+0x1c24], R7 ;  /* 0x001c240701007387 */ /* 0x0007e40000100800 */
[----:B---3--:R-:W-:Y:S02]  /*4aef0*/  IMAD.MOV.U32 R7, RZ, RZ, R55 ;  /* 0x000000ffff077224 */ /* 0x008fe400078e0037 */
[----:B------:R1:W-:Y:S04]  /*4af00*/  STL [R1+0x1c30], R54 ;  /* 0x001c303601007387 */ /* 0x0003e80000100800 */
[----:B------:R-:W-:Y:S04]  /*4af10*/  STL [R1+0x1c38], R216 ;  /* 0x001c38d801007387 */ /* 0x000fe80000100800 */
[----:B------:R3:W-:Y:S04]  /*4af20*/  STL [R1+0x1c2c], R7 ;  /* 0x001c2c0701007387 */ /* 0x0007e80000100800 */
[----:B-1----:R-:W2:Y:S01]  /*4af30*/  LDL.LU.64 R54, [R1+0x3218] ;  /* 0x0032180001367983 */ /* 0x002ea20000300a00 */
[----:B---3--:R-:W-:-:S03]  /*4af40*/  IMAD.MOV.U32 R7, RZ, RZ, R217 ;  /* 0x000000ffff077224 */ /* 0x008fc600078e00d9 */
[----:B------:R-:W-:Y:S04]  /*4af50*/  STL [R1+0x1c40], R48 ;  /* 0x001c403001007387 */ /* 0x000fe80000100800 */
[----:B------:R1:W-:Y:S02]  /*4af60*/  STL [R1+0x1c34], R7 ;  /* 0x001c340701007387 */ /* 0x0003e40000100800 */
[----:B-1----:R-:W-:Y:S02]  /*4af70*/  IMAD.MOV.U32 R7, RZ, RZ, R49 ;  /* 0x000000ffff077224 */ /* 0x002fe400078e0031 */
        /* <DEDUP_REMOVED lines=8> */
[----:B------:R-:W-:Y:S04]  /*4b000*/  STL [R1+0x1c58], R46 ;  /* 0x001c582e01007387 */ /* 0x000fe80000100800 */
[----:B------:R1:W-:Y:S02]  /*4b010*/  STL [R1+0x1c4c], R2 ;  /* 0x001c4c0201007387 */ /* 0x0003e40000100800 */
[----:B-1----:R-:W-:Y:S02]  /*4b020*/  MOV R2, R47 ;  /* 0x0000002f00027202 */ /* 0x002fe40000000f00 */
[----:B------:R-:W3:Y:S04]  /*4b030*/  LDL.LU.64 R46, [R1+0x3230] ;  /* 0x00323000012e7983 */ /* 0x000ee80000300a00 */
[----:B------:R1:W-:Y:S04]  /*4b040*/  STL [R1+0x1c54], R2 ;  /* 0x001c540201007387 */ /* 0x0003e80000100800 */
[----:B------:R1:W-:Y:S02]  /*4b050*/  STL [R1+0x1c60], R194 ;  /* 0x001c60c201007387 */ /* 0x0003e40000100800 */
[----:B-1----:R-:W-:-:S02]  /*4b060*/  IMAD.MOV.U32 R2, RZ, RZ, R195 ;  /* 0x000000ffff027224 */ /* 0x002fc400078e00c3 */
[----:B------:R-:W-:Y:S04]  /*4b070*/  STL [R1+0x1c68], R8 ;  /* 0x001c680801007387 */ /* 0x000fe80000100800 */
[----:B------:R1:W-:Y:S04]  /*4b080*/  STL [R1+0x1c5c], R2 ;  /* 0x001c5c0201007387 */ /* 0x0003e80000100800 */
[----:B------:R-:W3:Y:S01]  /*4b090*/  LDL.LU.64 R194, [R1+0x3238] ;  /* 0x0032380001c27983 */ /* 0x000ee20000300a00 */
[----:B-1----:R-:W-:-:S03]  /*4b0a0*/  IMAD.MOV.U32 R2, RZ, RZ, R9 ;  /* 0x000000ffff027224 */ /* 0x002fc600078e0009 */
[----:B------:R-:W-:Y:S04]  /*4b0b0*/  STL [R1+0x1c70], R192 ;  /* 0x001c70c001007387 */ /* 0x000fe80000100800 */
[----:B------:R1:W-:Y:S02]  /*4b0c0*/  STL [R1+0x1c64], R2 ;  /* 0x001c640201007387 */ /* 0x0003e40000100800 */
[----:B-1----:R-:W-:Y:S02]  /*4b0d0*/  IMAD.MOV.U32 R2, RZ, RZ, R193 ;  /* 0x000000ffff027224 */ /* 0x002fe400078e00c1 */
[----:B------:R-:W3:Y:S04]  /*4b0e0*/  LDL.LU.64 R192, [R1+0x3240] ;  /* 0x0032400001c07983 */ /* 0x000ee80000300a00 */
[----:B------:R1:W-:Y:S04]  /*4b0f0*/  STL [R1+0x1c6c], R2 ;  /* 0x001c6c0201007387 */ /* 0x0003e80000100800 */
[----:B----4-:R-:W-:Y:S04]  /*4b100*/  STL [R1+0x1c78], R4 ;  /* 0x001c780401007387 */ /* 0x010fe80000100800 */
[----:B------:R-:W4:Y:S01]  /*4b110*/  LDL.LU.64 R140, [R1+0x3248] ;  /* 0x00324800018c7983 */ /* 0x000f220000300a00 */
[----:B-1----:R-:W-:-:S05]  /*4b120*/  IMAD.MOV.U32 R2, RZ, RZ, R5 ;  /* 0x000000ffff027224 */ /* 0x002fca00078e0005 */
[----:B------:R1:W-:Y:S04]  /*4b130*/  STL [R1+0x1c74], R2 ;  /* 0x001c740201007387 */ /* 0x0003e80000100800 */
[----:B--2---:R-:W-:Y:S01]  /*4b140*/  STL [R1+0x1c80], R44 ;  /* 0x001c802c01007387 */ /* 0x004fe20000100800 */
[----:B-1----:R-:W-:-:S03]  /*4b150*/  IMAD.MOV.U32 R2, RZ, RZ, R45 ;  /* 0x000000ffff027224 */ /* 0x002fc600078e002d */
[----:B------:R-:W2:Y:S04]  /*4b160*/  LDL.LU.64 R214, [R1+0x3250] ;  /* 0x0032500001d67983 */ /* 0x000ea80000300a00 */
[----:B------:R1:W-:Y:S04]  /*4b170*/  STL [R1+0x1c7c], R2 ;  /* 0x001c7c0201007387 */ /* 0x0003e80000100800 */
[----:B------:R-:W-:Y:S04]  /*4b180*/  STL [R1+0x1c88], R52 ;  /* 0x001c883401007387 */ /* 0x000fe80000100800 */
[----:B------:R-:W2:Y:S01]  /*4b190*/  LDL.LU.64 R74, [R1+0x3258] ;  /* 0x00325800014a7983 */ /* 0x000ea20000300a00 */
[----:B-1----:R-:W-:-:S03]  /*4b1a0*/  MOV R2, R53 ;  /* 0x0000003500027202 */ /* 0x002fc60000000f00 */
[----:B------:R-:W2:Y:S04]  /*4b1b0*/  LDL.LU.64 R142, [R1+0x3260] ;  /* 0x00326000018e7983 */ /* 0x000ea80000300a00 */
[----:B------:R1:W-:Y:S04]  /*4b1c0*/  STL [R1+0x1c84], R2 ;  /* 0x001c840201007387 */ /* 0x0003e80000100800 */
[----:B------:R-:W-:Y:S01]  /*4b1d0*/  STL [R1+0x1c90], R54 ;  /* 0x001c903601007387 */ /* 0x000fe20000100800 */
[----:B------:R-:W-:-:S03]  /*4b1e0*/  IMAD.MOV.U32 R4, RZ, RZ, R55 ;  /* 0x000000ffff047224 */ /* 0x000fc600078e0037 */
[----:B------:R-:W2:Y:S04]  /*4b1f0*/  LDL.LU.64 R216, [R1+0x3268] ;  /* 0x0032680001d87983 */ /* 0x000ea80000300a00 */
[----:B-1----:R-:W2:Y:S04]  /*4b200*/  LDL.LU.64 R2, [R1+0x3270] ;  /* 0x0032700001027983 */ /* 0x002ea80000300a00 */
[----:B------:R1:W-:Y:S04]  /*4b210*/  STL [R1+0x1c8c], R4 ;  /* 0x001c8c0401007387 */ /* 0x0003e80000100800 */
[----:B---3--:R-:W-:Y:S04]  /*4b220*/  STL [R1+0x1c98], R48 ;  /* 0x001c983001007387 */ /* 0x008fe80000100800 */
[----:B------:R-:W3:Y:S01]  /*4b230*/  LDL.LU.64 R8, [R1+0x3278] ;  /* 0x0032780001087983 */ /* 0x000ee20000300a00 */
[----:B------:R-:W-:-:S03]  /*4b240*/  IMAD.MOV.U32 R7, RZ, RZ, R49 ;  /* 0x000000ffff077224 */ /* 0x000fc600078e0031 */
[----:B-1----:R-:W3:Y:S04]  /*4b250*/  LDL.LU.64 R4, [R1+0x3280] ;  /* 0x0032800001047983 */ /* 0x002ee80000300a00 */
[----:B------:R1:W-:Y:S04]  /*4b260*/  STL [R1+0x1c94], R7 ;  /* 0x001c940701007387 */ /* 0x0003e80000100800 */
[----:B------:R-:W-:Y:S04]  /*4b270*/  STL [R1+0x1ca0], R50 ;  /* 0x001ca03201007387 */ /* 0x000fe80000100800 */
[----:B------:R-:W3:Y:S01]  /*4b280*/  LDL.LU.64 R44, [R1+0x3288] ;  /* 0x00328800012c7983 */ /* 0x000ee20000300a00 */
[----:B-1----:R-:W-:-:S03]  /*4b290*/  IMAD.MOV.U32 R7, RZ, RZ, R51 ;  /* 0x000000ffff077224 */ /* 0x002fc600078e0033 */
[----:B------:R-:W3:Y:S04]  /*4b2a0*/  LDL.LU.64 R52, [R1+0x3290] ;  /* 0x0032900001347983 */ /* 0x000ee80000300a00 */
        /* <DEDUP_REMOVED lines=11> */
[----:B------:R4:W-:Y:S01]  /*4b360*/  STL [R1+0x1cb8], R192 ;  /* 0x001cb8c001007387 */ /* 0x0009e20000100800 */
[----:B-1----:R-:W-:-:S03]  /*4b370*/  MOV R7, R193 ;  /* 0x000000c100077202 */ /* 0x002fc60000000f00 */
[----:B------:R-:W3:Y:S04]  /*4b380*/  LDL.LU.64 R194, [R1+0x32b8] ;  /* 0x0032b80001c27983 */ /* 0x000ee80000300a00 */
[----:B----4-:R-:W-:Y:S04]  /*4b390*/  STL [R1+0x1cc0], R140 ;  /* 0x001cc08c01007387 */ /* 0x010fe80000100800 */
[----:B------:R1:W-:Y:S04]  /*4b3a0*/  STL [R1+0x1cb4], R7 ;  /* 0x001cb40701007387 */ /* 0x0003e80000100800 */
[----:B------:R-:W4:Y:S01]  /*4b3b0*/  LDL.LU.64 R192, [R1+0x32c0] ;  /* 0x0032c00001c07983 */ /* 0x000f220000300a00 */
[----:B-1----:R-:W-:-:S03]  /*4b3c0*/  IMAD.MOV.U32 R7, RZ, RZ, R141 ;  /* 0x000000ffff077224 */ /* 0x002fc600078e008d */
[----:B--2---:R-:W-:Y:S04]  /*4b3d0*/  STL [R1+0x1cc8], R214 ;  /* 0x001cc8d601007387 */ /* 0x004fe80000100800 */
        /* <DEDUP_REMOVED lines=10> */
[----:B------:R2:W-:Y:S01]  /*4b480*/  STL [R1+0x1ce8], R2 ;  /* 0x001ce80201007387 */ /* 0x0005e20000100800 */
[----:B-1----:R-:W-:Y:S01]  /*4b490*/  IMAD.MOV.U32 R7, RZ, RZ, R217 ;  /* 0x000000ffff077224 */ /* 0x002fe200078e00d9 */
[----:B--2---:R-:W-:-:S04]  /*4b4a0*/  MOV R2, R3 ;  /* 0x0000000300027202 */ /* 0x004fc80000000f00 */
[----:B------:R-:W-:Y:S04]  /*4b4b0*/  STL [R1+0x1cdc], R7 ;  /* 0x001cdc0701007387 */ /* 0x000fe80000100800 */
[----:B---3--:R-:W-:Y:S04]  /*4b4c0*/  STL [R1+0x1cf0], R8 ;  /* 0x001cf00801007387 */ /* 0x008fe80000100800 */
        /* <DEDUP_REMOVED lines=21> */
[----:B------:R1:W-:Y:S02]  /*4b620*/  STL [R1+0x1d1c], R2 ;  /* 0x001d1c0201007387 */ /* 0x0003e40000100800 */
[----:B-1----:R-:W-:Y:S02]  /*4b630*/  IMAD.MOV.U32 R2, RZ, RZ, R47 ;  /* 0x000000ffff027224 */ /* 0x002fe400078e002f */
[----:B------:R-:W-:Y:S04]  /*4b640*/  STL [R1+0x1d30], R194 ;  /* 0x001d30c201007387 */ /* 0x000fe80000100800 */
[----:B------:R1:W-:Y:S02]  /*4b650*/  STL [R1+0x1d24], R2 ;  /* 0x001d240201007387 */ /* 0x0003e40000100800 */
[----:B-1----:R-:W-:-:S05]  /*4b660*/  IMAD.MOV.U32 R2, RZ, RZ, R195 ;  /* 0x000000ffff027224 */ /* 0x002fca00078e00c3 */
[----:B------:R1:W-:Y:S04]  /*4b670*/  STL [R1+0x1d2c], R2 ;  /* 0x001d2c0201007387 */ /* 0x0003e80000100800 */
[----:B----4-:R-:W-:Y:S01]  /*4b680*/  STL [R1+0x1d38], R192 ;  /* 0x001d38c001007387 */ /* 0x010fe20000100800 */
[----:B-1----:R-:W-:-:S05]  /*4b690*/  IMAD.MOV.U32 R2, RZ, RZ, R193 ;  /* 0x000000ffff027224 */ /* 0x002fca00078e00c1 */
[----:B------:R1:W-:Y:S04]  /*4b6a0*/  STL [R1+0x1d34], R2 ;  /* 0x001d340201007387 */ /* 0x0003e80000100800 */
        /* <DEDUP_REMOVED lines=977> */
[----:B------:R-:W-:-:S03]  /*4f3c0*/  IMAD.MOV.U32 R195, RZ, RZ, c[0x0][0x188] ;  /* 0x00006200ffc37624 */ /* 0x000fc600078e00ff */
[----:B------:R2:W-:Y:S04]  /*4f3d0*/  STL [R1+0x1c0], RZ ;  /* 0x0001c0ff01007387 */ /* 0x0005e80000100800 */
[----:B------:R2:W-:Y:S04]  /*4f3e0*/  STL [R1+0x1c4], RZ ;  /* 0x0001c4ff01007387 */ /* 0x0005e80000100800 */
[----:B------:R2:W-:Y:S04]  /*4f3f0*/  STL [R1+0x1c8], RZ ;  /* 0x0001c8ff01007387 */ /* 0x0005e80000100800 */
[----:B------:R2:W-:Y:S04]  /*4f400*/  STL [R1+0x1cc], RZ ;  /* 0x0001ccff01007387 */ /* 0x0005e80000100800 */
[----:B------:R2:W-:Y:S01]  /*4f410*/  STL [R1+0x180], RZ ;  /* 0x000180ff01007387 */ /* 0x0005e20000100800 */
[----:B------:R-:W-:-:S03]  /*4f420*/  SHF.L.U32 R3, R195, 0x7, RZ ;  /* 0x00000007c3037819 */ /* 0x000fc600000006ff */
[----:B------:R2:W-:Y:S04]  /*4f430*/  STL [R1+0x184], RZ ;  /* 0x000184ff01007387 */ /* 0x0005e80000100800 */
[----:B------:R2:W-:Y:S04]  /*4f440*/  STL [R1+0x188], RZ ;  /* 0x000188ff01007387 */ /* 0x0005e80000100800 */
[----:B------:R2:W-:Y:S04]  /*4f450*/  STL [R1+0x18c], RZ ;  /* 0x00018cff01007387 */ /* 0x0005e80000100800 */
[----:B------:R2:W-:Y:S01]  /*4f460*/  STL [R1+0x170], RZ ;  /* 0x000170ff01007387 */ /* 0x0005e20000100800 */
[----:B-1----:R-:W-:-:S03]  /*4f470*/  SHF.R.S32.HI R2, RZ, 0x1f, R3 ;  /* 0x0000001fff027819 */ /* 0x002fc60000011403 */
[----:B------:R2:W-:Y:S04]  /*4f480*/  STL [R1+0x174], RZ ;  /* 0x000174ff01007387 */ /* 0x0005e80000100800 */
[----:B------:R2:W-:Y:S04]  /*4f490*/  STL [R1+0x178], RZ ;  /* 0x000178ff01007387 */ /* 0x0005e80000100800 */
[----:B------:R2:W-:Y:S04]  /*4f4a0*/  STL [R1+0x17c], RZ ;  /* 0x00017cff01007387 */ /* 0x0005e80000100800 */
[----:B------:R2:W-:Y:S01]  /*4f4b0*/  STL [R1+0xf0], RZ ;  /* 0x0000f0ff01007387 */ /* 0x0005e20000100800 */
[----:B------:R-:W-:-:S03]  /*4f4c0*/  SHF.L.U64.HI R2, R3, 0x2, R2 ;  /* 0x0000000203027819 */ /* 0x000fc60000010202 */
[----:B------:R2:W-:Y:S01]  /*4f4d0*/  STL [R1+0xf4], RZ ;  /* 0x0000f4ff01007387 */ /* 0x0005e20000100800 */
[----:B------:R-:W-:-:S03]  /*4f4e0*/  LOP3.LUT R3, R0, 0x40, RZ, 0x3c, !PT ;  /* 0x0000004000037812 */ /* 0x000fc600078e3cff */
[----:B------:R2:W-:Y:S01]  /*4f4f0*/  STL [R1+0xf8], RZ ;  /* 0x0000f8ff01007387 */ /* 0x0005e20000100800 */
[----:B------:R-:W-:-:S03]  /*4f500*/  LOP3.LUT R3, R252, 0x40, RZ, 0x3c, !PT ;  /* 0x00000040fc037812 */ /* 0x000fc600078e3cff */
[----:B------:R2:W-:Y:S04]  /*4f510*/  STL [R1+0xfc], RZ ;  /* 0x0000fcff01007387 */ /* 0x0005e80000100800 */
[----:B------:R2:W-:Y:S04]  /*4f520*/  STL [R1+0x90], RZ ;  /* 0x000090ff01007387 */ /* 0x0005e80000100800 */
[----:B------:R2:W-:Y:S04]  /*4f530*/  STL [R1+0x94], RZ ;  /* 0x000094ff01007387 */ /* 0x0005e80000100800 */
[----:B------:R2:W-:Y:S04]  /*4f540*/  STL [R1+0x98], RZ ;  /* 0x000098ff01007387 */ /* 0x0005e80000100800 */
[----:B------:R2:W-:Y:S04]  /*4f550*/  STL [R1+0x9c], RZ ;  /* 0x00009cff01007387 */ /* 0x0005e80000100800 */
[----:B------:R-:W1:Y:S04]  /*4f560*/  S2R R252, SR_TID.X ;  /* 0x0000000000fc7919 */ /* 0x000e680000002100 */
        /* <DEDUP_REMOVED lines=8> */
[----:B------:R2:W-:Y:S01]  /*4f5f0*/  STL [R1+0x3020], R3 ;  /* 0x0030200301007387 */ /* 0x0005e20000100800 */
[----:B------:R-:W-:Y:S01]  /*4f600*/  ULDC UR4, c[0x0][0x18c] ;  /* 0x0000630000047ab9 */ /* 0x000fe20000000800 */
[----:B-1----:R-:W-:Y:S01]  /*4f610*/  LOP3.LUT R252, R252, 0x7f, RZ, 0xc0, !PT ;  /* 0x0000007ffcfc7812 */ /* 0x002fe200078ec0ff */
[----:B------:R-:W-:Y:S01]  /*4f620*/  USHF.L.U32 UR4, UR4, 0x7, URZ ;  /* 0x0000000704047899 */ /* 0x000fe2000800063f */
[----:B------:R-:W-:Y:S01]  /*4f630*/  SHF.R.S32.HI R8, RZ, 0x7, R6 ;  /* 0x00000007ff087819 */ /* 0x000fe20000011406 */
[----:B------:R-:W-:Y:S01]  /*4f640*/  CS2R R52, SRZ ;  /* 0x0000000000347805 */ /* 0x000fe2000001ff00 */
[----:B------:R-:W-:Y:S01]  /*4f650*/  CS2R R54, SRZ ;  /* 0x0000000000367805 */ /* 0x000fe2000001ff00 */
[----:B------:R-:W-:Y:S01]  /*4f660*/  USHF.R.S32.HI UR5, URZ, 0x1f, UR4 ;  /* 0x0000001f3f057899 */ /* 0x000fe20008011404 */
[----:B------:R-:W-:Y:S01]  /*4f670*/  CS2R R48, SRZ ;  /* 0x0000000000307805 */ /* 0x000fe2000001ff00 */
[----:B------:R-:W-:Y:S01]  /*4f680*/  CS2R R50, SRZ ;  /* 0x0000000000327805 */ /* 0x000fe2000001ff00 */
[----:B------:R-:W-:Y:S01]  /*4f690*/  CS2R R44, SRZ ;  /* 0x00000000002c7805 */ /* 0x000fe2000001ff00 */
[----:B------:R-:W-:Y:S01]  /*4f6a0*/  CS2R R46, SRZ ;  /* 0x00000000002e7805 */ /* 0x000fe2000001ff00 */
[----:B------:R-:W-:Y:S01]  /*4f6b0*/  CS2R R4, SRZ ;  /* 0x0000000000047805 */ /* 0x000fe2000001ff00 */
[----:B------:R-:W-:Y:S01]  /*4f6c0*/  CS2R R6, SRZ ;  /* 0x0000000000067805 */ /* 0x000fe2000001ff00 */
[----:B------:R-:W-:Y:S01]  /*4f6d0*/  CS2R R192, SRZ ;  /* 0x0000000000c07805 */ /* 0x000fe2000001ff00 */
[----:B------:R-:W-:Y:S01]  /*4f6e0*/  CS2R R194, SRZ ;  /* 0x0000000000c27805 */ /* 0x000fe2000001ff00 */
[----:B------:R-:W-:Y:S01]  /*4f6f0*/  LOP3.LUT R10, R0, 0x20, RZ, 0x3c, !PT ;  /* 0x00000020000a7812 */ /* 0x000fe200078e3cff */
[----:B------:R-:W-:Y:S01]  /*4f700*/  IMAD.SHL.U32 R252, R252, 0x4, RZ ;  /* 0x00000004fcfc7824 */ /* 0x000fe200078e00ff */
[----:B------:R-:W-:-:S02]  /*4f710*/  LOP3.LUT R9, R0, 0x60, RZ, 0x3c, !PT ;  /* 0x0000006000097812 */ /* 0x000fc400078e3cff */
[----:B------:R-:W-:Y:S01]  /*4f720*/  IADD3 R8, R8, -0x1, RZ ;  /* 0xffffffff08087810 */ /* 0x000fe20007ffe0ff */
[----:B------:R-:W-:Y:S02]  /*4f730*/  USHF.L.U32 UR8, UR4, 0x2, URZ ;  /* 0x0000000204087899 */ /* 0x000fe4000800063f */
[----:B--2---:R-:W-:Y:S02]  /*4f740*/  USHF.L.U64.HI UR5, UR4, 0x2, UR5 ;  /* 0x0000000204057899 */ /* 0x004fe40008010205 */
.L_x_1:
[----:B------:R-:W2:Y:S01]  /*4f750*/  LDL.LU.64 R20, [R1+0x16e0] ;  /* 0x0016e00001147983 */ /* 0x000ea20000300a00 */
[----:B------:R-:W-:-:S04]  /*4f760*/  DEPBAR.LE SB0, 0x0 ;  /* 0x000080000000791a */ /* 0x000fc80000000000 */
[----:B------:R-:W2:Y:S04]  /*4f770*/  LDL.LU.64 R22, [R1+0x16e8] ;  /* 0x0016e80001167983 */ /* 0x000ea80000300a00 */
[----:B------:R-:W3:Y:S04]  /*4f780*/  LDL.LU.64 R32, [R1+0x16d0] ;  /* 0x0016d00001207983 */ /* 0x000ee80000300a00 */
[----:B------:R-:W3:Y:S04]  /*4f790*/  LDL.LU.64 R34, [R1+0x16d8] ;  /* 0x0016d80001227983 */ /* 0x000ee80000300a00 */
[----:B------:R-:W4:Y:S04]  /*4f7a0*/  LDL.LU.64 R28, [R1+0x16c0] ;  /* 0x0016c000011c7983 */ /* 0x000f280000300a00 */
[----:B------:R-:W4:Y:S04]  /*4f7b0*/  LDL.LU.64 R30, [R1+0x16c8] ;  /* 0x0016c800011e7983 */ /* 0x000f280000300a00 */
[----:B------:R-:W2:Y:S04]  /*4f7c0*/  LDL.LU.64 R16, [R1+0x16b0] ;  /* 0x0016b00001107983 */ /* 0x000ea80000300a00 */
[----:B------:R-:W2:Y:S04]  /*4f7d0*/  LDL.LU.64 R18, [R1+0x16b8] ;  /* 0x0016b80001127983 */ /* 0x000ea80000300a00 */
[----:B------:R-:W2:Y:S04]  /*4f7e0*/  LDL.LU.64 R24, [R1+0x16a0] ;  /* 0x0016a00001187983 */ /* 0x000ea80000300a00 */
[----:B------:R-:W2:Y:S04]  /*4f7f0*/  LDL.LU.64 R26, [R1+0x16a8] ;  /* 0x0016a800011a7983 */ /* 0x000ea80000300a00 */
[----:B-----5:R-:W-:Y:S04]  /*4f800*/  STL [R1+0x55ec], R6 ;  /* 0x0055ec0601007387 */ /* 0x020fe80000100800 */
[----:B------:R-:W-:Y:S04]  /*4f810*/  STL [R1+0x55e8], R7 ;  /* 0x0055e80701007387 */ /* 0x000fe80000100800 */
[----:B------:R-:W-:Y:S04]  /*4f820*/  STL [R1+0x55e4], R192 ;  /* 0x0055e4c001007387 */ /* 0x000fe80000100800 */
[----:B------:R-:W-:Y:S04]  /*4f830*/  STL [R1+0x55e0], R193 ;  /* 0x0055e0c101007387 */ /* 0x000fe80000100800 */
[----:B------:R-:W-:Y:S04]  /*4f840*/  STL [R1+0x55dc], R194 ;  /* 0x0055dcc201007387 */ /* 0x000fe80000100800 */
[----:B------:R-:W-:Y:S04]  /*4f850*/  STL [R1+0x55d8], R195 ;  /* 0x0055d8c301007387 */ /* 0x000fe80000100800 */
[----:B------:R1:W-:Y:S04]  /*4f860*/  STL [R1+0x3ad8], R2 ;  /* 0x003ad80201007387 */ /* 0x0003e80000100800 */
[----:B------:R-:W-:Y:S06]  /*4f870*/  BAR.SYNC.DEFER_BLOCKING 0x0 ;  /* 0x0000000000007b1d */ /* 0x000fec0000010000 */
[----:B-1----:R-:W2:Y:S01]  /*4f880*/  LDL R2, [R1+0x1670] ;  /* 0x0016700001027983 */ /* 0x002ea20000100800 */
[----:B------:R-:W-:-:S02]  /*4f890*/  LOP3.LUT R60, R0, 0x20, RZ, 0x3c, !PT ;  /* 0x00000020003c7812 */ /* 0x000fc400078e3cff */
[C---:B------:R-:W-:Y:S02]  /*4f8a0*/  LOP3.LUT R61, R0.reuse, 0x40, RZ, 0x3c, !PT ;  /* 0x00000040003d7812 */ /* 0x040fe400078e3cff */
[----:B------:R-:W-:Y:S01]  /*4f8b0*/  LOP3.LUT R3, R0, 0x60, RZ, 0x3c, !PT ;  /* 0x0000006000037812 */ /* 0x000fe200078e3cff */
[----:B------:R-:W-:Y:S04]  /*4f8c0*/  LDS R12, [R0+0x40000] ;  /* 0x04000000000c7984 */ /* 0x000fe80000000800 */
        /* <DEDUP_REMOVED lines=21> */
[----:B--2---:R-:W-:Y:S04]  /*4fa20*/  LDSM.16.M88.4 R216, [R2+0x8000] ;  /* 0x0080000002d8783b */ /* 0x004fe80000000200 */
[----:B------:R-:W-:Y:S04]  /*4fa30*/  LDSM.16.M88.4 R124, [R2+0xc000] ;  /* 0x00c00000027c783b */ /* 0x000fe80000000200 */
[----:B------:R-:W1:Y:S04]  /*4fa40*/  LDSM.16.M88.4 R84, [R2] ;  /* 0x000000000254783b */ /* 0x000e680000000200 */
[----:B------:R-:W2:Y:S04]  /*4fa50*/  LDSM.16.M88.4 R120, [R2+0x10000] ;  /* 0x010000000278783b */ /* 0x000ea80000000200 */
[----:B------:R-:W2:Y:S04]  /*4fa60*/  LDSM.16.M88.4 R116, [R2+0x14000] ;  /* 0x014000000274783b */ /* 0x000ea80000000200 */
[----:B------:R-:W2:Y:S04]  /*4fa70*/  LDSM.16.M88.4 R112, [R2+0x18000] ;  /* 0x018000000270783b */ /* 0x000ea80000000200 */
[----:B------:R-:W2:Y:S04]  /*4fa80*/  LDSM.16.M88.4 R108, [R2+0x1c000] ;  /* 0x01c00000026c783b */ /* 0x000ea80000000200 */
[----:B------:R-:W2:Y:S04]  /*4fa90*/  LDSM.16.M88.4 R96, [R2+0x20000] ;  /* 0x020000000260783b */ /* 0x000ea80000000200 */
[----:B------:R-:W2:Y:S04]  /*4faa0*/  LDSM.16.M88.4 R92, [R2+0x24000] ;  /* 0x02400000025c783b */ /* 0x000ea80000000200 */
[----:B------:R-:W2:Y:S04]  /*4fab0*/  LDSM.16.M88.4 R88, [R2+0x28000] ;  /* 0x028000000258783b */ /* 0x000ea80000000200 */
[----:B------:R-:W3:Y:S04]  /*4fac0*/  LDSM.16.M88.4 R68, [R2+0x2c000] ;  /* 0x02c000000244783b */ /* 0x000ee80000000200 */
[----:B------:R-:W3:Y:S04]  /*4fad0*/  LDSM.16.M88.4 R72, [R2+0x30000] ;  /* 0x030000000248783b */ /* 0x000ee80000000200 */
[----:B------:R-:W3:Y:S01]  /*4fae0*/  LDSM.16.M88.4 R76, [R2+0x34000] ;  /* 0x03400000024c783b */ /* 0x000ee20000000200 */
[----:B-1----:R-:W-:Y:S03]  /*4faf0*/  HMMA.1688.F32.TF32 R20, R12, R84, R20 ;  /* 0x000000540c14723c */ /* 0x002fe60000081014 */
[----:B------:R-:W1:Y:S04]  /*4fb00*/  LDSM.16.M88.4 R80, [R2+0x38000] ;  /* 0x038000000250783b */ /* 0x000e680000000200 */
[----:B------:R-:W1:Y:S04]  /*4fb10*/  LDSM.16.M88.4 R104, [R2+0x3c000] ;  /* 0x03c000000268783b */ /* 0x000e680000000200 */
[----:B------:R-:W-:Y:S04]  /*4fb20*/  STL [R1+0x5520], R218 ;  /* 0x005520da01007387 */ /* 0x000fe80000100800 */
[----:B------:R-:W-:Y:S04]  /*4fb30*/  STL [R1+0x551c], R219 ;  /* 0x00551cdb01007387 */ /* 0x000fe80000100800 */
[----:B------:R-:W-:Y:S04]  /*4fb40*/  STL [R1+0x5510], R126 ;  /* 0x0055107e01007387 */ /* 0x000fe80000100800 */
[----:B------:R-:W-:Y:S01]  /*4fb50*/  STL [R1+0x550c], R127 ;  /* 0x00550c7f01007387 */ /* 0x000fe20000100800 */
[----:B------:R-:W-:-:S02]  /*4fb60*/  IMAD.MOV.U32 R6, RZ, RZ, R20 ;  /* 0x000000ffff067224 */ /* 0x000fc400078e0014 */
[----:B------:R-:W-:Y:S01]  /*4fb70*/  IMAD.MOV.U32 R7, RZ, RZ, R21 ;  /* 0x000000ffff077224 */ /* 0x000fe200078e0015 */
[----:B--2---:R-:W-:Y:S01]  /*4fb80*/  STL [R1+0x5514], R122 ;  /* 0x0055147a01007387 */ /* 0x004fe20000100800 */
[----:B------:R-:W-:Y:S02]  /*4fb90*/  IMAD.MOV.U32 R192, RZ, RZ, R22 ;  /* 0x000000ffffc07224 */ /* 0x000fe400078e0016 */
[----:B------:R-:W-:Y:S01]  /*4fba0*/  IMAD.MOV.U32 R193, RZ, RZ, R23 ;  /* 0x000000ffffc17224 */ /* 0x000fe200078e0017 */
[----:B------:R-:W-:Y:S04]  /*4fbb0*/  STL [R1+0x5508], R123 ;  /* 0x0055087b01007387 */ /* 0x000fe80000100800 */
        /* <DEDUP_REMOVED lines=12> */
[----:B---3--:R-:W-:Y:S04]  /*4fc80*/  STL [R1+0x5554], R70 ;  /* 0x0055544601007387 */ /* 0x008fe80000100800 */
[----:B------:R-:W-:Y:S04]  /*4fc90*/  STL [R1+0x5550], R71 ;  /* 0x0055504701007387 */ /* 0x000fe80000100800 */
[----:B------:R-:W-:Y:S04]  /*4fca0*/  STL [R1+0x555c], R74 ;  /* 0x00555c4a01007387 */ /* 0x000fe80000100800 */
[----:B------:R-:W-:Y:S04]  /*4fcb0*/  STL [R1+0x5558], R75 ;  /* 0x0055584b01007387 */ /* 0x000fe80000100800 */
[----:B------:R-:W-:Y:S04]  /*4fcc0*/  STL [R1+0x5564], R78 ;  /* 0x0055644e01007387 */ /* 0x000fe80000100800 */
[----:B------:R-:W-:Y:S04]  /*4fcd0*/  STL [R1+0x5560], R79 ;  /* 0x0055604f01007387 */ /* 0x000fe80000100800 */
[----:B-1----:R-:W-:Y:S04]  /*4fce0*/  STL [R1+0x556c], R82 ;  /* 0x00556c5201007387 */ /* 0x002fe80000100800 */
[----:B------:R-:W-:Y:S04]  /*4fcf0*/  STL [R1+0x5568], R83 ;  /* 0x0055685301007387 */ /* 0x000fe80000100800 */
[----:B------:R1:W-:Y:S04]  /*4fd00*/  STL [R1+0x5574], R106 ;  /* 0x0055746a01007387 */ /* 0x0003e80000100800 */
[----:B------:R2:W-:Y:S04]  /*4fd10*/  STL [R1+0x5570], R107 ;  /* 0x0055706b01007387 */ /* 0x0005e80000100800 */
[----:B------:R-:W-:Y:S04]  /*4fd20*/  STL [R1+0x4cd8], R2 ;  /* 0x004cd80201007387 */ /* 0x000fe80000100800 */
[----:B------:R-:W3:Y:S04]  /*4fd30*/  LDL.LU.64 R20, [R1+0x1690] ;  /* 0x0016900001147983 */ /* 0x000ee80000300a00 */
[----:B------:R-:W3:Y:S01]  /*4fd40*/  LDL.LU.64 R22, [R1+0x1698] ;  /* 0x0016980001167983 */ /* 0x000ee20000300a00 */
[C---:B----4-:R-:W-:Y:S03]  /*4fd50*/  HMMA.1688.F32.TF32 R28, R12.reuse, R216, R28 ;  /* 0x000000d80c1c723c */ /* 0x050fe6000008101c */
[----:B------:R-:W4:Y:S05]  /*4fd60*/  LDSM.16.M88.4 R40, [R2+0x4000] ;  /* 0x004000000228783b */ /* 0x000f2a0000000200 */
[----:B------:R-:W-:Y:S11]  /*4fd70*/  HMMA.1688.F32.TF32 R16, R12, R124, R16 ;  /* 0x0000007c0c10723c */ /* 0x000ff60000081010 */
[----:B------:R-:W-:Y:S04]  /*4fd80*/  @!UPT UIADD3 URZ, URZ, URZ, URZ ;  /* 0x0000003f3f3ff290 */ /* 0x000fe8000fffe03f */
[----:B------:R3:W-:Y:S04]  /*4fd90*/  STL.64 [R1+0x40], R28 ;  /* 0x0000401c01007387 */ /* 0x0007e80000100a00 */
[----:B------:R3:W-:Y:S05]  /*4fda0*/  STL.64 [R1+0x48], R30 ;  /* 0x0000481e01007387 */ /* 0x0007ea0000100a00 */
[----:B-1----:R-:W-:Y:S01]  /*4fdb0*/  IMAD.MOV.U32 R106, RZ, RZ, R16 ;  /* 0x000000ffff6a7224 */ /* 0x002fe200078e0010 */
[----:B------:R-:W-:Y:S01]  /*4fdc0*/  MOV R82, R18 ;  /* 0x0000001200527202 */ /* 0x000fe20000000f00 */
[----:B--2---:R-:W-:-:S02]  /*4fdd0*/  IMAD.MOV.U32 R107, RZ, RZ, R17 ;  /* 0x000000ffff6b7224 */ /* 0x004fc400078e0011 */
[----:B------:R-:W-:Y:S01]  /*4fde0*/  IMAD.MOV.U32 R83, RZ, RZ, R19 ;  /* 0x000000ffff537224 */ /* 0x000fe200078e0013 */
[----:B------:R-:W2:Y:S04]  /*4fdf0*/  LDL.LU.64 R16, [R1+0x1680] ;  /* 0x0016800001107983 */ /* 0x000ea80000300a00 */
[----:B------:R-:W2:Y:S01]  /*4fe00*/  LDL.LU.64 R18, [R1+0x1688] ;  /* 0x0016880001127983 */ /* 0x000ea20000300a00 */
[----:B------:R-:W-:Y:S03]  /*4fe10*/  HMMA.1688.F32.TF32 R24, R12, R120, R24 ;  /* 0x000000780c18723c */ /* 0x000fe60000081018 */
[----:B------:R-:W-:Y:S04]  /*4fe20*/  STL [R1+0x558c], R107 ;  /* 0x00558c6b01007387 */ /* 0x000fe80000100800 */
[----:B------:R-:W-:Y:S04]  /*4fe30*/  STL [R1+0x5588], R106 ;  /* 0x0055886a01007387 */ /* 0x000fe80000100800 */
[----:B------:R1:W-:Y:S04]  /*4fe40*/  STL [R1+0x5584], R82 ;  /* 0x0055845201007387 */ /* 0x0003e80000100800 */
[----:B------:R1:W-:Y:S09]  /*4fe50*/  STL [R1+0x5580], R83 ;  /* 0x0055805301007387 */ /* 0x0003f20000100800 */
[----:B------:R-:W-:-:S02]  /*4fe60*/  IMAD.MOV.U32 R70, RZ, RZ, R24 ;  /* 0x000000ffff467224 */ /* 0x000fc400078e0018 */
[----:B------:R-:W-:Y:S02]  /*4fe70*/  IMAD.MOV.U32 R71, RZ, RZ, R25 ;  /* 0x000000ffff477224 */ /* 0x000fe400078e0019 */
[----:B------:R-:W-:Y:S01]  /*4fe80*/  IMAD.MOV.U32 R90, RZ, RZ, R26 ;  /* 0x000000ffff5a7224 */ /* 0x000fe200078e001a */
[----:B------:R-:W4:Y:S01]  /*4fe90*/  LDL.LU.64 R24, [R1+0x1660] ;  /* 0x0016600001187983 */ /* 0x000f220000300a00 */
[----:B------:R-:W-:-:S03]  /*4fea0*/  IMAD.MOV.U32 R91, RZ, RZ, R27 ;  /* 0x000000ffff5b7224 */ /* 0x000fc600078e001b */
[----:B------:R-:W4:Y:S04]  /*4feb0*/  LDL.LU.64 R26, [R1+0x1668] ;  /* 0x00166800011a7983 */ /* 0x000f280000300a00 */
[----:B------:R-:W-:Y:S04]  /*4fec0*/  STL [R1+0x5594], R91 ;  /* 0x0055945b01007387 */ /* 0x000fe80000100800 */
[----:B------:R-:W-:Y:S04]  /*4fed0*/  STL [R1+0x5590], R90 ;  /* 0x0055905a01007387 */ /* 0x000fe80000100800 */
[----:B------:R1:W-:Y:S04]  /*4fee0*/  STL [R1+0x557c], R71 ;  /* 0x00557c4701007387 */ /* 0x0003e80000100800 */
[----:B------:R1:W-:Y:S01]  /*4fef0*/  STL [R1+0x5578], R70 ;  /* 0x0055784601007387 */ /* 0x0003e20000100800 */
[----:B---3--:R-:W-:Y:S11]  /*4ff00*/  HMMA.1688.F32.TF32 R20, R12, R116, R20 ;  /* 0x000000740c14723c */ /* 0x008ff60000081014 */
[----:B------:R-:W-:Y:S11]  /*4ff10*/  @!UPT UIADD3 URZ, URZ, URZ, URZ ;  /* 0x0000003f3f3ff290 */ /* 0x000ff6000fffe03f */
[----:B------:R-:W-:Y:S02]  /*4ff20*/  @!UPT UIADD3 URZ, URZ, URZ, URZ ;  /* 0x0000003f3f3ff290 */ /* 0x000fe4000fffe03f */
[----:B------:R-:W-:Y:S01]  /*4ff30*/  MOV R94, R20 ;  /* 0x00000014005e7202 */ /* 0x000fe20000000f00 */
[----:B------:R-:W-:Y:S02]  /*4ff40*/  IMAD.MOV.U32 R95, RZ, RZ, R21 ;  /* 0x000000ffff5f7224 */ /* 0x000fe400078e0015 */
[----:B------:R-:W-:Y:S01]  /*4ff50*/  IMAD.MOV.U32 R98, RZ, RZ, R22 ;  /* 0x000000ffff627224 */ /* 0x000fe200078e0016 */
[----:B------:R-:W3:Y:S01]  /*4ff60*/  LDL.LU.64 R20, [R1+0x1710] ;  /* 0x0017100001147983 */ /* 0x000ee20000300a00 */
[----:B------:R-:W-:-:S03]  /*4ff70*/  IMAD.MOV.U32 R99, RZ, RZ, R23 ;  /* 0x000000ffff637224 */ /* 0x000fc600078e0017 */
[----:B------:R-:W3:Y:S01]  /*4ff80*/  LDL.LU.64 R22, [R1+0x1718] ;  /* 0x0017180001167983 */ /* 0x000ee20000300a00 */
[----:B--2---:R-:W-:Y:S03]  /*4ff90*/  HMMA.1688.F32.TF32 R16, R12, R112, R16 ;  /* 0x000000700c10723c */ /* 0x004fe60000081010 */
[----:B------:R2:W-:Y:S04]  /*4ffa0*/  STL [R1+0x55a4], R99 ;  /* 0x0055a46301007387 */ /* 0x0005e80000100800 */
[----:B------:R1:W-:Y:S04]  /*4ffb0*/  STL [R1+0x55a0], R98 ;  /* 0x0055a06201007387 */ /* 0x0003e80000100800 */
[----:B------:R1:W-:Y:S04]  /*4ffc0*/  STL [R1+0x559c], R95 ;  /* 0x00559c5f01007387 */ /* 0x0003e80000100800 */
[----:B------:R1:W-:Y:S09]  /*4ffd0*/  STL [R1+0x5598], R94 ;  /* 0x0055985e01007387 */ /* 0x0003f20000100800 */
[----:B------:R-:W-:Y:S01]  /*4ffe0*/  IMAD.MOV.U32 R78, RZ, RZ, R16 ;  /* 0x000000ffff4e7224 */ /* 0x000fe200078e0010 */
[----:B------:R-:W-:Y:S01]  /*4fff0*/  MOV R74, R18 ;  /* 0x00000012004a7202 */ /* 0x000fe20000000f00 */
[----:B------:R-:W-:-:S02]  /*50000*/  IMAD.MOV.U32 R79, RZ, RZ, R17 ;  /* 0x000000ffff4f7224 */ /* 0x000fc400078e0011 */
[----:B------:R-:W-:Y:S01]  /*50010*/  IMAD.MOV.U32 R75, RZ, RZ, R19 ;  /* 0x000000ffff4b7224 */ /* 0x000fe200078e0013 */
[----:B------:R-:W2:Y:S04]  /*50020*/  LDL.LU.64 R16, [R1+0x1700] ;  /* 0x0017000001107983 */ /* 0x000ea80000300a00 */
[----:B------:R-:W2:Y:S01]  /*50030*/  LDL.LU.64 R18, [R1+0x1708] ;  /* 0x0017080001127983 */ /* 0x000ea20000300a00 */
[----:B----4-:R-:W-:Y:S03]  /*50040*/  HMMA.1688.F32.TF32 R32, R12, R40, R32 ;  /* 0x000000280c20723c */ /* 0x010fe60000081020 */
[----:B------:R4:W-:Y:S04]  /*50050*/  STL [R1+0x55b4], R75 ;  /* 0x0055b44b01007387 */ /* 0x0009e80000100800 */
[----:B------:R1:W-:Y:S04]  /*50060*/  STL [R1+0x55b0], R74 ;  /* 0x0055b04a01007387 */ /* 0x0003e80000100800 */
[----:B------:R1:W-:Y:S04]  /*50070*/  STL [R1+0x55ac], R79 ;  /* 0x0055ac4f01007387 */ /* 0x0003e80000100800 */
[----:B------:R1:W-:Y:S09]  /*50080*/  STL [R1+0x55a8], R78 ;  /* 0x0055a84e01007387 */ /* 0x0003f20000100800 */
[----:B------:R-:W-:Y:S01]  /*50090*/  MOV R194, R32 ;  /* 0x0000002000c27202 */ /* 0x000fe20000000f00 */
[----:B------:R-:W-:-:S02]  /*500a0*/  IMAD.MOV.U32 R195, RZ, RZ, R33 ;  /* 0x000000ffffc37224 */ /* 0x000fc400078e0021 */
[----:B------:R-:W-:Y:S01]  /*500b0*/  IMAD.MOV.U32 R252, RZ, RZ, R34 ;  /* 0x000000fffffc7224 */ /* 0x000fe200078e0022 */
[----:B------:R-:W4:Y:S01]  /*500c0*/  LDL.LU.64 R32, [R1+0x1780] ;  /* 0x0017800001207983 */ /* 0x000f220000300a00 */
[----:B------:R-:W-:-:S03]  /*500d0*/  IMAD.MOV.U32 R2, RZ, RZ, R35 ;  /* 0x000000ffff027224 */ /* 0x000fc600078e0023 */
[----:B------:R-:W4:Y:S04]  /*500e0*/  LDL.LU.64 R34, [R1+0x1788] ;  /* 0x0017880001227983 */ /* 0x000f280000300a00 */
[----:B------:R-:W4:Y:S04]  /*500f0*/  LDL.LU.64 R28, [R1+0x1770] ;  /* 0x00177000011c7983 */ /* 0x000f280000300a00 */
[----:B------:R-:W4:Y:S01]  /*50100*/  LDL.LU.64 R30, [R1+0x1778] ;  /* 0x00177800011e7983 */ /* 0x000f220000300a00 */
[----:B------:R-:W-:Y:S11]  /*50110*/  HMMA.1688.F32.TF32 R24, R12, R108, R24 ;  /* 0x0000006c0c18723c */ /* 0x000ff60000081018 */
[----:B------:R-:W-:Y:S11]  /*50120*/  @!UPT UIADD3 URZ, URZ, URZ, URZ ;  /* 0x0000003f3f3ff290 */ /* 0x000ff6000fffe03f */
[----:B------:R-:W-:Y:S02]  /*50130*/  @!UPT UIADD3 URZ, URZ, URZ, URZ ;  /* 0x0000003f3f3ff290 */ /* 0x000fe4000fffe03f */
[----:B-1----:R-:W-:Y:S02]  /*50140*/  IMAD.MOV.U32 R82, RZ, RZ, R24 ;  /* 0x000000ffff527224 */ /* 0x002fe400078e0018 */
[----:B------:R-:W-:Y:S02]  /*50150*/  IMAD.MOV.U32 R83, RZ, RZ, R25 ;  /* 0x000000ffff537224 */ /* 0x000fe400078e0019 */
[----:B------:R-:W-:Y:S01]  /*50160*/  IMAD.MOV.U32 R71, RZ, RZ, R26 ;  /* 0x000000ffff477224 */ /* 0x000fe200078e001a */
[----:B------:R-:W4:Y:S01]  /*50170*/  LDL.LU.64 R24, [R1+0x17b0] ;  /* 0x0017b00001187983 */ /* 0x000f220000300a00 */
[----:B------:R-:W-:-:S03]  /*50180*/  IMAD.MOV.U32 R70, RZ, RZ, R27 ;  /* 0x000000ffff467224 */ /* 0x000fc600078e001b */
[----:B------:R-:W4:Y:S04]  /*50190*/  LDL.LU.64 R26, [R1+0x17b8] ;  /* 0x0017b800011a7983 */ /* 0x000f280000300a00 */
[----:B------:R1:W-:Y:S04]  /*501a0*/  STL [R1+0x55c4], R70 ;  /* 0x0055c44601007387 */ /* 0x0003e80000100800 */
[----:B------:R1:W-:Y:S04]  /*501b0*/  STL [R1+0x55c0], R71 ;  /* 0x0055c04701007387 */ /* 0x0003e80000100800 */
        /* <DEDUP_REMOVED lines=13> */
[----:B------:R-:W-:Y:S04]  /*50290*/  STL [R1+0x55d0], R114 ;  /* 0x0055d07201007387 */ /* 0x000fe80000100800 */
[----:B------:R1:W-:Y:S04]  /*502a0*/  STL [R1+0x55cc], R111 ;  /* 0x0055cc6f01007387 */ /* 0x0003e80000100800 */
[----:B------:R1:W-:Y:S09]  /*502b0*/  STL [R1+0x55c8], R110 ;  /* 0x0055c86e01007387 */ /* 0x0003f20000100800 */
[----:B------:R-:W-:Y:S01]  /*502c0*/  IMAD.MOV.U32 R118, RZ, RZ, R16 ;  /* 0x000000ffff767224 */ /* 0x000fe200078e0010 */
[----:B------:R-:W-:Y:S01]  /*502d0*/  MOV R219, R18 ;  /* 0x0000001200db7202 */ /* 0x000fe20000000f00 */
[----:B------:R-:W-:-:S02]  /*502e0*/  IMAD.MOV.U32 R218, RZ, RZ, R17 ;  /* 0x000000ffffda7224 */ /* 0x000fc400078e0011 */
[----:B------:R-:W-:Y:S01]  /*502f0*/  IMAD.MOV.U32 R119, RZ, RZ, R19 ;  /* 0x000000ffff777224 */ /* 0x000fe200078e0013 */
[----:B------:R-:W2:Y:S04]  /*50300*/  LDL.LU.64 R16, [R1+0x17f0] ;  /* 0x0017f00001107983 */ /* 0x000ea80000300a00 */
[----:B------:R-:W2:Y:S04]  /*50310*/  LDL.LU.64 R18, [R1+0x17f8] ;  /* 0x0017f80001127983 */ /* 0x000ea80000300a00 */
[----:B------:R-:W2:Y:S04]  /*50320*/  LDL.LU.64 R100, [R1+0x17e0] ;  /* 0x0017e00001647983 */ /* 0x000ea80000300a00 */
[----:B------:R-:W2:Y:S01]  /*50330*/  LDL.LU.64 R102, [R1+0x17e8] ;  /* 0x0017e80001667983 */ /* 0x000ea20000300a00 */
[----:B----4-:R-:W-:Y:S03]  /*50340*/  HMMA.1688.F32.TF32 R28, R12, R68, R28 ;  /* 0x000000440c1c723c */ /* 0x010fe6000008101c */
[----:B------:R-:W4:Y:S04]  /*50350*/  LDL.LU.64 R56, [R1+0x230] ;  /* 0x0002300001387983 */ /* 0x000f280000300a00 */
[----:B------:R-:W4:Y:S11]  /*50360*/  LDL.LU.64 R58, [R1+0x238] ;  /* 0x00023800013a7983 */ /* 0x000f360000300a00 */
[----:B------:R-:W-:Y:S06]  /*50370*/  @!UPT UIADD3 URZ, URZ, URZ, URZ ;  /* 0x0000003f3f3ff290 */ /* 0x000fec000fffe03f */
[----:B------:R-:W-:Y:S01]  /*50380*/  MOV R99, R28 ;  /* 0x0000001c00637202 */ /* 0x000fe20000000f00 */
[----:B------:R-:W-:Y:S02]  /*50390*/  IMAD.MOV.U32 R98, RZ, RZ, R29 ;  /* 0x000000ffff627224 */ /* 0x000fe400078e001d */
[----:B------:R-:W-:Y:S01]  /*503a0*/  IMAD.MOV.U32 R95, RZ, RZ, R30 ;  /* 0x000000ffff5f7224 */ /* 0x000fe200078e001e */
[----:B------:R-:W4:Y:S01]  /*503b0*/  LDL.LU.64 R28, [R1+0x220] ;  /* 0x00022000011c7983 */ /* 0x000f220000300a00 */
[----:B------:R-:W-:-:S03]  /*503c0*/  IMAD.MOV.U32 R94, RZ, RZ, R31 ;  /* 0x000000ffff5e7224 */ /* 0x000fc600078e001f */
[----:B------:R-:W4:Y:S01]  /*503d0*/  LDL.LU.64 R30, [R1+0x228] ;  /* 0x00022800011e7983 */ /* 0x000f220000300a00 */
[C---:B------:R-:W-:Y:S03]  /*503e0*/  HMMA.1688.F32.TF32 R24, R12.reuse, R72, R24 ;  /* 0x000000480c18723c */ /* 0x040fe60000081018 */
[----:B------:R-:W4:Y:S04]  /*503f0*/  LDL.LU.64 R36, [R1+0x210] ;  /* 0x0002100001247983 */ /* 0x000f280000300a00 */
[----:B------:R-:W4:Y:S01]  /*50400*/  LDL.LU.64 R38, [R1+0x218] ;  /* 0x0002180001267983 */ /* 0x000f220000300a00 */
[----:B------:R-:W-:Y:S11]  /*50410*/  HMMA.1688.F32.TF32 R32, R12, R88, R32 ;  /* 0x000000580c20723c */ /* 0x000ff60000081020 */
[----:B------:R-:W-:Y:S05]  /*50420*/  @!UPT UIADD3 URZ, URZ, URZ, URZ ;  /* 0x0000003f3f3ff290 */ /* 0x000fea000fffe03f */
[----:B------:R-:W-:Y:S01]  /*50430*/  IMAD.MOV.U32 R122, RZ, RZ, R24 ;  /* 0x000000ffff7a7224 */ /* 0x000fe200078e0018 */
[----:B------:R-:W-:Y:S01]  /*50440*/  MOV R127, R26 ;  /* 0x0000001a007f7202 */ /* 0x000fe20000000f00 */
[----:B------:R-:W-:Y:S02]  /*50450*/  IMAD.MOV.U32 R126, RZ, RZ, R25 ;  /* 0x000000ffff7e7224 */ /* 0x000fe400078e0019 */
[----:B------:R-:W-:Y:S01]  /*50460*/  IMAD.MOV.U32 R123, RZ, RZ, R27 ;  /* 0x000000ffff7b7224 */ /* 0x000fe200078e001b */
[----:B------:R-:W4:Y:S04]  /*50470*/  LDL.LU.64 R24, [R1+0x280] ;  /* 0x0002800001187983 */ /* 0x000f280000300a00 */
[----:B------:R-:W4:Y:S01]  /*50480*/  LDL.LU.64 R26, [R1+0x288] ;  /* 0x00028800011a7983 */ /* 0x000f220000300a00 */
[----:B------:R-:W-:-:S02]  /*50490*/  IMAD.MOV.U32 R91, RZ, RZ, R32 ;  /* 0x000000ffff5b7224 */ /* 0x000fc400078e0020 */
[----:B------:R-:W-:Y:S02]  /*504a0*/  IMAD.MOV.U32 R90, RZ, RZ, R33 ;  /* 0x000000ffff5a7224 */ /* 0x000fe400078e0021 */
[----:B------:R-:W-:Y:S01]  /*504b0*/  IMAD.MOV.U32 R107, RZ, RZ, R34 ;  /* 0x000000ffff6b7224 */ /* 0x000fe200078e0022 */
[----:B------:R-:W4:Y:S01]  /*504c0*/  LDL.LU.64 R32, [R1+0x270] ;  /* 0x0002700001207983 */ /* 0x000f220000300a00 */
[----:B------:R-:W-:-:S03]  /*504d0*/  IMAD.MOV.U32 R106, RZ, RZ, R35 ;  /* 0x000000ffff6a7224 */ /* 0x000fc600078e0023 */
[----:B------:R-:W4:Y:S01]  /*504e0*/  LDL.LU.64 R34, [R1+0x278] ;  /* 0x0002780001227983 */ /* 0x000f220000300a00 */
[----:B---3--:R-:W-:Y:S11]  /*504f0*/  HMMA.1688.F32.TF32 R20, R12, R76, R20 ;  /* 0x0000004c0c14723c */ /* 0x008ff60000081014 */
[----:B------:R-:W-:Y:S11]  /*50500*/  @!UPT UIADD3 URZ, URZ, URZ, URZ ;  /* 0x0000003f3f3ff290 */ /* 0x000ff6000fffe03f */
[----:B------:R-:W-:Y:S02]  /*50510*/  @!UPT UIADD3 URZ, URZ, URZ, URZ ;  /* 0x0000003f3f3ff290 */ /* 0x000fe4000fffe03f */
[----:B------:R-:W-:Y:S02]  /*50520*/  IMAD.MOV.U32 R75, RZ, RZ, R20 ;  /* 0x000000ffff4b7224 */ /* 0x000fe400078e0014 */
[----:B------:R-:W-:Y:S02]  /*50530*/  IMAD.MOV.U32 R74, RZ, RZ, R21 ;  /* 0x000000ffff4a7224 */ /* 0x000fe400078e0015 */
[----:B------:R-:W-:Y:S01]  /*50540*/  IMAD.MOV.U32 R79, RZ, RZ, R22 ;  /* 0x000000ffff4f7224 */ /* 0x000fe200078e0016 */
[----:B------:R-:W3:Y:S01]  /*50550*/  LDL.LU.64 R20, [R1+0x260] ;  /* 0x0002600001147983 */ /* 0x000ee20000300a00 */
[----:B------:R-:W-:-:S03]  /*50560*/  IMAD.MOV.U32 R78, RZ, RZ, R23 ;  /* 0x000000ffff4e7224 */ /* 0x000fc600078e0017 */
[----:B------:R-:W3:Y:S01]  /*50570*/  LDL.LU.64 R22, [R1+0x268] ;  /* 0x0002680001167983 */ /* 0x000ee20000300a00 */
[----:B--2---:R-:W-:Y:S11]  /*50580*/  HMMA.1688.F32.TF32 R16, R12, R80, R16 ;  /* 0x000000500c10723c */ /* 0x004ff60000081010 */
[----:B------:R-:W-:Y:S11]  /*50590*/  @!UPT UIADD3 URZ, URZ, URZ, URZ ;  /* 0x0000003f3f3ff290 */ /* 0x000ff6000fffe03f */
[----:B------:R-:W-:Y:S02]  /*505a0*/  @!UPT UIADD3 URZ, URZ, URZ, URZ ;  /* 0x0000003f3f3ff290 */ /* 0x000fe4000fffe03f */
[----:B-1----:R-:W-:Y:S01]  /*505b0*/  MOV R70, R16 ;  /* 0x0000001000467202 */ /* 0x002fe20000000f00 */
[----:B------:R-:W-:Y:S02]  /*505c0*/  IMAD.MOV.U32 R71, RZ, RZ, R17 ;  /* 0x000000ffff477224 */ /* 0x000fe400078e0011 */
[----:B------:R-:W-:Y:S01]  /*505d0*/  IMAD.MOV.U32 R83, RZ, RZ, R18 ;  /* 0x000000ffff537224 */ /* 0x000fe200078e0012 */
[----:B------:R-:W2:Y:S01]  /*505e0*/  LDL.LU.64 R16, [R1+0x250] ;  /* 0x0002500001107983 */ /* 0x000ea20000300a00 */
[----:B------:R-:W-:-:S03]  /*505f0*/  IMAD.MOV.U32 R82, RZ, RZ, R19 ;  /* 0x000000ffff527224 */ /* 0x000fc600078e0013 */
[----:B------:R-:W2:Y:S01]  /*50600*/  LDL.LU.64 R18, [R1+0x258] ;  /* 0x0002580001127983 */ /* 0x000ea20000300a00 */
[----:B------:R-:W-:Y:S03]  /*50610*/  HMMA.1688.F32.TF32 R12, R12, R104, R100 ;  /* 0x000000680c0c723c */ /* 0x000fe60000081064 */
[----:B------:R-:W2:Y:S04]  /*50620*/  LDL.LU.64 R64, [R1+0x240] ;  /* 0x0002400001407983 */ /* 0x000ea80000300a00 */
[----:B------:R-:W2:Y:S11]  /*50630*/  LDL.LU.64 R66, [R1+0x248] ;  /* 0x0002480001427983 */ /* 0x000eb60000300a00 */
[----:B------:R-:W-:Y:S06]  /*50640*/  @!UPT UIADD3 URZ, URZ, URZ, URZ ;  /* 0x0000003f3f3ff290 */ /* 0x000fec000fffe03f */
[----:B------:R-:W-:Y:S01]  /*50650*/  IMAD.MOV.U32 R115, RZ, RZ, R12 ;  /* 0x000000ffff737224 */ /* 0x000fe200078e000c */
[----:B------:R-:W-:Y:S01]  /*50660*/  MOV R111, R14 ;  /* 0x0000000e006f7202 */ /* 0x000fe20000000f00 */
[----:B------:R-:W-:Y:S02]  /*50670*/  IMAD.MOV.U32 R114, RZ, RZ, R13 ;  /* 0x000000ffff727224 */ /* 0x000fe400078e000d */
[----:B------:R-:W-:Y:S02]  /*50680*/  IMAD.MOV.U32 R110, RZ, RZ, R15 ;  /* 0x000000ffff6e7224 */ /* 0x000fe400078e000f */
[C---:B----4-:R-:W-:Y:S01]  /*50690*/  HMMA.1688.F32.TF32 R12, R8.reuse, R84, R56 ;  /* 0x00000054080c723c */ /* 0x050fe20000081038 */
[----:B------:R-:W4:Y:S04]  /*506a0*/  LDL.LU.64 R56, [R1+0x290] ;  /* 0x0002900001387983 */ /* 0x000f280000300a00 */
[----:B------:R-:W4:Y:S11]  /*506b0*/  LDL.LU.64 R58, [R1+0x298] ;  /* 0x00029800013a7983 */ /* 0x000f360000300a00 */
[----:B------:R-:W-:Y:S07]  /*506c0*/  @!UPT UIADD3 URZ, URZ, URZ, URZ ;  /* 0x0000003f3f3ff290 */ /* 0x000fee000fffe03f */
[----:B------:R-:W-:Y:S04]  /*506d0*/  STL.64 [R1+0x350], R12 ;  /* 0x0003500c01007387 */ /* 0x000fe80000100a00 */
[----:B------:R1:W-:Y:S02]  /*506e0*/  STL.64 [R1+0x358], R14 ;  /* 0x0003580e01007387 */ /* 0x0003e40000100a00 */
[C---:B-1----:R-:W-:Y:S02]  /*506f0*/  HMMA.1688.F32.TF32 R12, R8.reuse, R40, R28 ;  /* 0x00000028080c723c */ /* 0x042fe4000008101c */
[----:B------:R-:W4:Y:S04]  /*50700*/  LDL.LU.64 R28, [R1+0x790] ;  /* 0x00079000011c7983 */ /* 0x000f280000300a00 */
[----:B------:R-:W4:Y:S11]  /*50710*/  LDL.LU.64 R30, [R1+0x798] ;  /* 0x00079800011e7983 */ /* 0x000f360000300a00 */
[----:B------:R-:W-:Y:S06]  /*50720*/  @!UPT UIADD3 URZ, URZ, URZ, URZ ;  /* 0x0000003f3f3ff290 */ /* 0x000fec000fffe03f */
[----:B------:R-:W-:Y:S04]  /*50730*/  STL.64 [R1+0x330], R12 ;  /* 0x0003300c01007387 */ /* 0x000fe80000100a00 */
[----:B------:R1:W-:Y:S02]  /*50740*/  STL.64 [R1+0x338], R14 ;  /* 0x0003380e01007387 */ /* 0x0003e40000100a00 */
[C---:B-1----:R-:W-:Y:S02]  /*50750*/  HMMA.1688.F32.TF32 R12, R8.reuse, R216, R36 ;  /* 0x000000d8080c723c */ /* 0x042fe40000081024 */
[----:B------:R-:W4:Y:S04]  /*50760*/  LDL.LU.64 R36, [R1+0x910] ;  /* 0x0009100001247983 */ /* 0x000f280000300a00 */
[----:B------:R-:W4:Y:S02]  /*50770*/  LDL.LU.64 R38, [R1+0x918] ;  /* 0x0009180001267983 */ /* 0x000f240000300a00 */
[C---:B------:R-:W-:Y:S11]  /*50780*/  HMMA.1688.F32.TF32 R100, R8.reuse, R124, R24 ;  /* 0x0000007c0864723c */ /* 0x040ff60000081018 */
[----:B------:R-:W-:Y:S04]  /*50790*/  @!UPT UIADD3 URZ, URZ, URZ, URZ ;  /* 0x0000003f3f3ff290 */ /* 0x000fe8000fffe03f */
[----:B------:R-:W-:Y:S04]  /*507a0*/  STL.64 [R1+0x320], R12 ;  /* 0x0003200c01007387 */ /* 0x000fe80000100a00 */
[----:B------:R-:W-:Y:S04]  /*507b0*/  STL.64 [R1+0x328], R14 ;  /* 0x0003280e01007387 */ /* 0x000fe80000100a00 */
[----:B------:R-:W4:Y:S04]  /*507c0*/  LDL.LU.64 R24, [R1+0x900] ;  /* 0x0009000001187983 */ /* 0x000f280000300a00 */
[----:B------:R-:W4:Y:S04]  /*507d0*/  LDL.LU.64 R26, [R1+0x908] ;  /* 0x00090800011a7983 */ /* 0x000f280000300a00 */
[----:B------:R-:W-:Y:S04]  /*507e0*/  STL.64 [R1+0x310], R100 ;  /* 0x0003106401007387 */ /* 0x000fe80000100a00 */
[----:B------:R1:W-:Y:S04]  /*507f0*/  STL.64 [R1+0x318], R102 ;  /* 0x0003186601007387 */ /* 0x0003e80000100a00 */
[----:B------:R-:W-:Y:S04]  /*50800*/  LDS R12, [R0+0x40080] ;  /* 0x04008000000c7984 */ /* 0x000fe80000000800 */
[----:B------:R-:W-:Y:S01]  /*50810*/  LDS R14, [R0+0x41080] ;  /* 0x04108000000e7984 */ /* 0x000fe20000000800 */
[C---:B-1----:R-:W-:Y:S03]  /*50820*/  HMMA.1688.F32.TF32 R100, R8.reuse, R120, R32 ;  /* 0x000000780864723c */ /* 0x042fe60000081020 */
[----:B------:R-:W4:Y:S04]  /*50830*/  LDL.LU.64 R32, [R1+0x8f0] ;  /* 0x0008f00001207983 */ /* 0x000f280000300a00 */
[----:B------:R-:W4:Y:S04]  /*50840*/  LDL.LU.64 R34, [R1+0x8f8] ;  /* 0x0008f80001227983 */ /* 0x000f280000300a00 */
[----:B------:R-:W-:Y:S04]  /*50850*/  LDS R13, [R60+0x40080] ;  /* 0x040080003c0d7984 */ /* 0x000fe80000000800 */
[----:B------:R-:W1:Y:S08]  /*50860*/  LDS R15, [R60+0x41080] ;  /* 0x041080003c0f7984 */ /* 0x000e700000000800 */
[----:B------:R-:W-:Y:S04]  /*50870*/  STL.64 [R1+0x2f0], R100 ;  /* 0x0002f06401007387 */ /* 0x000fe80000100a00 */
[----:B------:R3:W-:Y:S02]  /*50880*/  STL.64 [R1+0x2f8], R102 ;  /* 0x0002f86601007387 */ /* 0x0007e40000100a00 */
[C---:B---3--:R-:W-:Y:S02]  /*50890*/  HMMA.1688.F32.TF32 R100, R8.reuse, R116, R20 ;  /* 0x000000740864723c */ /* 0x048fe40000081014 */
[----:B------:R-:W3:Y:S04]  /*508a0*/  LDL.LU.64 R20, [R1+0x8e0] ;  /* 0x0008e00001147983 */ /* 0x000ee80000300a00 */
[----:B------:R-:W3:Y:S11]  /*508b0*/  LDL.LU.64 R22, [R1+0x8e8] ;  /* 0x0008e80001167983 */ /* 0x000ef60000300a00 */
[----:B------:R-:W-:Y:S06]  /*508c0*/  @!UPT UIADD3 URZ, URZ, URZ, URZ ;  /* 0x0000003f3f3ff290 */ /* 0x000fec000fffe03f */
[----:B------:R-:W-:Y:S04]  /*508d0*/  STL.64 [R1+0x2e0], R100 ;  /* 0x0002e06401007387 */ /* 0x000fe80000100a00 */
[----:B------:R2:W-:Y:S02]  /*508e0*/  STL.64 [R1+0x2e8], R102 ;  /* 0x0002e86601007387 */ /* 0x0005e40000100a00 */
[C---:B--2---:R-:W-:Y:S02]  /*508f0*/  HMMA.1688.F32.TF32 R100, R8.reuse, R112, R16 ;  /* 0x000000700864723c */ /* 0x044fe40000081010 */
[----:B------:R-:W2:Y:S04]  /*50900*/  LDL.LU.64 R16, [R1+0x8c0] ;  /* 0x0008c00001107983 */ /* 0x000ea80000300a00 */
[----:B------:R-:W2:Y:S11]  /*50910*/  LDL.LU.64 R18, [R1+0x8c8] ;  /* 0x0008c80001127983 */ /* 0x000eb60000300a00 */
[----:B------:R-:W-:Y:S06]  /*50920*/  @!UPT UIADD3 URZ, URZ, URZ, URZ ;  /* 0x0000003f3f3ff290 */ /* 0x000fec000fffe03f */
[----:B------:R-:W-:Y:S04]  /*50930*/  STL.64 [R1+0x2c0], R100 ;  /* 0x0002c06401007387 */ /* 0x000fe80000100a00 */
[----:B------:R1:W-:Y:S02]  /*50940*/  STL.64 [R1+0x2c8], R102 ;  /* 0x0002c86601007387 */ /* 0x0003e40000100a00 */
[C---:B-1----:R-:W-:Y:S02]  /*50950*/  HMMA.1688.F32.TF32 R100, R8.reuse, R108, R64 ;  /* 0x0000006c0864723c */ /* 0x042fe40000081040 */
[----:B------:R-:W2:Y:S04]  /*50960*/  LDL.LU.64 R64, [R1+0x7a0] ;  /* 0x0007a00001407983 */ /* 0x000ea80000300a00 */
[----:B------:R-:W2:Y:S11]  /*50970*/  LDL.LU.64 R66, [R1+0x7a8] ;  /* 0x0007a80001427983 */ /* 0x000eb60000300a00 */
[----:B------:R-:W-:Y:S06]  /*50980*/  @!UPT UIADD3 URZ, URZ, URZ, URZ ;  /* 0x0000003f3f3ff290 */ /* 0x000fec000fffe03f */
[----:B------:R-:W-:Y:S04]  /*50990*/  STL.64 [R1+0x2b0], R100 ;  /* 0x0002b06401007387 */ /* 0x000fe80000100a00 */
[----:B------:R4:W-:Y:S02]  /*509a0*/  STL.64 [R1+0x2b8], R102 ;  /* 0x0002b86601007387 */ /* 0x0009e40000100a00 */
[C---:B----4-:R-:W-:Y:S02]  /*509b0*/  HMMA.1688.F32.TF32 R100, R8.reuse, R96, R56 ;  /* 0x000000600864723c */ /* 0x050fe40000081038 */
[----:B------:R-:W4:Y:S04]  /*509c0*/  LDL.LU.64 R56, [R1+0x15e0] ;  /* 0x0015e00001387983 */ /* 0x000f280000300a00 */
[----:B------:R-:W4:Y:S11]  /*509d0*/  LDL.LU.64 R58, [R1+0x15e8] ;  /* 0x0015e800013a7983 */ /* 0x000f360000300a00 */
[----:B------:R-:W-:Y:S06]  /*509e0*/  @!UPT UIADD3 URZ, URZ, URZ, URZ ;  /* 0x0000003f3f3ff290 */ /* 0x000fec000fffe03f */
        /* <DEDUP_REMOVED lines=34> */
[----:B------:R-:W2:Y:S02]  /*50c10*/  LDL.LU.64 R18, [R1+0x1588] ;  /* 0x0015880001127983 */ /* 0x000ea40000300a00 */
[----:B------:R-:W-:Y:S11]  /*50c20*/  HMMA.1688.F32.TF32 R8, R8, R104, R64 ;  /* 0x000000680808723c */ /* 0x000ff60000081040 */
[----:B------:R-:W-:Y:S04]  /*50c30*/  @!UPT UIADD3 URZ, URZ, URZ, URZ ;  /* 0x0000003f3f3ff290 */ /* 0x000fe8000fffe03f */
[----:B------:R1:W-:Y:S04]  /*50c40*/  STL.64 [R1+0x240], R100 ;  /* 0x0002406401007387 */ /* 0x0003e80000100a00 */
[----:B------:R1:W-:Y:S04]  /*50c50*/  STL.64 [R1+0x248], R102 ;  /* 0x0002486601007387 */ /* 0x0003e80000100a00 */
[----:B------:R-:W-:Y:S04]  /*50c60*/  STL.64 [R1+0x230], R8 ;  /* 0x0002300801007387 */ /* 0x000fe80000100a00 */
[----:B------:R4:W-:Y:S04]  /*50c70*/  STL.64 [R1+0x238], R10 ;  /* 0x0002380a01007387 */ /* 0x0009e80000100a00 */
[----:B-1----:R-:W2:Y:S04]  /*50c80*/  LDL.LU.64 R100, [R1+0x1570] ;  /* 0x0015700001647983 */ /* 0x002ea80000300a00 */
[----:B------:R-:W2:Y:S01]  /*50c90*/  LDL.LU.64 R102, [R1+0x1578] ;  /* 0x0015780001667983 */ /* 0x000ea20000300a00 */
[C---:B----4-:R-:W-:Y:S11]  /*50ca0*/  HMMA.1688.F32.TF32 R8, R12.reuse, R84, R56 ;  /* 0x000000540c08723c */ /* 0x050ff60000081038 */
[----:B------:R-:W-:Y:S11]  /*50cb0*/  @!UPT UIADD3 URZ, URZ, URZ, URZ ;  /* 0x0000003f3f3ff290 */ /* 0x000ff6000fffe03f */
[----:B------:R-:W-:Y:S01]  /*50cc0*/  @!UPT UIADD3 URZ, URZ, URZ, URZ ;  /* 0x0000003f3f3ff290 */ /* 0x000fe2000fffe03f */
[----:B------:R-:W-:Y:S04]  /*50cd0*/  STL.64 [R1+0x220], R8 ;  /* 0x0002200801007387 */ /* 0x000fe80000100a00 */
[----:B------:R1:W-:Y:S04]  /*50ce0*/  STL.64 [R1+0x228], R10 ;  /* 0x0002280a01007387 */ /* 0x0003e80000100a00 */
[----:B------:R-:W4:Y:S04]  /*50cf0*/  LDL.LU.64 R64, [R1+0x1600] ;  /* 0x0016000001407983 */ /* 0x000f280000300a00 */
[----:B------:R-:W4:Y:S01]  /*50d00*/  LDL.LU.64 R66, [R1+0x1608] ;  /* 0x0016080001427983 */ /* 0x000f220000300a00 */
[C---:B-1----:R-:W-:Y:S03]  /*50d10*/  HMMA.1688.F32.TF32 R8, R12.reuse, R40, R28 ;  /* 0x000000280c08723c */ /* 0x042fe6000008101c */
[----:B------:R-:W4:Y:S04]  /*50d20*/  LDL.LU.64 R28, [R1+0x15f0] ;  /* 0x0015f000011c7983 */ /* 0x000f280000300a00 */
[----:B------:R-:W4:Y:S11]  /*50d30*/  LDL.LU.64 R30, [R1+0x15f8] ;  /* 0x0015f800011e7983 */ /* 0x000f360000300a00 */
[----:B------:R-:W-:Y:S05]  /*50d40*/  @!UPT UIADD3 URZ, URZ, URZ, URZ ;  /* 0x0000003f3f3ff290 */ /* 0x000fea000fffe03f */
[----:B------:R-:W-:Y:S04]  /*50d50*/  STL.64 [R1+0x210], R8 ;  /* 0x0002100801007387 */ /* 0x000fe80000100a00 */
[----:B------:R1:W-:Y:S04]  /*50d60*/  STL.64 [R1+0x218], R10 ;  /* 0x0002180a01007387 */ /* 0x0003e80000100a00 */
[----:B------:R-:W4:Y:S04]  /*50d70*/  LDL.LU.64 R60, [R1+0x1730] ;  /* 0x00173000013c7983 */ /* 0x000f280000300a00 */
[----:B------:R-:W4:Y:S01]  /*50d80*/  LDL.LU.64 R62, [R1+0x1738] ;  /* 0x00173800013e7983 */ /* 0x000f220000300a00 */
[C---:B-1----:R-:W-:Y:S11]  /*50d90*/  HMMA.1688.F32.TF32 R8, R12.reuse, R216, R36 ;  /* 0x000000d80c08723c */ /* 0x042ff60000081024 */
[----:B------:R-:W-:Y:S11]  /*50da0*/  @!UPT UIADD3 URZ, URZ, URZ, URZ ;  /* 0x0000003f3f3ff290 */ /* 0x000ff6000fffe03f */
[----:B------:R-:W-:Y:S01]  /*50db0*/  @!UPT UIADD3 URZ, URZ, URZ, URZ ;  /* 0x0000003f3f3ff290 */ /* 0x000fe2000fffe03f */
        /* <DEDUP_REMOVED lines=15> */
[----:B------:R1:W-:Y:S04]  /*50eb0*/  STL.64 [R1+0x1d0], R8 ;  /* 0x0001d00801007387 */ /* 0x0003e80000100a00 */
[----:B------:R3:W-:Y:S04]  /*50ec0*/  STL.64 [R1+0x1d8], R10 ;  /* 0x0001d80a01007387 */ /* 0x0007e80000100a00 */
[----:B-1----:R-:W4:Y:S01]  /*50ed0*/  LDL.LU.64 R8, [R1+0x17d0] ;  /* 0x0017d00001087983 */ /* 0x002f220000300a00 */
[C---:B---3--:R-:W-:Y:S03]  /*50ee0*/  HMMA.1688.F32.TF32 R20, R12.reuse, R116, R20 ;  /* 0x000000740c14723c */ /* 0x048fe60000081014 */
[----:B------:R-:W3:Y:S11]  /*50ef0*/  LDL.LU.64 R10, [R1+0x17d8] ;  /* 0x0017d800010a7983 */ /* 0x000ef60000300a00 */
[----:B------:R-:W-:Y:S09]  /*50f00*/  @!UPT UIADD3 URZ, URZ, URZ, URZ ;  /* 0x0000003f3f3ff290 */ /* 0x000ff2000fffe03f */
[----:B------:R-:W-:Y:S04]  /*50f10*/  STL.64 [R1+0x1b0], R20 ;  /* 0x0001b01401007387 */ /* 0x000fe80000100a00 */
[----:B------:R2:W-:Y:S04]  /*50f20*/  STL.64 [R1+0x1b8], R22 ;  /* 0x0001b81601007387 */ /* 0x0005e80000100a00 */
[----:B------:R-:W3:Y:S04]  /*50f30*/  LDL.LU.64 R32, [R1+0x17c0] ;  /* 0x0017c00001207983 */ /* 0x000ee80000300a00 */
[----:B------:R-:W3:Y:S01]  /*50f40*/  LDL.LU.64 R34, [R1+0x17c8] ;  /* 0x0017c80001227983 */ /* 0x000ee20000300a00 */
[C---:B--2---:R-:W-:Y:S03]  /*50f50*/  HMMA.1688.F32.TF32 R20, R12.reuse, R112, R16 ;  /* 0x000000700c14723c */ /* 0x044fe60000081010 */
[----:B------:R-:W2:Y:S04]  /*50f60*/  LDL.LU.64 R16, [R1+0x5e0] ;  /* 0x0005e00001107983 */ /* 0x000ea80000300a00 */
[----:B------:R-:W2:Y:S11]  /*50f70*/  LDL.LU.64 R18, [R1+0x5e8] ;  /* 0x0005e80001127983 */ /* 0x000eb60000300a00 */
[----:B------:R-:W-:Y:S05]  /*50f80*/  @!UPT UIADD3 URZ, URZ, URZ, URZ ;  /* 0x0000003f3f3ff290 */ /* 0x000fea000fffe03f */
[----:B------:R1:W-:Y:S04]  /*50f90*/  STL.64 [R1+0x1a0], R20 ;  /* 0x0001a01401007387 */ /* 0x0003e80000100a00 */
[----:B------:R1:W-:Y:S04]  /*50fa0*/  STL.64 [R1+0x1a8], R22 ;  /* 0x0001a81601007387 */ /* 0x0003e80000100a00 */
[----:B-1----:R-:W2:Y:S04]  /*50fb0*/  LDL.LU.64 R20, [R1+0x550] ;  /* 0x0005500001147983 */ /* 0x002ea80000300a00 */
[----:B------:R-:W2:Y:S01]  /*50fc0*/  LDL.LU.64 R22, [R1+0x558] ;  /* 0x0005580001167983 */ /* 0x000ea20000300a00 */
[C---:B------:R-:W-:Y:S08]  /*50fd0*/  HMMA.1688.F32.TF32 R128, R12.reuse, R108, R100 ;  /* 0x0000006c0c80723c */ /* 0x040ff00000081064 */
[C---:B----4-:R-:W-:Y:S08]  /*50fe0*/  HMMA.1688.F32.TF32 R100, R12.reuse, R96, R64 ;  /* 0x000000600c64723c */ /* 0x050ff00000081040 */
[C---:B------:R-:W-:Y:S07]  /*50ff0*/  HMMA.1688.F32.TF32 R64, R12.reuse, R92, R28 ;  /* 0x0000005c0c40723c */ /* 0x040fee000008101c */
[----:B------:R-:W-:Y:S04]  /*51000*/  STL.64 [R1+0x190], R128 ;  /* 0x0001908001007387 */ /* 0x000fe80000100a00 */
[----:B------:R-:W-:Y:S04]  /*51010*/  STL.64 [R1+0x198], R130 ;  /* 0x0001988201007387 */ /* 0x000fe80000100a00 */
[----:B------:R-:W4:Y:S01]  /*51020*/  LDL.LU.64 R28, [R1+0x520] ;  /* 0x00052000011c7983 */ /* 0x000f220000300a00 */
[C---:B------:R-:W-:Y:S03]  /*51030*/  HMMA.1688.F32.TF32 R60, R12.reuse, R88, R60 ;  /* 0x000000580c3c723c */ /* 0x040fe6000008103c */
[----:B------:R-:W-:Y:S04]  /*51040*/  STL.64 [R1+0x20], R100 ;  /* 0x0000206401007387 */ /* 0x000fe80000100a00 */
[----:B------:R-:W-:Y:S04]  /*51050*/  STL.64 [R1+0x28], R102 ;  /* 0x0000286601007387 */ /* 0x000fe80000100a00 */
[----:B------:R-:W4:Y:S04]  /*51060*/  LDL.LU.64 R30, [R1+0x528] ;  /* 0x00052800011e7983 */ /* 0x000f280000300a00 */
[----:B------:R-:W-:Y:S04]  /*51070*/  STL.64 [R1+0x10], R64 ;  /* 0x0000104001007387 */ /* 0x000fe80000100a00 */
[----:B------:R-:W-:Y:S01]  /*51080*/  STL.64 [R1+0x18], R66 ;  /* 0x0000184201007387 */ /* 0x000fe20000100a00 */
[C---:B------:R-:W-:Y:S11]  /*51090*/  HMMA.1688.F32.TF32 R248, R12.reuse, R68, R56 ;  /* 0x000000440cf8723c */ /* 0x040ff60000081038 */
[----:B------:R-:W-:Y:S11]  /*510a0*/  @!UPT UIADD3 URZ, URZ, URZ, URZ ;  /* 0x0000003f3f3ff290 */ /* 0x000ff6000fffe03f */
[----:B------:R-:W-:Y:S01]  /*510b0*/  @!UPT UIADD3 URZ, URZ, URZ, URZ ;  /* 0x0000003f3f3ff290 */ /* 0x000fe2000fffe03f */
[----:B------:R-:W-:Y:S04]  /*510c0*/  STL.64 [R1+0x53b0], R250 ;  /* 0x0053b0fa01007387 */ /* 0x000fe80000100a00 */
[----:B------:R-:W-:Y:S04]  /*510d0*/  STL.64 [R1], R60 ;  /* 0x0000003c01007387 */ /* 0x000fe80000100a00 */
[----:B------:R1:W-:Y:S04]  /*510e0*/  STL.64 [R1+0x8], R62 ;  /* 0x0000083e01007387 */ /* 0x0003e80000100a00 */
[----:B------:R-:W-:Y:S01]  /*510f0*/  STL.64 [R1+0x53a8], R248 ;  /* 0x0053a8f801007387 */ /* 0x000fe20000100a00 */
[C---:B------:R-:W-:Y:S03]  /*51100*/  HMMA.1688.F32.TF32 R244, R12.reuse, R72, R24 ;  /* 0x000000480cf4723c */ /* 0x040fe60000081018 */
[----:B------:R-:W4:Y:S04]  /*51110*/  LDL.LU.64 R24, [R1+0x510] ;  /* 0x0005100001187983 */ /* 0x000f280000300a00 */
[----:B------:R-:W4:Y:S01]  /*51120*/  LDL.LU.64 R26, [R1+0x518] ;  /* 0x00051800011a7983 */ /* 0x000f220000300a00 */
[C---:B-1----:R-:W-:Y:S11]  /*51130*/  HMMA.1688.F32.TF32 R60, R12.reuse, R76, R36 ;  /* 0x0000004c0c3c723c */ /* 0x042ff60000081024 */
[----:B------:R-:W-:Y:S04]  /*51140*/  @!UPT UIADD3 URZ, URZ, URZ, URZ ;  /* 0x0000003f3f3ff290 */ /* 0x000fe8000fffe03f */
[----:B------:R-:W-:Y:S01]  /*51150*/  STL.64 [R1+0x53c0], R246 ;  /* 0x0053c0f601007387 */ /* 0x000fe20000100a00 */
[C---:B---3--:R-:W-:Y:S03]  /*51160*/  HMMA.1688.F32.TF32 R8, R12.reuse, R80, R8 ;  /* 0x000000500c08723c */ /* 0x048fe60000081008 */
[----:B------:R-:W-:Y:S04]  /*51170*/  STL.64 [R1+0x53b8], R244 ;  /* 0x0053b8f401007387 */ /* 0x000fe80000100a00 */
[----:B------:R-:W-:Y:S04]  /*51180*/  STL.64 [R1+0x53d0], R62 ;  /* 0x0053d03e01007387 */ /* 0x000fe80000100a00 */
[----:B------:R-:W-:Y:S11]  /*51190*/  STL.64 [R1+0x53c8], R60 ;  /* 0x0053c83c01007387 */ /* 0x000ff60000100a00 */
[----:B------:R-:W-:Y:S01]  /*511a0*/  @!UPT UIADD3 URZ, URZ, URZ, URZ ;  /* 0x0000003f3f3ff290 */ /* 0x000fe2000fffe03f */
[----:B------:R-:W-:Y:S04]  /*511b0*/  STL.64 [R1+0x53e0], R10 ;  /* 0x0053e00a01007387 */ /* 0x000fe80000100a00 */
[----:B------:R1:W-:Y:S04]  /*511c0*/  STL.64 [R1+0x53d8], R8 ;  /* 0x0053d80801007387 */ /* 0x0003e80000100a00 */
[----:B------:R-:W3:Y:S01]  /*511d0*/  LDL.LU.64 R64, [R1+0x500] ;  /* 0x0005000001407983 */ /* 0x000ee20000300a00 */
[----:B------:R-:W-:Y:S03]  /*511e0*/  HMMA.1688.F32.TF32 R12, R12, R104, R32 ;  /* 0x000000680c0c723c */ /* 0x000fe60000081020 */
[----:B------:R-:W3:Y:S11]  /*511f0*/  LDL.LU.64 R66, [R1+0x508] ;  /* 0x0005080001427983 */ /* 0x000ef60000300a00 */
[----:B------:R-:W-:Y:S09]  /*51200*/  @!UPT UIADD3 URZ, URZ, URZ, URZ ;  /* 0x0000003f3f3ff290 */ /* 0x000ff2000fffe03f */
[----:B------:R-:W-:Y:S04]  /*51210*/  STL.64 [R1+0x53f0], R14 ;  /* 0x0053f00e01007387 */ /* 0x000fe80000100a00 */
[----:B------:R-:W-:Y:S04]  /*51220*/  STL.64 [R1+0x53e8], R12 ;  /* 0x0053e80c01007387 */ /* 0x000fe80000100a00 */
[----:B-1----:R-:W3:Y:S04]  /*51230*/  LDL.LU.64 R8, [R1+0x4e0] ;  /* 0x0004e00001087983 */ /* 0x002ee80000300a00 */
[----:B------:R-:W3:Y:S01]  /*51240*/  LDL.LU.64 R10, [R1+0x4e8] ;  /* 0x0004e800010a7983 */ /* 0x000ee20000300a00 */
[C---:B--2---:R-:W-:Y:S08]  /*51250*/  HMMA.1688.F32.TF32 R16, R200.reuse, R84, R16 ;  /* 0x00000054c810723c */ /* 0x044ff00000081010 */
[C---:B------:R-:W-:Y:S11]  /*51260*/  HMMA.1688.F32.TF32 R20, R200.reuse, R40, R20 ;  /* 0x00000028c814723c */ /* 0x040ff60000081014 */
[----:B------:R-:W-:Y:S04]  /*51270*/  @!UPT UIADD3 URZ, URZ, URZ, URZ ;  /* 0x0000003f3f3ff290 */ /* 0x000fe8000fffe03f */
[----:B------:R-:W-:Y:S04]  /*51280*/  STL.64 [R1+0x5400], R18 ;  /* 0x0054001201007387 */ /* 0x000fe80000100a00 */
[----:B------:R-:W-:Y:S04]  /*51290*/  STL.64 [R1+0x53f8], R16 ;  /* 0x0053f81001007387 */ /* 0x000fe80000100a00 */
[----:B------:R-:W2:Y:S04]  /*512a0*/  LDL.LU.64 R100, [R1+0x4d0] ;  /* 0x0004d00001647983 */ /* 0x000ea80000300a00 */
[----:B------:R-:W2:Y:S04]  /*512b0*/  LDL.LU.64 R102, [R1+0x4d8] ;  /* 0x0004d80001667983 */ /* 0x000ea80000300a00 */
[----:B------:R-:W-:Y:S04]  /*512c0*/  STL.64 [R1+0x5410], R22 ;  /* 0x0054101601007387 */ /* 0x000fe80000100a00 */
[----:B------:R1:W-:Y:S04]  /*512d0*/  STL.64 [R1+0x5408], R20 ;  /* 0x0054081401007387 */ /* 0x0003e80000100a00 */
[----:B------:R-:W2:Y:S04]  /*512e0*/  LDL.LU.64 R36, [R1+0x4c0] ;  /* 0x0004c00001247983 */ /* 0x000ea80000300a00 */
[----:B------:R-:W2:Y:S04]  /*512f0*/  LDL.LU.64 R38, [R1+0x4c8] ;  /* 0x0004c80001267983 */ /* 0x000ea80000300a00 */
[----:B------:R-:W2:Y:S04]  /*51300*/  LDL.LU.64 R60, [R1+0x780] ;  /* 0x00078000013c7983 */ /* 0x000ea80000300a00 */
[----:B------:R-:W2:Y:S04]  /*51310*/  LDL.LU.64 R62, [R1+0x788] ;  /* 0x00078800013e7983 */ /* 0x000ea80000300a00 */
[----:B------:R-:W2:Y:S04]  /*51320*/  LDL.LU.64 R56, [R1+0x770] ;  /* 0x0007700001387983 */ /* 0x000ea80000300a00 */
[----:B------:R-:W2:Y:S01]  /*51330*/  LDL.LU.64 R58, [R1+0x778] ;  /* 0x00077800013a7983 */ /* 0x000ea20000300a00 */
[C---:B----4-:R-:W-:Y:S11]  /*51340*/  HMMA.1688.F32.TF32 R188, R200.reuse, R216, R28 ;  /* 0x000000d8c8bc723c */ /* 0x050ff6000008101c */
[----:B------:R-:W-:Y:S11]  /*51350*/  @!UPT UIADD3 URZ, URZ, URZ, URZ ;  /* 0x0000003f3f3ff290 */ /* 0x000ff6000fffe03f */
[----:B------:R-:W-:Y:S01]  /*51360*/  @!UPT UIADD3 URZ, URZ, URZ, URZ ;  /* 0x0000003f3f3ff290 */ /* 0x000fe2000fffe03f */
[----:B------:R-:W-:Y:S04]  /*51370*/  STL.64 [R1+0x5420], R190 ;  /* 0x005420be01007387 */ /* 0x000fe80000100a00 */
[----:B------:R-:W-:Y:S04]  /*51380*/  STL.64 [R1+0x5418], R188 ;  /* 0x005418bc01007387 */ /* 0x000fe80000100a00 */
[----:B------:R-:W4:Y:S04]  /*51390*/  LDL.LU.64 R28, [R1+0x4b0] ;  /* 0x0004b000011c7983 */ /* 0x000f280000300a00 */
[----:B------:R-:W4:Y:S04]  /*513a0*/  LDL.LU.64 R30, [R1+0x4b8] ;  /* 0x0004b800011e7983 */ /* 0x000f280000300a00 */
[----:B------:R-:W4:Y:S04]  /*513b0*/  LDL.LU.64 R32, [R1+0x4a0] ;  /* 0x0004a00001207983 */ /* 0x000f280000300a00 */
[----:B------:R-:W4:Y:S04]  /*513c0*/  LDL.LU.64 R34, [R1+0x4a8] ;  /* 0x0004a80001227983 */ /* 0x000f280000300a00 */
[----:B-1----:R-:W4:Y:S04]  /*513d0*/  LDL.LU.64 R20, [R1+0x490] ;  /* 0x0004900001147983 */ /* 0x002f280000300a00 */
[----:B------:R-:W4:Y:S01]  /*513e0*/  LDL.LU.64 R22, [R1+0x498] ;  /* 0x0004980001167983 */ /* 0x000f220000300a00 */
[C---:B------:R-:W-:Y:S11]  /*513f0*/  HMMA.1688.F32.TF32 R24, R200.reuse, R124, R24 ;  /* 0x0000007cc818723c */ /* 0x040ff60000081018 */
[----:B------:R-:W-:Y:S11]  /*51400*/  @!UPT UIADD3 URZ, URZ, URZ, URZ ;  /* 0x0000003f3f3ff290 */ /* 0x000ff6000fffe03f */
[----:B------:R-:W-:Y:S01]  /*51410*/  @!UPT UIADD3 URZ, URZ, URZ, URZ ;  /* 0x0000003f3f3ff290 */ /* 0x000fe2000fffe03f */
[----:B------:R-:W-:Y:S04]  /*51420*/  STL.64 [R1+0x5430], R26 ;  /* 0x0054301a01007387 */ /* 0x000fe80000100a00 */
[----:B------:R-:W-:Y:S04]  /*51430*/  STL.64 [R1+0x5428], R24 ;  /* 0x0054281801007387 */ /* 0x000fe80000100a00 */
[----:B------:R-:W4:Y:S04]  /*51440*/  LDL.LU.64 R16, [R1+0x480] ;  /* 0x0004800001107983 */ /* 0x000f280000300a00 */
[----:B------:R-:W4:Y:S04]  /*51450*/  LDL.LU.64 R18, [R1+0x488] ;  /* 0x0004880001127983 */ /* 0x000f280000300a00 */
[----:B------:R-:W4:Y:S04]  /*51460*/  LDL.LU.64 R12, [R1+0x470] ;  /* 0x00047000010c7983 */ /* 0x000f280000300a00 */
[----:B------:R-:W4:Y:S01]  /*51470*/  LDL.LU.64 R14, [R1+0x478] ;  /* 0x00047800010e7983 */ /* 0x000f220000300a00 */
[C---:B---3--:R-:W-:Y:S11]  /*51480*/  HMMA.1688.F32.TF32 R64, R200.reuse, R120, R64 ;  /* 0x00000078c840723c */ /* 0x048ff60000081040 */
[----:B------:R-:W-:Y:S11]  /*51490*/  @!UPT UIADD3 URZ, URZ, URZ, URZ ;  /* 0x0000003f3f3ff290 */ /* 0x000ff6000fffe03f */
[----:B------:R-:W-:Y:S01]  /*514a0*/  @!UPT UIADD3 URZ, URZ, URZ, URZ ;  /* 0x0000003f3f3ff290 */ /* 0x000fe2000fffe03f */
[----:B------:R-:W-:Y:S04]  /*514b0*/  STL.64 [R1+0x5440], R66 ;  /* 0x0054404201007387 */ /* 0x000fe80000100a00 */
[----:B------:R-:W-:Y:S01]  /*514c0*/  STL.64 [R1+0x5438], R64 ;  /* 0x0054384001007387 */ /* 0x000fe20000100a00 */
[C---:B------:R-:W-:Y:S03]  /*514d0*/  HMMA.1688.F32.TF32 R132, R200.reuse, R116, R8 ;  /* 0x00000074c884723c */ /* 0x040fe60000081008 */
[----:B------:R-:W3:Y:S04]  /*514e0*/  LDL.LU.64 R8, [R1+0x460] ;  /* 0x0004600001087983 */ /* 0x000ee80000300a00 */
[----:B------:R-:W3:Y:S01]  /*514f0*/  LDL.LU.64 R10, [R1+0x468] ;  /* 0x00046800010a7983 */ /* 0x000ee20000300a00 */
[C---:B--2---:R-:W-:Y:S08]  /*51500*/  HMMA.1688.F32.TF32 R196, R200.reuse, R112, R100 ;  /* 0x00000070c8c4723c */ /* 0x044ff00000081064 */
[C---:B------:R-:W-:Y:S08]  /*51510*/  HMMA.1688.F32.TF32 R36, R200.reuse, R108, R36 ;  /* 0x0000006cc824723c */ /* 0x040ff00000081024 */
[C---:B------:R-:W-:Y:S08]  /*51520*/  HMMA.1688.F32.TF32 R144, R200.reuse, R96, R60 ;  /* 0x00000060c890723c */ /* 0x040ff0000008103c */
[C---:B------:R-:W-:Y:S01]  /*51530*/  HMMA.1688.F32.TF32 R204, R200.reuse, R92, R56 ;  /* 0x0000005cc8cc723c */ /* 0x040fe20000081038 */
[----:B------:R-:W-:Y:S04]  /*51540*/  STL.64 [R1+0x5450], R134 ;  /* 0x0054508601007387 */ /* 0x000fe80000100a00 */
[----:B------:R1:W-:Y:S04]  /*51550*/  STL.64 [R1+0x5448], R132 ;  /* 0x0054488401007387 */ /* 0x0003e80000100a00 */
[----:B------:R-:W-:Y:S04]  /*51560*/  STL.64 [R1+0x5460], R198 ;  /* 0x005460c601007387 */ /* 0x000fe80000100a00 */
[----:B------:R-:W-:Y:S04]  /*51570*/  STL.64 [R1+0x5458], R196 ;  /* 0x005458c401007387 */ /* 0x000fe80000100a00 */
[----:B------:R-:W-:Y:S04]  /*51580*/  STL.64 [R1+0x5470], R38 ;  /* 0x0054702601007387 */ /* 0x000fe80000100a00 */
[----:B------:R-:W-:Y:S04]  /*51590*/  STL.64 [R1+0x5468], R36 ;  /* 0x0054682401007387 */ /* 0x000fe80000100a00 */
[----:B------:R-:W-:Y:S04]  /*515a0*/  STL.64 [R1+0x5480], R146 ;  /* 0x0054809201007387 */ /* 0x000fe80000100a00 */
[----:B------:R-:W-:Y:S04]  /*515b0*/  STL.64 [R1+0x5478], R144 ;  /* 0x0054789001007387 */ /* 0x000fe80000100a00 */
[----:B------:R-:W-:Y:S04]  /*515c0*/  STL.64 [R1+0x5490], R206 ;  /* 0x005490ce01007387 */ /* 0x000fe80000100a00 */
[----:B------:R-:W-:Y:S01]  /*515d0*/  STL.64 [R1+0x5488], R204 ;  /* 0x005488cc01007387 */ /* 0x000fe20000100a00 */
[C---:B----4-:R-:W-:Y:S08]  /*515e0*/  HMMA.1688.F32.TF32 R28, R200.reuse, R88, R28 ;  /* 0x00000058c81c723c */ /* 0x050ff0000008101c */
[C---:B------:R-:W-:Y:S08]  /*515f0*/  HMMA.1688.F32.TF32 R32, R200.reuse, R68, R32 ;  /* 0x00000044c820723c */ /* 0x040ff00000081020 */
[C---:B------:R-:W-:Y:S07]  /*51600*/  HMMA.1688.F32.TF32 R100, R200.reuse, R72, R20 ;  /* 0x00000048c864723c */ /* 0x040fee0000081014 */
[----:B------:R-:W-:Y:S04]  /*51610*/  STL.64 [R1+0x54a0], R30 ;  /* 0x0054a01e01007387 */ /* 0x000fe80000100a00 */
[----:B------:R-:W-:Y:S04]  /*51620*/  STL.64 [R1+0x5498], R28 ;  /* 0x0054981c01007387 */ /* 0x000fe80000100a00 */
[----:B------:R-:W-:Y:S04]  /*51630*/  STL.64 [R1+0x54b0], R34 ;  /* 0x0054b02201007387 */ /* 0x000fe80000100a00 */
[----:B------:R-:W-:Y:S04]  /*51640*/  STL.64 [R1+0x54a8], R32 ;  /* 0x0054a82001007387 */ /* 0x000fe80000100a00 */
[----:B------:R-:W-:Y:S04]  /*51650*/  STL.64 [R1+0x54c0], R102 ;  /* 0x0054c06601007387 */ /* 0x000fe80000100a00 */
[----:B------:R-:W-:Y:S01]  /*51660*/  STL.64 [R1+0x54b8], R100 ;  /* 0x0054b86401007387 */ /* 0x000fe20000100a00 */
[C---:B------:R-:W-:Y:S08]  /*51670*/  HMMA.1688.F32.TF32 R128, R200.reuse, R76, R16 ;  /* 0x0000004cc880723c */ /* 0x040ff00000081010 */
[C---:B------:R-:W-:Y:S11]  /*51680*/  HMMA.1688.F32.TF32 R56, R200.reuse, R80, R12 ;  /* 0x00000050c838723c */ /* 0x040ff6000008100c */
[----:B------:R-:W-:Y:S04]  /*51690*/  @!UPT UIADD3 URZ, URZ, URZ, URZ ;  /* 0x0000003f3f3ff290 */ /* 0x000fe8000fffe03f */
[----:B------:R-:W-:Y:S04]  /*516a0*/  STL.64 [R1+0x54d0], R130 ;  /* 0x0054d08201007387 */ /* 0x000fe80000100a00 */
[----:B------:R2:W-:Y:S04]  /*516b0*/  STL.64 [R1+0x54c8], R128 ;  /* 0x0054c88001007387 */ /* 0x0005e80000100a00 */
[----:B------:R-:W4:Y:S04]  /*516c0*/  LDL.LU.64 R12, [R1+0x1490] ;  /* 0x00149000010c7983 */ /* 0x000f280000300a00 */
[----:B------:R-:W4:Y:S04]  /*516d0*/  LDL.LU.64 R14, [R1+0x1498] ;  /* 0x00149800010e7983 */ /* 0x000f280000300a00 */
[----:B------:R-:W-:Y:S04]  /*516e0*/  STL.64 [R1+0x54e0], R58 ;  /* 0x0054e03a01007387 */ /* 0x000fe80000100a00 */
[----:B------:R2:W-:Y:S04]  /*516f0*/  STL.64 [R1+0x54d8], R56 ;  /* 0x0054d83801007387 */ /* 0x0005e80000100a00 */
[----:B-1----:R-:W4:Y:S04]  /*51700*/  LDL.LU.64 R132, [R1+0x1480] ;  /* 0x0014800001847983 */ /* 0x002f280000300a00 */
[----:B------:R-:W4:Y:S04]  /*51710*/  LDL.LU.64 R134, [R1+0x1488] ;  /* 0x0014880001867983 */ /* 0x000f280000300a00 */
[----:B--2---:R-:W2:Y:S04]  /*51720*/  LDL.LU.64 R128, [R1+0x1470] ;  /* 0x0014700001807983 */ /* 0x004ea80000300a00 */
[----:B------:R-:W2:Y:S04]  /*51730*/  LDL.LU.64 R130, [R1+0x1478] ;  /* 0x0014780001827983 */ /* 0x000ea80000300a00 */
        /* <DEDUP_REMOVED lines=13> */
[----:B------:R-:W2:Y:S01]  /*51810*/  LDL.LU.64 R30, [R1+0x1528] ;  /* 0x00152800011e7983 */ /* 0x000ea20000300a00 */
[----:B---3--:R-:W-:Y:S03]  /*51820*/  HMMA.1688.F32.TF32 R200, R200, R104, R8 ;  /* 0x00000068c8c8723c */ /* 0x008fe60000081008 */
[----:B------:R-:W3:Y:S04]  /*51830*/  LDL.LU.64 R24, [R1+0x1620] ;  /* 0x0016200001187983 */ /* 0x000ee80000300a00 */
[----:B------:R-:W3:Y:S04]  /*51840*/  LDL.LU.64 R26, [R1+0x1628] ;  /* 0x00162800011a7983 */ /* 0x000ee80000300a00 */
[----:B------:R-:W2:Y:S04]  /*51850*/  LDL.LU.64 R20, [R1+0x1610] ;  /* 0x0016100001147983 */ /* 0x000ea80000300a00 */
[----:B------:R-:W2:Y:S04]  /*51860*/  LDL.LU.64 R22, [R1+0x1618] ;  /* 0x0016180001167983 */ /* 0x000ea80000300a00 */
[----:B------:R-:W2:Y:S04]  /*51870*/  LDL.LU.64 R8, [R1+0x1650] ;  /* 0x0016500001087983 */ /* 0x000ea80000300a00 */
[----:B------:R-:W2:Y:S04]  /*51880*/  LDL.LU.64 R10, [R1+0x1658] ;  /* 0x00165800010a7983 */ /* 0x000ea80000300a00 */
[----:B------:R-:W3:Y:S04]  /*51890*/  LDL.LU.64 R16, [R1+0x1640] ;  /* 0x0016400001107983 */ /* 0x000ee80000300a00 */
[----:B------:R-:W3:Y:S04]  /*518a0*/  LDL.LU.64 R18, [R1+0x1648] ;  /* 0x0016480001127983 */ /* 0x000ee80000300a00 */
[----:B------:R-:W-:Y:S04]  /*518b0*/  STL.64 [R1+0x54f0], R202 ;  /* 0x0054f0ca01007387 */ /* 0x000fe80000100a00 */
[----:B------:R-:W-:Y:S01]  /*518c0*/  STL.64 [R1+0x54e8], R200 ;  /* 0x0054e8c801007387 */ /* 0x000fe20000100a00 */
[C---:B----4-:R-:W-:Y:S03]  /*518d0*/  HMMA.1688.F32.TF32 R224, R172.reuse, R84, R12 ;  /* 0x00000054ace0723c */ /* 0x050fe6000008100c */
[----:B------:R-:W4:Y:S04]  /*518e0*/  LDL.LU.64 R12, [R1+0x1790] ;  /* 0x00179000010c7983 */ /* 0x000f280000300a00 */
[----:B------:R-:W4:Y:S11]  /*518f0*/  LDL.LU.64 R14, [R1+0x1798] ;  /* 0x00179800010e7983 */ /* 0x000f360000300a00 */
[----:B------:R-:W-:Y:S05]  /*51900*/  @!UPT UIADD3 URZ, URZ, URZ, URZ ;  /* 0x0000003f3f3ff290 */ /* 0x000fea000fffe03f */
[----:B------:R-:W-:Y:S04]  /*51910*/  STL.64 [R1+0x5500], R226 ;  /* 0x005500e201007387 */ /* 0x000fe80000100a00 */
[----:B------:R-:W-:Y:S01]  /*51920*/  STL.64 [R1+0x54f8], R224 ;  /* 0x0054f8e001007387 */ /* 0x000fe20000100a00 */
[C---:B--2---:R-:W-:Y:S03]  /*51930*/  HMMA.1688.F32.TF32 R148, R172.reuse, R72, R8 ;  /* 0x00000048ac94723c */ /* 0x044fe60000081008 */
[----:B------:R-:W2:Y:S04]  /*51940*/  LDL.LU.64 R8, [R1+0x1760] ;  /* 0x0017600001087983 */ /* 0x000ea80000300a00 */
[----:B------:R-:W2:Y:S01]  /*51950*/  LDL.LU.64 R10, [R1+0x1768] ;  /* 0x00176800010a7983 */ /* 0x000ea20000300a00 */
[C---:B---3--:R-:W-:Y:S08]  /*51960*/  HMMA.1688.F32.TF32 R152, R172.reuse, R76, R16 ;  /* 0x0000004cac98723c */ /* 0x048ff00000081010 */
[C---:B------:R-:W-:Y:S08]  /*51970*/  HMMA.1688.F32.TF32 R208, R172.reuse, R120, R64 ;  /* 0x00000078acd0723c */ /* 0x040ff00000081040 */
[C---:B------:R-:W-:Y:S07]  /*51980*/  HMMA.1688.F32.TF32 R212, R172.reuse, R116, R60 ;  /* 0x00000074acd4723c */ /* 0x040fee000008103c */
[----:B------:R-:W-:Y:S04]  /*51990*/  STL [R1+0x536c], R152 ;  /* 0x00536c9801007387 */ /* 0x000fe80000100800 */
[----:B------:R-:W-:Y:S04]  /*519a0*/  STL [R1+0x5368], R153 ;  /* 0x0053689901007387 */ /* 0x000fe80000100800 */
[----:B------:R-:W-:Y:S04]  /*519b0*/  STL [R1+0x5364], R154 ;  /* 0x0053649a01007387 */ /* 0x000fe80000100800 */
[----:B------:R-:W-:Y:S04]  /*519c0*/  STL [R1+0x5360], R155 ;  /* 0x0053609b01007387 */ /* 0x000fe80000100800 */
[----:B------:R-:W3:Y:S04]  /*519d0*/  LDL.LU.64 R64, [R1+0x450] ;  /* 0x0004500001407983 */ /* 0x000ee80000300a00 */
[----:B------:R-:W3:Y:S01]  /*519e0*/  LDL.LU.64 R66, [R1+0x458] ;  /* 0x0004580001427983 */ /* 0x000ee20000300a00 */
[C---:B------:R-:W-:Y:S03]  /*519f0*/  HMMA.1688.F32.TF32 R164, R172.reuse, R112, R56 ;  /* 0x00000070aca4723c */ /* 0x040fe60000081038 */
        /* <DEDUP_REMOVED lines=13> */
[----:B------:R-:W3:Y:S04]  /*51ad0*/  LDL.LU.64 R30, [R1+0x3a8] ;  /* 0x0003a800011e7983 */ /* 0x000ee80000300a00 */
[----:B------:R-:W3:Y:S04]  /*51ae0*/  LDL.LU.64 R24, [R1+0x3b0] ;  /* 0x0003b00001187983 */ /* 0x000ee80000300a00 */
[----:B------:R-:W3:Y:S01]  /*51af0*/  LDL.LU.64 R26, [R1+0x3b8] ;  /* 0x0003b800011a7983 */ /* 0x000ee20000300a00 */
[C---:B------:R-:W-:Y:S03]  /*51b00*/  HMMA.1688.F32.TF32 R184, R172.reuse, R68, R20 ;  /* 0x00000044acb8723c */ /* 0x040fe60000081014 */
[----:B------:R-:W3:Y:S04]  /*51b10*/  LDL.LU.64 R20, [R1+0x3c0] ;  /* 0x0003c00001147983 */ /* 0x000ee80000300a00 */
[----:B------:R-:W3:Y:S04]  /*51b20*/  LDL.LU.64 R22, [R1+0x3c8] ;  /* 0x0003c80001167983 */ /* 0x000ee80000300a00 */
[----:B------:R-:W3:Y:S04]  /*51b30*/  LDL.LU.64 R16, [R1+0x3d0] ;  /* 0x0003d00001107983 */ /* 0x000ee80000300a00 */
[----:B------:R-:W3:Y:S01]  /*51b40*/  LDL.LU.64 R18, [R1+0x3d8] ;  /* 0x0003d80001127983 */ /* 0x000ee20000300a00 */
[C---:B------:R-:W-:Y:S08]  /*51b50*/  HMMA.1688.F32.TF32 R228, R172.reuse, R40, R132 ;  /* 0x00000028ace4723c */ /* 0x040ff00000081084 */
[C---:B------:R-:W-:Y:S08]  /*51b60*/  HMMA.1688.F32.TF32 R136, R172.reuse, R216, R128 ;  /* 0x000000d8ac88723c */ /* 0x040ff00000081080 */
[C---:B------:R-:W-:Y:S08]  /*51b70*/  HMMA.1688.F32.TF32 R140, R172.reuse, R124, R100 ;  /* 0x0000007cac8c723c */ /* 0x040ff00000081064 */
[C---:B----4-:R-:W-:Y:S01]  /*51b80*/  HMMA.1688.F32.TF32 R168, R172.reuse, R80, R12 ;  /* 0x00000050aca8723c */ /* 0x050fe2000008100c */
[----:B------:R-:W4:Y:S04]  /*51b90*/  LDL.LU.64 R12, [R1+0x3e0] ;  /* 0x0003e000010c7983 */ /* 0x000f280000300a00 */
[----:B------:R-:W4:Y:S11]  /*51ba0*/  LDL.LU.64 R14, [R1+0x3e8] ;  /* 0x0003e800010e7983 */ /* 0x000f360000300a00 */
[----:B------:R-:W-:Y:S07]  /*51bb0*/  @!UPT UIADD3 URZ, URZ, URZ, URZ ;  /* 0x0000003f3f3ff290 */ /* 0x000fee000fffe03f */
[----:B------:R-:W-:Y:S04]  /*51bc0*/  STL [R1+0x537c], R168 ;  /* 0x00537ca801007387 */ /* 0x000fe80000100800 */
[----:B------:R-:W-:Y:S04]  /*51bd0*/  STL [R1+0x5378], R169 ;  /* 0x005378a901007387 */ /* 0x000fe80000100800 */
[----:B------:R-:W-:Y:S04]  /*51be0*/  STL [R1+0x5374], R170 ;  /* 0x005374aa01007387 */ /* 0x000fe80000100800 */
[----:B------:R-:W-:Y:S01]  /*51bf0*/  STL [R1+0x5370], R171 ;  /* 0x005370ab01007387 */ /* 0x000fe20000100800 */
[----:B--2---:R-:W-:Y:S03]  /*51c00*/  HMMA.1688.F32.TF32 R172, R172, R104, R8 ;  /* 0x00000068acac723c */ /* 0x004fe60000081008 */
[----:B------:R-:W4:Y:S04]  /*51c10*/  LDL.LU.64 R8, [R1+0x3f0] ;  /* 0x0003f00001087983 */ /* 0x000f280000300a00 */
[----:B------:R-:W4:Y:S01]  /*51c20*/  LDL.LU.64 R10, [R1+0x3f8] ;  /* 0x0003f800010a7983 */ /* 0x000f220000300a00 */
[----:B------:R-:W-:-:S05]  /*51c30*/  LOP3.LUT R250, R0, 0x40, RZ, 0x3c, !PT ;  /* 0x0000004000fa7812 */ /* 0x000fca00078e3cff */
[----:B------:R-:W-:Y:S04]  /*51c40*/  LDS R236, [R250+0x40100] ;  /* 0x04010000faec7984 */ /* 0x000fe80000000800 */
[----:B------:R-:W3:Y:S01]  /*51c50*/  LDS R238, [R250+0x41100] ;  /* 0x04110000faee7984 */ /* 0x000ee20000000800 */
[----:B------:R-:W-:-:S03]  /*51c60*/  LOP3.LUT R251, R0, 0x20, RZ, 0x3c, !PT ;  /* 0x0000002000fb7812 */ /* 0x000fc600078e3cff */
[----:B------:R-:W-:Y:S04]  /*51c70*/  LDS R232, [R250+0x40180] ;  /* 0x04018000fae87984 */ /* 0x000fe80000000800 */
[----:B------:R-:W-:Y:S04]  /*51c80*/  STL [R1+0x5388], R172 ;  /* 0x005388ac01007387 */ /* 0x000fe80000100800 */
[----:B------:R-:W-:Y:S04]  /*51c90*/  STL [R1+0x5384], R173 ;  /* 0x005384ad01007387 */ /* 0x000fe80000100800 */
[----:B------:R-:W-:Y:S04]  /*51ca0*/  STL [R1+0x5380], R174 ;  /* 0x005380ae01007387 */ /* 0x000fe80000100800 */
[----:B------:R-:W-:Y:S01]  /*51cb0*/  LDS R234, [R250+0x41180] ;  /* 0x04118000faea7984 */ /* 0x000fe20000000800 */
[C---:B---3--:R-:W-:Y:S08]  /*51cc0*/  HMMA.1688.F32.TF32 R160, R236.reuse, R84, R64 ;  /* 0x00000054eca0723c */ /* 0x048ff00000081040 */
[C---:B------:R-:W-:Y:S08]  /*51cd0*/  HMMA.1688.F32.TF32 R60, R236.reuse, R40, R60 ;  /* 0x00000028ec3c723c */ /* 0x040ff0000008103c */
[C---:B------:R-:W-:Y:S08]  /*51ce0*/  HMMA.1688.F32.TF32 R56, R236.reuse, R216, R56 ;  /* 0x000000d8ec38723c */ /* 0x040ff00000081038 */
[C---:B------:R-:W-:Y:S08]  /*51cf0*/  HMMA.1688.F32.TF32 R36, R236.reuse, R124, R36 ;  /* 0x0000007cec24723c */ /* 0x040ff00000081024 */
[C---:B------:R-:W-:Y:S08]  /*51d00*/  HMMA.1688.F32.TF32 R32, R236.reuse, R120, R32 ;  /* 0x00000078ec20723c */ /* 0x040ff00000081020 */
[C---:B------:R-:W-:Y:S01]  /*51d10*/  HMMA.1688.F32.TF32 R28, R236.reuse, R116, R28 ;  /* 0x00000074ec1c723c */ /* 0x040fe2000008101c */
[----:B------:R-:W-:Y:S07]  /*51d20*/  STL [R1+0x535c], R175 ;  /* 0x00535caf01007387 */ /* 0x000fee0000100800 */
[C---:B------:R-:W-:Y:S01]  /*51d30*/  HMMA.1688.F32.TF32 R24, R236.reuse, R112, R24 ;  /* 0x00000070ec18723c */ /* 0x040fe20000081018 */
[----:B------:R-:W-:Y:S04]  /*51d40*/  STL [R1+0x5394], R160 ;  /* 0x005394a001007387 */ /* 0x000fe80000100800 */
[----:B------:R-:W-:Y:S04]  /*51d50*/  STL [R1+0x5390], R161 ;  /* 0x005390a101007387 */ /* 0x000fe80000100800 */
[----:B------:R-:W-:Y:S04]  /*51d60*/  STL [R1+0x538c], R162 ;  /* 0x00538ca201007387 */ /* 0x000fe80000100800 */
[----:B------:R-:W-:Y:S04]  /*51d70*/  STL [R1+0x5358], R163 ;  /* 0x005358a301007387 */ /* 0x000fe80000100800 */
[----:B------:R-:W-:Y:S04]  /*51d80*/  STL.64 [R1+0x200], R60 ;  /* 0x0002003c01007387 */ /* 0x000fe80000100a00 */
[----:B------:R-:W-:Y:S04]  /*51d90*/  STL.64 [R1+0x208], R62 ;  /* 0x0002083e01007387 */ /* 0x000fe80000100a00 */
[----:B------:R-:W-:Y:S04]  /*51da0*/  STL.64 [R1+0x360], R56 ;  /* 0x0003603801007387 */ /* 0x000fe80000100a00 */
[----:B------:R-:W-:Y:S04]  /*51db0*/  STL.64 [R1+0x368], R58 ;  /* 0x0003683a01007387 */ /* 0x000fe80000100a00 */
[----:B------:R-:W-:Y:S04]  /*51dc0*/  STL.64 [R1+0x380], R36 ;  /* 0x0003802401007387 */ /* 0x000fe80000100a00 */
[----:B------:R-:W-:Y:S04]  /*51dd0*/  STL.64 [R1+0x388], R38 ;  /* 0x0003882601007387 */ /* 0x000fe80000100a00 */
[----:B------:R1:W-:Y:S04]  /*51de0*/  STL.64 [R1+0x390], R32 ;  /* 0x0003902001007387 */ /* 0x0003e80000100a00 */
[----:B------:R3:W-:Y:S04]  /*51df0*/  STL.64 [R1+0x398], R34 ;  /* 0x0003982201007387 */ /* 0x0007e80000100a00 */
[----:B------:R-:W-:Y:S04]  /*51e00*/  LDS R241, [R251+0x40180] ;  /* 0x04018000fbf17984 */ /* 0x000fe80000000800 */
[----:B-1----:R-:W2:Y:S04]  /*51e10*/  LDL.LU.64 R32, [R1+0x400] ;  /* 0x0004000001207983 */ /* 0x002ea80000300a00 */
[----:B------:R-:W-:Y:S04]  /*51e20*/  STL.64 [R1+0x3a0], R28 ;  /* 0x0003a01c01007387 */ /* 0x000fe80000100a00 */
[----:B------:R-:W-:Y:S04]  /*51e30*/  STL.64 [R1+0x3a8], R30 ;  /* 0x0003a81e01007387 */ /* 0x000fe80000100a00 */
[----:B---3--:R-:W2:Y:S04]  /*51e40*/  LDL.LU.64 R34, [R1+0x408] ;  /* 0x0004080001227983 */ /* 0x008ea80000300a00 */
[----:B------:R-:W-:Y:S04]  /*51e50*/  STL.64 [R1+0x3b0], R24 ;  /* 0x0003b01801007387 */ /* 0x000fe80000100a00 */
[----:B------:R1:W-:Y:S04]  /*51e60*/  STL.64 [R1+0x3b8], R26 ;  /* 0x0003b81a01007387 */ /* 0x0003e80000100a00 */
[----:B------:R-:W3:Y:S01]  /*51e70*/  LDS R243, [R251+0x41180] ;  /* 0x04118000fbf37984 */ /* 0x000ee20000000800 */
[C---:B-1----:R-:W-:Y:S03]  /*51e80*/  HMMA.1688.F32.TF32 R24, R236.reuse, R108, R20 ;  /* 0x0000006cec18723c */ /* 0x042fe60000081014 */
[----:B------:R-:W2:Y:S04]  /*51e90*/  LDL.LU.64 R20, [R1+0x410] ;  /* 0x0004100001147983 */ /* 0x000ea80000300a00 */
[----:B------:R-:W2:Y:S01]  /*51ea0*/  LDL.LU.64 R22, [R1+0x418] ;  /* 0x0004180001167983 */ /* 0x000ea20000300a00 */
[C---:B----4-:R-:W-:Y:S11]  /*51eb0*/  HMMA.1688.F32.TF32 R12, R236.reuse, R92, R12 ;  /* 0x0000005cec0c723c */ /* 0x050ff6000008100c */
[----:B------:R-:W-:Y:S04]  /*51ec0*/  @!UPT UIADD3 URZ, URZ, URZ, URZ ;  /* 0x0000003f3f3ff290 */ /* 0x000fe8000fffe03f */
[----:B------:R-:W-:Y:S04]  /*51ed0*/  STL.64 [R1+0x3c0], R24 ;  /* 0x0003c01801007387 */ /* 0x000fe80000100a00 */
[----:B------:R1:W-:Y:S02]  /*51ee0*/  STL.64 [R1+0x3c8], R26 ;  /* 0x0003c81a01007387 */ /* 0x0003e40000100a00 */
[C---:B-1----:R-:W-:Y:S02]  /*51ef0*/  HMMA.1688.F32.TF32 R24, R236.reuse, R96, R16 ;  /* 0x00000060ec18723c */ /* 0x042fe40000081010 */
[----:B------:R-:W4:Y:S04]  /*51f00*/  LDL.LU.64 R16, [R1+0x420] ;  /* 0x0004200001107983 */ /* 0x000f280000300a00 */
[----:B------:R-:W4:Y:S11]  /*51f10*/  LDL.LU.64 R18, [R1+0x428] ;  /* 0x0004280001127983 */ /* 0x000f360000300a00 */
[----:B------:R-:W-:Y:S06]  /*51f20*/  @!UPT UIADD3 URZ, URZ, URZ, URZ ;  /* 0x0000003f3f3ff290 */ /* 0x000fec000fffe03f */
[----:B------:R1:W-:Y:S04]  /*51f30*/  STL.64 [R1+0x3d0], R24 ;  /* 0x0003d01801007387 */ /* 0x0003e80000100a00 */
[----:B------:R1:W-:Y:S04]  /*51f40*/  STL.64 [R1+0x3d8], R26 ;  /* 0x0003d81a01007387 */ /* 0x0003e80000100a00 */
[----:B------:R1:W-:Y:S04]  /*51f50*/  STL.64 [R1+0x3e0], R12 ;  /* 0x0003e00c01007387 */ /* 0x0003e80000100a00 */
[----:B------:R1:W-:Y:S01]  /*51f60*/  STL.64 [R1+0x3e8], R14 ;  /* 0x0003e80e01007387 */ /* 0x0003e20000100a00 */
[----:B------:R-:W-:Y:S11]  /*51f70*/  HMMA.1688.F32.TF32 R8, R236, R88, R8 ;  /* 0x00000058ec08723c */ /* 0x000ff60000081008 */
[----:B------:R-:W-:Y:S11]  /*51f80*/  @!UPT UIADD3 URZ, URZ, URZ, URZ ;  /* 0x0000003f3f3ff290 */ /* 0x000ff6000fffe03f */
[----:B------:R-:W-:Y:S01]  /*51f90*/  @!UPT UIADD3 URZ, URZ, URZ, URZ ;  /* 0x0000003f3f3ff290 */ /* 0x000fe2000fffe03f */
[----:B------:R1:W-:Y:S04]  /*51fa0*/  STL [R1+0x3f0], R8 ;  /* 0x0003f00801007387 */ /* 0x0003e80000100800 */
[----:B------:R-:W3:Y:S04]  /*51fb0*/  LDL.LU.64 R28, [R1+0x440] ;  /* 0x00044000011c7983 */ /* 0x000ee80000300a00 */
[----:B------:R-:W3:Y:S04]  /*51fc0*/  LDL.LU.64 R30, [R1+0x448] ;  /* 0x00044800011e7983 */ /* 0x000ee80000300a00 */
[----:B-1----:R-:W3:Y:S04]  /*51fd0*/  LDL.LU.64 R24, [R1+0x430] ;  /* 0x0004300001187983 */ /* 0x002ee80000300a00 */
[----:B------:R-:W3:Y:S04]  /*51fe0*/  LDL.LU.64 R26, [R1+0x438] ;  /* 0x00043800011a7983 */ /* 0x000ee80000300a00 */
[----:B------:R-:W3:Y:S04]  /*51ff0*/  LDL.LU.64 R12, [R1+0x13e0] ;  /* 0x0013e000010c7983 */ /* 0x000ee80000300a00 */
[----:B------:R-:W3:Y:S01]  /*52000*/  LDL.LU.64 R14, [R1+0x13e8] ;  /* 0x0013e800010e7983 */ /* 0x000ee20000300a00 */
[----:B------:R-:W-:-:S02]  /*52010*/  IMAD.MOV.U32 R160, RZ, RZ, R9 ;  /* 0x000000ffffa07224 */ /* 0x000fc400078e0009 */
[----:B------:R-:W-:Y:S01]  /*52020*/  IMAD.MOV.U32 R161, RZ, RZ, R10 ;  /* 0x000000ffffa17224 */ /* 0x000fe200078e000a */
[----:B------:R-:W3:Y:S01]  /*52030*/  LDL.LU.64 R8, [R1+0x13d0] ;  /* 0x0013d00001087983 */ /* 0x000ee20000300a00 */
[----:B------:R-:W-:-:S03]  /*52040*/  IMAD.MOV.U32 R162, RZ, RZ, R11 ;  /* 0x000000ffffa27224 */ /* 0x000fc600078e000b */
[----:B------:R-:W3:Y:S04]  /*52050*/  LDL.LU.64 R10, [R1+0x13d8] ;  /* 0x0013d800010a7983 */ /* 0x000ee80000300a00 */
[----:B------:R1:W-:Y:S04]  /*52060*/  STL [R1+0x53a0], R162 ;  /* 0x0053a0a201007387 */ /* 0x0003e80000100800 */
[----:B------:R1:W-:Y:S04]  /*52070*/  STL [R1+0x539c], R161 ;  /* 0x00539ca101007387 */ /* 0x0003e80000100800 */
[----:B------:R1:W-:Y:S01]  /*52080*/  STL [R1+0x5398], R160 ;  /* 0x005398a001007387 */ /* 0x0003e20000100800 */
[C---:B--2---:R-:W-:Y:S11]  /*52090*/  HMMA.1688.F32.TF32 R20, R236.reuse, R72, R20 ;  /* 0x00000048ec14723c */ /* 0x044ff60000081014 */
[----:B------:R-:W-:Y:S11]  /*520a0*/  @!UPT UIADD3 URZ, URZ, URZ, URZ ;  /* 0x0000003f3f3ff290 */ /* 0x000ff6000fffe03f */
[----:B------:R-:W-:Y:S01]  /*520b0*/  @!UPT UIADD3 URZ, URZ, URZ, URZ ;  /* 0x0000003f3f3ff290 */ /* 0x000fe2000fffe03f */
[----:B------:R2:W-:Y:S01]  /*520c0*/  STL [R1+0x410], R20 ;  /* 0x0004101401007387 */ /* 0x0005e20000100800 */
[----:B-1----:R-:W-:Y:S02]  /*520d0*/  IMAD.MOV.U32 R162, RZ, RZ, R21 ;  /* 0x000000ffffa27224 */ /* 0x002fe400078e0015 */
[----:B------:R-:W-:Y:S02]  /*520e0*/  IMAD.MOV.U32 R161, RZ, RZ, R22 ;  /* 0x000000ffffa17224 */ /* 0x000fe400078e0016 */
[----:B------:R-:W-:Y:S01]  /*520f0*/  IMAD.MOV.U32 R160, RZ, RZ, R23 ;  /* 0x000000ffffa07224 */ /* 0x000fe200078e0017 */
[----:B--2---:R-:W2:Y:S04]  /*52100*/  LDL.LU.64 R20, [R1+0x13c0] ;  /* 0x0013c00001147983 */ /* 0x004ea80000300a00 */
[----:B------:R-:W2:Y:S01]  /*52110*/  LDL.LU.64 R22, [R1+0x13c8] ;  /* 0x0013c80001167983 */ /* 0x000ea20000300a00 */
[----:B----4-:R-:W-:Y:S11]  /*52120*/  HMMA.1688.F32.TF32 R16, R236, R76, R16 ;  /* 0x0000004cec10723c */ /* 0x010ff60000081010 */
[----:B------:R-:W-:Y:S11]  /*52130*/  @!UPT UIADD3 URZ, URZ, URZ, URZ ;  /* 0x0000003f3f3ff290 */ /* 0x000ff6000fffe03f */
[----:B------:R-:W-:Y:S02]  /*52140*/  @!UPT UIADD3 URZ, URZ, URZ, URZ ;  /* 0x0000003f3f3ff290 */ /* 0x000fe4000fffe03f */
[----:B------:R-:W-:Y:S01]  /*52150*/  MOV R169, R16 ;  /* 0x0000001000a97202 */ /* 0x000fe20000000f00 */
[----:B------:R-:W-:Y:S02]  /*52160*/  IMAD.MOV.U32 R170, RZ, RZ, R17 ;  /* 0x000000ffffaa7224 */ /* 0x000fe400078e0011 */
[----:B------:R-:W-:Y:S01]  /*52170*/  IMAD.MOV.U32 R171, RZ, RZ, R18 ;  /* 0x000000ffffab7224 */ /* 0x000fe200078e0012 */
[----:B------:R-:W2:Y:S01]  /*52180*/  LDL.LU.64 R16, [R1+0x13b0] ;  /* 0x0013b00001107983 */ /* 0x000ea20000300a00 */
[----:B------:R-:W-:-:S03]  /*52190*/  IMAD.MOV.U32 R152, RZ, RZ, R19 ;  /* 0x000000ffff987224 */ /* 0x000fc600078e0013 */
[----:B------:R-:W2:Y:S01]  /*521a0*/  LDL.LU.64 R18, [R1+0x13b8] ;  /* 0x0013b80001127983 */ /* 0x000ea20000300a00 */
[----:B---3--:R-:W-:Y:S08]  /*521b0*/  HMMA.1688.F32.TF32 R24, R236, R104, R24 ;  /* 0x00000068ec18723c */ /* 0x008ff00000081018 */
[----:B------:R-:W-:Y:S11]  /*521c0*/  HMMA.1688.F32.TF32 R12, R240, R84, R12 ;  /* 0x00000054f00c723c */ /* 0x000ff6000008100c */
[----:B------:R-:W-:Y:S04]  /*521d0*/  @!UPT UIADD3 URZ, URZ, URZ, URZ ;  /* 0x0000003f3f3ff290 */ /* 0x000fe8000fffe03f */
[----:B------:R1:W-:Y:S01]  /*521e0*/  STL [R1+0x434], R25 ;  /* 0x0004341901007387 */ /* 0x0003e20000100800 */
[----:B------:R-:W-:-:S03]  /*521f0*/  IMAD.MOV.U32 R163, RZ, RZ, R24 ;  /* 0x000000ffffa37224 */ /* 0x000fc600078e0018 */
[----:B------:R3:W-:Y:S04]  /*52200*/  STL.64 [R1+0x438], R26 ;  /* 0x0004381a01007387 */ /* 0x0007e80000100a00 */
[----:B-1----:R-:W4:Y:S04]  /*52210*/  LDL.LU.64 R24, [R1+0x13a0] ;  /* 0x0013a00001187983 */ /* 0x002f280000300a00 */
[----:B---3--:R-:W4:Y:S04]  /*52220*/  LDL.LU.64 R26, [R1+0x13a8] ;  /* 0x0013a800011a7983 */ /* 0x008f280000300a00 */
[----:B------:R1:W-:Y:S04]  /*52230*/  STL.64 [R1+0x450], R12 ;  /* 0x0004500c01007387 */ /* 0x0003e80000100a00 */
[----:B------:R3:W-:Y:S04]  /*52240*/  STL.64 [R1+0x458], R14 ;  /* 0x0004580e01007387 */ /* 0x0007e80000100a00 */
[----:B-1----:R-:W4:Y:S04]  /*52250*/  LDL.LU.64 R12, [R1+0x1390] ;  /* 0x00139000010c7983 */ /* 0x002f280000300a00 */
[----:B---3--:R-:W3:Y:S01]  /*52260*/  LDL.LU.64 R14, [R1+0x1398] ;  /* 0x00139800010e7983 */ /* 0x008ee20000300a00 */
[----:B------:R-:W-:Y:S08]  /*52270*/  HMMA.1688.F32.TF32 R8, R240, R40, R8 ;  /* 0x00000028f008723c */ /* 0x000ff00000081008 */
[C---:B------:R-:W-:Y:S08]  /*52280*/  HMMA.1688.F32.TF32 R32, R236.reuse, R68, R32 ;  /* 0x00000044ec20723c */ /* 0x040ff00000081020 */
[----:B------:R-:W-:Y:S01]  /*52290*/  HMMA.1688.F32.TF32 R28, R236, R80, R28 ;  /* 0x00000050ec1c723c */ /* 0x000fe2000008101c */
[----:B------:R-:W-:Y:S04]  /*522a0*/  LDS R236, [R0+0x40200] ;  /* 0x0402000000ec7984 */ /* 0x000fe80000000800 */
[----:B------:R-:W-:Y:S04]  /*522b0*/  LDS R238, [R0+0x41200] ;  /* 0x0412000000ee7984 */ /* 0x000fe80000000800 */
[----:B------:R1:W-:Y:S04]  /*522c0*/  STL.64 [R1+0x460], R8 ;  /* 0x0004600801007387 */ /* 0x0003e80000100a00 */
[----:B------:R1:W-:Y:S04]  /*522d0*/  STL.64 [R1+0x468], R10 ;  /* 0x0004680a01007387 */ /* 0x0003e80000100a00 */
[----:B------:R-:W3:Y:S01]  /*522e0*/  LDL.LU.64 R56, [R1+0x1380] ;  /* 0x0013800001387983 */ /* 0x000ee20000300a00 */
[----:B------:R-:W-:Y:S01]  /*522f0*/  IMAD.MOV.U32 R172, RZ, RZ, R32 ;  /* 0x000000ffffac7224 */ /* 0x000fe200078e0020 */
[----:B------:R-:W-:-:S02]  /*52300*/  MOV R173, R33 ;  /* 0x0000002100ad7202 */ /* 0x000fc40000000f00 */
[----:B------:R-:W3:Y:S01]  /*52310*/  LDL.LU.64 R58, [R1+0x1388] ;  /* 0x00138800013a7983 */ /* 0x000ee20000300a00 */
[----:B------:R-:W-:-:S03]  /*52320*/  IMAD.MOV.U32 R174, RZ, RZ, R34 ;  /* 0x000000ffffae7224 */ /* 0x000fc600078e0022 */
[----:B------:R-:W3:Y:S01]  /*52330*/  LDL.LU.64 R36, [R1+0x1370] ;  /* 0x0013700001247983 */ /* 0x000ee20000300a00 */
[----:B------:R-:W-:-:S03]  /*52340*/  IMAD.MOV.U32 R168, RZ, RZ, R35 ;  /* 0x000000ffffa87224 */ /* 0x000fc600078e0023 */
[----:B------:R-:W3:Y:S01]  /*52350*/  LDL.LU.64 R38, [R1+0x1378] ;  /* 0x0013780001267983 */ /* 0x000ee20000300a00 */
[----:B------:R-:W-:-:S03]  /*52360*/  IMAD.MOV.U32 R153, RZ, RZ, R28 ;  /* 0x000000ffff997224 */ /* 0x000fc600078e001c */
[----:B------:R-:W3:Y:S01]  /*52370*/  LDL.LU.64 R32, [R1+0x1440] ;  /* 0x0014400001207983 */ /* 0x000ee20000300a00 */
[----:B------:R-:W-:Y:S01]  /*52380*/  IMAD.MOV.U32 R154, RZ, RZ, R29 ;  /* 0x000000ffff9a7224 */ /* 0x000fe200078e001d */
[----:B------:R-:W-:Y:S02]  /*52390*/  MOV R155, R30 ;  /* 0x0000001e009b7202 */ /* 0x000fe40000000f00 */
[----:B------:R-:W3:Y:S01]  /*523a0*/  LDL.LU.64 R34, [R1+0x1448] ;  /* 0x0014480001227983 */ /* 0x000ee20000300a00 */
[----:B------:R-:W-:-:S03]  /*523b0*/  IMAD.MOV.U32 R175, RZ, RZ, R31 ;  /* 0x000000ffffaf7224 */ /* 0x000fc600078e001f */
[----:B------:R-:W3:Y:S04]  /*523c0*/  LDL.LU.64 R28, [R1+0x1430] ;  /* 0x00143000011c7983 */ /* 0x000ee80000300a00 */
[----:B------:R-:W3:Y:S04]  /*523d0*/  LDL.LU.64 R30, [R1+0x1438] ;  /* 0x00143800011e7983 */ /* 0x000ee80000300a00 */
[----:B-1----:R-:W3:Y:S04]  /*523e0*/  LDL.LU.64 R8, [R1+0x1540] ;  /* 0x0015400001087983 */ /* 0x002ee80000300a00 */
[----:B------:R-:W3:Y:S04]  /*523f0*/  LDL.LU.64 R10, [R1+0x1548] ;  /* 0x00154800010a7983 */ /* 0x000ee80000300a00 */
[----:B------:R-:W-:Y:S04]  /*52400*/  LDS R237, [R251+0x40200] ;  /* 0x04020000fbed7984 */ /* 0x000fe80000000800 */
[----:B------:R-:W1:Y:S01]  /*52410*/  LDS R239, [R251+0x41200] ;  /* 0x04120000fbef7984 */ /* 0x000e620000000800 */
[C---:B--2---:R-:W-:Y:S03]  /*52420*/  HMMA.1688.F32.TF32 R60, R240.reuse, R216, R20 ;  /* 0x000000d8f03c723c */ /* 0x044fe60000081014 */
[----:B------:R-:W2:Y:S04]  /*52430*/  LDL.LU.64 R20, [R1+0x1530] ;  /* 0x0015300001147983 */ /* 0x000ea80000300a00 */
[----:B------:R-:W2:Y:S11]  /*52440*/  LDL.LU.64 R22, [R1+0x1538] ;  /* 0x0015380001167983 */ /* 0x000eb60000300a00 */
[----:B------:R-:W-:Y:S05]  /*52450*/  @!UPT UIADD3 URZ, URZ, URZ, URZ ;  /* 0x0000003f3f3ff290 */ /* 0x000fea000fffe03f */
        /* <DEDUP_REMOVED lines=20> */
[C---:B-1----:R-:W-:Y:S08]  /*525a0*/  HMMA.1688.F32.TF32 R60, R240.reuse, R112, R56 ;  /* 0x00000070f03c723c */ /* 0x042ff00000081038 */
[C---:B------:R-:W-:Y:S08]  /*525b0*/  HMMA.1688.F32.TF32 R56, R240.reuse, R108, R36 ;  /* 0x0000006cf038723c */ /* 0x040ff00000081024 */
[C---:B------:R-:W-:Y:S08]  /*525c0*/  HMMA.1688.F32.TF32 R36, R240.reuse, R96, R32 ;  /* 0x00000060f024723c */ /* 0x040ff00000081020 */
[C---:B------:R-:W-:Y:S01]  /*525d0*/  HMMA.1688.F32.TF32 R32, R240.reuse, R92, R28 ;  /* 0x0000005cf020723c */ /* 0x040fe2000008101c */
[----:B------:R-:W-:Y:S04]  /*525e0*/  STL.64 [R1+0x4b0], R60 ;  /* 0x0004b03c01007387 */ /* 0x000fe80000100a00 */
[----:B------:R-:W-:Y:S04]  /*525f0*/  STL.64 [R1+0x4b8], R62 ;  /* 0x0004b83e01007387 */ /* 0x000fe80000100a00 */
[----:B------:R-:W-:Y:S01]  /*52600*/  STL.64 [R1+0x4c0], R56 ;  /* 0x0004c03801007387 */ /* 0x000fe20000100a00 */
[C---:B------:R-:W-:Y:S03]  /*52610*/  HMMA.1688.F32.TF32 R28, R240.reuse, R88, R8 ;  /* 0x00000058f01c723c */ /* 0x040fe60000081008 */
[----:B------:R-:W-:Y:S04]  /*52620*/  STL.64 [R1+0x4c8], R58 ;  /* 0x0004c83a01007387 */ /* 0x000fe80000100a00 */
[----:B------:R-:W-:Y:S04]  /*52630*/  STL.64 [R1+0x4d0], R36 ;  /* 0x0004d02401007387 */ /* 0x000fe80000100a00 */
[----:B------:R-:W-:Y:S04]  /*52640*/  STL.64 [R1+0x4d8], R38 ;  /* 0x0004d82601007387 */ /* 0x000fe80000100a00 */
[----:B------:R-:W3:Y:S04]  /*52650*/  LDL.LU.64 R8, [R1+0x1630] ;  /* 0x0016300001087983 */ /* 0x000ee80000300a00 */
[----:B------:R-:W-:Y:S04]  /*52660*/  STL.64 [R1+0x550], R32 ;  /* 0x0005502001007387 */ /* 0x000fe80000100a00 */
[----:B------:R-:W-:Y:S04]  /*52670*/  STL.64 [R1+0x558], R34 ;  /* 0x0005582201007387 */ /* 0x000fe80000100a00 */
[----:B------:R-:W3:Y:S04]  /*52680*/  LDL.LU.64 R10, [R1+0x1638] ;  /* 0x00163800010a7983 */ /* 0x000ee80000300a00 */
[----:B------:R-:W-:Y:S04]  /*52690*/  STL.64 [R1+0x540], R28 ;  /* 0x0005401c01007387 */ /* 0x000fe80000100a00 */
[----:B------:R2:W-:Y:S02]  /*526a0*/  STL.64 [R1+0x548], R30 ;  /* 0x0005481e01007387 */ /* 0x0005e40000100a00 */
[C---:B--2---:R-:W-:Y:S02]  /*526b0*/  HMMA.1688.F32.TF32 R28, R240.reuse, R68, R20 ;  /* 0x00000044f01c723c */ /* 0x044fe40000081014 */
[----:B------:R-:W3:Y:S04]  /*526c0*/  LDL.LU.64 R20, [R1+0x570] ;  /* 0x0005700001147983 */ /* 0x000ee80000300a00 */
[----:B------:R-:W3:Y:S11]  /*526d0*/  LDL.LU.64 R22, [R1+0x578] ;  /* 0x0005780001167983 */ /* 0x000ef60000300a00 */
[----:B------:R-:W-:Y:S06]  /*526e0*/  @!UPT UIADD3 URZ, URZ, URZ, URZ ;  /* 0x0000003f3f3ff290 */ /* 0x000fec000fffe03f */
[----:B------:R-:W-:Y:S04]  /*526f0*/  STL.64 [R1+0x530], R28 ;  /* 0x0005301c01007387 */ /* 0x000fe80000100a00 */
[----:B------:R1:W-:Y:S02]  /*52700*/  STL.64 [R1+0x538], R30 ;  /* 0x0005381e01007387 */ /* 0x0003e40000100a00 */
[C---:B-1----:R-:W-:Y:S02]  /*52710*/  HMMA.1688.F32.TF32 R28, R240.reuse, R72, R16 ;  /* 0x00000048f01c723c */ /* 0x042fe40000081010 */
[----:B------:R-:W3:Y:S04]  /*52720*/  LDL.LU.64 R16, [R1+0x560] ;  /* 0x0005600001107983 */ /* 0x000ee80000300a00 */
[----:B------:R-:W3:Y:S11]  /*52730*/  LDL.LU.64 R18, [R1+0x568] ;  /* 0x0005680001127983 */ /* 0x000ef60000300a00 */
[----:B------:R-:W-:Y:S06]  /*52740*/  @!UPT UIADD3 URZ, URZ, URZ, URZ ;  /* 0x0000003f3f3ff290 */ /* 0x000fec000fffe03f */
[----:B------:R1:W-:Y:S04]  /*52750*/  STL.64 [R1+0x520], R28 ;  /* 0x0005201c01007387 */ /* 0x0003e80000100a00 */
[----:B------:R1:W-:Y:S04]  /*52760*/  STL.64 [R1+0x528], R30 ;  /* 0x0005281e01007387 */ /* 0x0003e80000100a00 */
[----:B------:R-:W3:Y:S04]  /*52770*/  LDL.LU.64 R32, [R1+0x4f0] ;  /* 0x0004f00001207983 */ /* 0x000ee80000300a00 */
[----:B------:R-:W3:Y:S01]  /*52780*/  LDL.LU.64 R34, [R1+0x4f8] ;  /* 0x0004f80001227983 */ /* 0x000ee20000300a00 */
[C---:B----4-:R-:W-:Y:S08]  /*52790*/  HMMA.1688.F32.TF32 R24, R240.reuse, R76, R24 ;  /* 0x0000004cf018723c */ /* 0x050ff00000081018 */
[C---:B---3--:R-:W-:Y:S11]  /*527a0*/  HMMA.1688.F32.TF32 R12, R240.reuse, R80, R12 ;  /* 0x00000050f00c723c */ /* 0x048ff6000008100c */
[----:B------:R-:W-:Y:S04]  /*527b0*/  @!UPT UIADD3 URZ, URZ, URZ, URZ ;  /* 0x0000003f3f3ff290 */ /* 0x000fe8000fffe03f */
[----:B------:R3:W-:Y:S04]  /*527c0*/  STL.64 [R1+0x510], R24 ;  /* 0x0005101801007387 */ /* 0x0007e80000100a00 */
[----:B------:R4:W-:Y:S04]  /*527d0*/  STL.64 [R1+0x518], R26 ;  /* 0x0005181a01007387 */ /* 0x0009e80000100a00 */
[----:B-1----:R-:W2:Y:S04]  /*527e0*/  LDL.LU.64 R28, [R1+0x5d0] ;  /* 0x0005d000011c7983 */ /* 0x002ea80000300a00 */
[----:B------:R-:W2:Y:S04]  /*527f0*/  LDL.LU.64 R30, [R1+0x5d8] ;  /* 0x0005d800011e7983 */ /* 0x000ea80000300a00 */
[----:B------:R1:W-:Y:S04]  /*52800*/  STL.64 [R1+0x500], R12 ;  /* 0x0005000c01007387 */ /* 0x0003e80000100a00 */
[----:B------:R1:W-:Y:S04]  /*52810*/  STL.64 [R1+0x508], R14 ;  /* 0x0005080e01007387 */ /* 0x0003e80000100a00 */
[----:B---3--:R-:W3:Y:S04]  /*52820*/  LDL.LU.64 R24, [R1+0x5c0] ;  /* 0x0005c00001187983 */ /* 0x008ee80000300a00 */
[----:B----4-:R-:W3:Y:S04]  /*52830*/  LDL.LU.64 R26, [R1+0x5c8] ;  /* 0x0005c800011a7983 */ /* 0x010ee80000300a00 */
[----:B-1----:R-:W4:Y:S04]  /*52840*/  LDL.LU.64 R12, [R1+0x5b0] ;  /* 0x0005b000010c7983 */ /* 0x002f280000300a00 */
[----:B------:R-:W4:Y:S01]  /*52850*/  LDL.LU.64 R14, [R1+0x5b8] ;  /* 0x0005b800010e7983 */ /* 0x000f220000300a00 */
[----:B------:R-:W-:Y:S03]  /*52860*/  HMMA.1688.F32.TF32 R36, R240, R104, R8 ;  /* 0x00000068f024723c */ /* 0x000fe60000081008 */
[----:B------:R-:W4:Y:S04]  /*52870*/  LDL.LU.64 R8, [R1+0x5a0] ;  /* 0x0005a00001087983 */ /* 0x000f280000300a00 */
[----:B------:R-:W4:Y:S04]  /*52880*/  LDL.LU.64 R10, [R1+0x5a8] ;  /* 0x0005a800010a7983 */ /* 0x000f280000300a00 */
[----:B------:R-:W-:Y:S04]  /*52890*/  LDS R240, [R250+0x40200] ;  /* 0x04020000faf07984 */ /* 0x000fe80000000800 */
[----:B------:R-:W-:Y:S04]  /*528a0*/  LDS R242, [R250+0x41200] ;  /* 0x04120000faf27984 */ /* 0x000fe80000000800 */
[----:B------:R-:W-:Y:S04]  /*528b0*/  LDS R241, [R3+0x40200] ;  /* 0x0402000003f17984 */ /* 0x000fe80000000800 */
[----:B------:R-:W1:Y:S04]  /*528c0*/  LDS R243, [R3+0x41200] ;  /* 0x0412000003f37984 */ /* 0x000e680000000800 */
        /* <DEDUP_REMOVED lines=15> */
[----:B------:R-:W-:Y:S04]  /*529c0*/  STL.64 [R1+0x630], R32 ;  /* 0x0006302001007387 */ /* 0x000fe80000100a00 */
[----:B------:R2:W-:Y:S02]  /*529d0*/  STL.64 [R1+0x638], R34 ;  /* 0x0006382201007387 */ /* 0x0005e40000100a00 */
[C---:B--2---:R-:W-:Y:S08]  /*529e0*/  HMMA.1688.F32.TF32 R32, R232.reuse, R124, R28 ;  /* 0x0000007ce820723c */ /* 0x044ff0000008101c */
[C---:B---3--:R-:W-:Y:S11]  /*529f0*/  HMMA.1688.F32.TF32 R28, R232.reuse, R120, R24 ;  /* 0x00000078e81c723c */ /* 0x048ff60000081018 */
[----:B------:R-:W-:Y:S04]  /*52a00*/  @!UPT UIADD3 URZ, URZ, URZ, URZ ;  /* 0x0000003f3f3ff290 */ /* 0x000fe8000fffe03f */
[----:B------:R-:W-:Y:S04]  /*52a10*/  STL.64 [R1+0x620], R32 ;  /* 0x0006202001007387 */ /* 0x000fe80000100a00 */
[----:B------:R-:W-:Y:S01]  /*52a20*/  STL.64 [R1+0x628], R34 ;  /* 0x0006282201007387 */ /* 0x000fe20000100a00 */
[C---:B----4-:R-:W-:Y:S03]  /*52a30*/  HMMA.1688.F32.TF32 R24, R232.reuse, R116, R12 ;  /* 0x00000074e818723c */ /* 0x050fe6000008100c */
[----:B------:R-:W2:Y:S04]  /*52a40*/  LDL.LU.64 R12, [R1+0x710] ;  /* 0x00071000010c7983 */ /* 0x000ea80000300a00 */
[----:B------:R-:W-:Y:S04]  /*52a50*/  STL.64 [R1+0x610], R28 ;  /* 0x0006101c01007387 */ /* 0x000fe80000100a00 */
[----:B------:R-:W-:Y:S04]  /*52a60*/  STL.64 [R1+0x618], R30 ;  /* 0x0006181e01007387 */ /* 0x000fe80000100a00 */
[----:B------:R-:W2:Y:S08]  /*52a70*/  LDL.LU.64 R14, [R1+0x718] ;  /* 0x00071800010e7983 */ /* 0x000eb00000300a00 */
[----:B------:R-:W-:Y:S04]  /*52a80*/  STL.64 [R1+0x600], R24 ;  /* 0x0006001801007387 */ /* 0x000fe80000100a00 */
[----:B------:R1:W-:Y:S02]  /*52a90*/  STL.64 [R1+0x608], R26 ;  /* 0x0006081a01007387 */ /* 0x0003e40000100a00 */
[C---:B-1----:R-:W-:Y:S02]  /*52aa0*/  HMMA.1688.F32.TF32 R24, R232.reuse, R112, R8 ;  /* 0x00000070e818723c */ /* 0x042fe40000081008 */
[----:B------:R-:W3:Y:S04]  /*52ab0*/  LDL.LU.64 R8, [R1+0x6e0] ;  /* 0x0006e00001087983 */ /* 0x000ee80000300a00 */
[----:B------:R-:W3:Y:S02]  /*52ac0*/  LDL.LU.64 R10, [R1+0x6e8] ;  /* 0x0006e800010a7983 */ /* 0x000ee40000300a00 */
[C---:B------:R-:W-:Y:S11]  /*52ad0*/  HMMA.1688.F32.TF32 R20, R232.reuse, R108, R20 ;  /* 0x0000006ce814723c */ /* 0x040ff60000081014 */
[----:B------:R-:W-:Y:S04]  /*52ae0*/  @!UPT UIADD3 URZ, URZ, URZ, URZ ;  /* 0x0000003f3f3ff290 */ /* 0x000fe8000fffe03f */
[----:B------:R1:W-:Y:S04]  /*52af0*/  STL.64 [R1+0x5f0], R24 ;  /* 0x0005f01801007387 */ /* 0x0003e80000100a00 */
[----:B------:R4:W-:Y:S04]  /*52b00*/  STL.64 [R1+0x5f8], R26 ;  /* 0x0005f81a01007387 */ /* 0x0009e80000100a00 */
[----:B------:R-:W3:Y:S04]  /*52b10*/  LDL.LU.64 R56, [R1+0x6d0] ;  /* 0x0006d00001387983 */ /* 0x000ee80000300a00 */
[----:B------:R-:W3:Y:S01]  /*52b20*/  LDL.LU.64 R58, [R1+0x6d8] ;  /* 0x0006d800013a7983 */ /* 0x000ee20000300a00 */
[C---:B------:R-:W-:Y:S03]  /*52b30*/  HMMA.1688.F32.TF32 R16, R232.reuse, R96, R16 ;  /* 0x00000060e810723c */ /* 0x040fe60000081010 */
[----:B------:R1:W-:Y:S04]  /*52b40*/  STL.64 [R1+0x5e0], R20 ;  /* 0x0005e01401007387 */ /* 0x0003e80000100a00 */
[----:B------:R1:W-:Y:S04]  /*52b50*/  STL.64 [R1+0x5e8], R22 ;  /* 0x0005e81601007387 */ /* 0x0003e80000100a00 */
[----:B------:R-:W3:Y:S04]  /*52b60*/  LDL.LU.64 R36, [R1+0x6a0] ;  /* 0x0006a00001247983 */ /* 0x000ee80000300a00 */
[----:B------:R-:W3:Y:S08]  /*52b70*/  LDL.LU.64 R38, [R1+0x6a8] ;  /* 0x0006a80001267983 */ /* 0x000ef00000300a00 */
[----:B------:R1:W-:Y:S04]  /*52b80*/  STL.64 [R1+0x5d0], R16 ;  /* 0x0005d01001007387 */ /* 0x0003e80000100a00 */
[----:B------:R1:W-:Y:S04]  /*52b90*/  STL.64 [R1+0x5d8], R18 ;  /* 0x0005d81201007387 */ /* 0x0003e80000100a00 */
[----:B------:R-:W3:Y:S04]  /*52ba0*/  LDL.LU.64 R32, [R1+0x690] ;  /* 0x0006900001207983 */ /* 0x000ee80000300a00 */
[----:B------:R-:W3:Y:S04]  /*52bb0*/  LDL.LU.64 R34, [R1+0x698] ;  /* 0x0006980001227983 */ /* 0x000ee80000300a00 */
[----:B------:R-:W3:Y:S04]  /*52bc0*/  LDL.LU.64 R28, [R1+0x670] ;  /* 0x00067000011c7983 */ /* 0x000ee80000300a00 */
[----:B------:R-:W3:Y:S04]  /*52bd0*/  LDL.LU.64 R30, [R1+0x678] ;  /* 0x00067800011e7983 */ /* 0x000ee80000300a00 */
[----:B-1----:R-:W3:Y:S04]  /*52be0*/  LDL.LU.64 R24, [R1+0x660] ;  /* 0x0006600001187983 */ /* 0x002ee80000300a00 */
[----:B----4-:R-:W3:Y:S04]  /*52bf0*/  LDL.LU.64 R26, [R1+0x668] ;  /* 0x00066800011a7983 */ /* 0x010ee80000300a00 */
[----:B------:R-:W3:Y:S04]  /*52c00*/  LDL.LU.64 R20, [R1+0x1310] ;  /* 0x0013100001147983 */ /* 0x000ee80000300a00 */
[----:B------:R-:W3:Y:S01]  /*52c10*/  LDL.LU.64 R22, [R1+0x1318] ;  /* 0x0013180001167983 */ /* 0x000ee20000300a00 */
[C---:B--2---:R-:W-:Y:S11]  /*52c20*/  HMMA.1688.F32.TF32 R12, R232.reuse, R92, R12 ;  /* 0x0000005ce80c723c */ /* 0x044ff6000008100c */
[----:B------:R-:W-:Y:S11]  /*52c30*/  @!UPT UIADD3 URZ, URZ, URZ, URZ ;  /* 0x0000003f3f3ff290 */ /* 0x000ff6000fffe03f */
[----:B------:R-:W-:Y:S01]  /*52c40*/  @!UPT UIADD3 URZ, URZ, URZ, URZ ;  /* 0x0000003f3f3ff290 */ /* 0x000fe2000fffe03f */
[----:B------:R1:W-:Y:S04]  /*52c50*/  STL.64 [R1+0x5c0], R12 ;  /* 0x0005c00c01007387 */ /* 0x0003e80000100a00 */
[----:B------:R2:W-:Y:S04]  /*52c60*/  STL.64 [R1+0x5c8], R14 ;  /* 0x0005c80e01007387 */ /* 0x0005e80000100a00 */
[----:B------:R-:W4:Y:S04]  /*52c70*/  LDL.LU.64 R16, [R1+0x1300] ;  /* 0x0013000001107983 */ /* 0x000f280000300a00 */
[----:B------:R-:W4:Y:S04]  /*52c80*/  LDL.LU.64 R18, [R1+0x1308] ;  /* 0x0013080001127983 */ /* 0x000f280000300a00 */
[----:B-1----:R-:W4:Y:S04]  /*52c90*/  LDL.LU.64 R12, [R1+0x12f0] ;  /* 0x0012f000010c7983 */ /* 0x002f280000300a00 */
[----:B--2---:R-:W2:Y:S01]  /*52ca0*/  LDL.LU.64 R14, [R1+0x12f8] ;  /* 0x0012f800010e7983 */ /* 0x004ea20000300a00 */
[C---:B---3--:R-:W-:Y:S03]  /*52cb0*/  HMMA.1688.F32.TF32 R60, R232.reuse, R88, R8 ;  /* 0x00000058e83c723c */ /* 0x048fe60000081008 */
[----:B------:R-:W3:Y:S04]  /*52cc0*/  LDL.LU.64 R8, [R1+0x12e0] ;  /* 0x0012e00001087983 */ /* 0x000ee80000300a00 */
[----:B------:R-:W3:Y:S11]  /*52cd0*/  LDL.LU.64 R10, [R1+0x12e8] ;  /* 0x0012e800010a7983 */ /* 0x000ef60000300a00 */
[----:B------:R-:W-:Y:S05]  /*52ce0*/  @!UPT UIADD3 URZ, URZ, URZ, URZ ;  /* 0x0000003f3f3ff290 */ /* 0x000fea000fffe03f */
[----:B------:R-:W-:Y:S01]  /*52cf0*/  STL.64 [R1+0x5b0], R60 ;  /* 0x0005b03c01007387 */ /* 0x000fe20000100a00 */
[C---:B------:R-:W-:Y:S03]  /*52d00*/  HMMA.1688.F32.TF32 R56, R232.reuse, R68, R56 ;  /* 0x00000044e838723c */ /* 0x040fe60000081038 */
[----:B------:R-:W-:Y:S05]  /*52d10*/  STL.64 [R1+0x5b8], R62 ;  /* 0x0005b83e01007387 */ /* 0x000fea0000100a00 */
[C---:B------:R-:W-:Y:S11]  /*52d20*/  HMMA.1688.F32.TF32 R36, R232.reuse, R72, R36 ;  /* 0x00000048e824723c */ /* 0x040ff60000081024 */
[----:B------:R-:W-:Y:S04]  /*52d30*/  @!UPT UIADD3 URZ, URZ, URZ, URZ ;  /* 0x0000003f3f3ff290 */ /* 0x000fe8000fffe03f */
[----:B------:R-:W-:Y:S01]  /*52d40*/  STL.64 [R1+0x5a0], R56 ;  /* 0x0005a03801007387 */ /* 0x000fe20000100a00 */
[C---:B------:R-:W-:Y:S08]  /*52d50*/  HMMA.1688.F32.TF32 R32, R232.reuse, R76, R32 ;  /* 0x0000004ce820723c */ /* 0x040ff00000081020 */
[C---:B------:R-:W-:Y:S08]  /*52d60*/  HMMA.1688.F32.TF32 R28, R232.reuse, R80, R28 ;  /* 0x00000050e81c723c */ /* 0x040ff0000008101c */
[----:B------:R-:W-:Y:S01]  /*52d70*/  HMMA.1688.F32.TF32 R24, R232, R104, R24 ;  /* 0x00000068e818723c */ /* 0x000fe20000081018 */
        /* <DEDUP_REMOVED lines=9> */
[----:B------:R-:W-:Y:S04]  /*52e10*/  LDS R232, [R0+0x40280] ;  /* 0x0402800000e87984 */ /* 0x000fe80000000800 */
[----:B------:R-:W-:Y:S01]  /*52e20*/  LDS R234, [R0+0x41280] ;  /* 0x0412800000ea7984 */ /* 0x000fe20000000800 */
[C---:B-1----:R-:W-:Y:S03]  /*52e30*/  HMMA.1688.F32.TF32 R24, R236.reuse, R84, R20 ;  /* 0x00000054ec18723c */ /* 0x042fe60000081014 */
[----:B------:R-:W-:Y:S04]  /*52e40*/  LDS R233, [R251+0x40280] ;  /* 0x04028000fbe97984 */ /* 0x000fe80000000800 */
[----:B------:R-:W1:Y:S01]  /*52e50*/  LDS R235, [R251+0x41280] ;  /* 0x04128000fbeb7984 */ /* 0x000e620000000800 */
[C---:B----4-:R-:W-:Y:S03]  /*52e60*/  HMMA.1688.F32.TF32 R20, R236.reuse, R40, R16 ;  /* 0x00000028ec14723c */ /* 0x050fe60000081010 */
[----:B------:R-:W4:Y:S11]  /*52e70*/  LDL.LU.64 R16, [R1+0x12d0] ;  /* 0x0012d00001107983 */ /* 0x000f360000300a00 */
[----:B------:R-:W-:Y:S01]  /*52e80*/  @!UPT UIADD3 URZ, URZ, URZ, URZ ;  /* 0x0000003f3f3ff290 */ /* 0x000fe2000fffe03f */
[----:B------:R-:W-:Y:S04]  /*52e90*/  STL.64 [R1+0x560], R24 ;  /* 0x0005601801007387 */ /* 0x000fe80000100a00 */
[----:B------:R-:W-:Y:S04]  /*52ea0*/  STL.64 [R1+0x568], R26 ;  /* 0x0005681a01007387 */ /* 0x000fe80000100a00 */
[----:B------:R-:W4:Y:S04]  /*52eb0*/  LDL.LU.64 R18, [R1+0x12d8] ;  /* 0x0012d80001127983 */ /* 0x000f280000300a00 */
        /* <DEDUP_REMOVED lines=8> */
[C---:B---3--:R-:W-:Y:S02]  /*52f40*/  HMMA.1688.F32.TF32 R20, R236.reuse, R124, R8 ;  /* 0x0000007cec14723c */ /* 0x048fe40000081008 */
[----:B------:R-:W3:Y:S04]  /*52f50*/  LDL.LU.64 R8, [R1+0x9b0] ;  /* 0x0009b00001087983 */ /* 0x000ee80000300a00 */
[----:B------:R-:W3:Y:S11]  /*52f60*/  LDL.LU.64 R10, [R1+0x9b8] ;  /* 0x0009b800010a7983 */ /* 0x000ef60000300a00 */
[----:B------:R-:W-:Y:S06]  /*52f70*/  @!UPT UIADD3 URZ, URZ, URZ, URZ ;  /* 0x0000003f3f3ff290 */ /* 0x000fec000fffe03f */
[----:B------:R1:W-:Y:S04]  /*52f80*/  STL.64 [R1+0x690], R20 ;  /* 0x0006901401007387 */ /* 0x0003e80000100a00 */
[----:B------:R1:W-:Y:S04]  /*52f90*/  STL.64 [R1+0x698], R22 ;  /* 0x0006981601007387 */ /* 0x0003e80000100a00 */
[----:B------:R-:W3:Y:S04]  /*52fa0*/  LDL.LU.64 R64, [R1+0x9a0] ;  /* 0x0009a00001407983 */ /* 0x000ee80000300a00 */
        /* <DEDUP_REMOVED lines=13> */
[----:B-1----:R-:W3:Y:S04]  /*53080*/  LDL.LU.64 R20, [R1+0x1500] ;  /* 0x0015000001147983 */ /* 0x002ee80000300a00 */
[----:B------:R-:W3:Y:S01]  /*53090*/  LDL.LU.64 R22, [R1+0x1508] ;  /* 0x0015080001167983 */ /* 0x000ee20000300a00 */
[C---:B----4-:R-:W-:Y:S03]  /*530a0*/  HMMA.1688.F32.TF32 R100, R236.reuse, R120, R16 ;  /* 0x00000078ec64723c */ /* 0x050fe60000081010 */
[----:B------:R-:W4:Y:S04]  /*530b0*/  LDL.LU.64 R16, [R1+0x14f0] ;  /* 0x0014f00001107983 */ /* 0x000f280000300a00 */
[----:B------:R-:W4:Y:S11]  /*530c0*/  LDL.LU.64 R18, [R1+0x14f8] ;  /* 0x0014f80001127983 */ /* 0x000f360000300a00 */
[----:B------:R-:W-:Y:S05]  /*530d0*/  @!UPT UIADD3 URZ, URZ, URZ, URZ ;  /* 0x0000003f3f3ff290 */ /* 0x000fea000fffe03f */
        /* <DEDUP_REMOVED lines=9> */
[----:B------:R-:W2:Y:S04]  /*53170*/  LDL.LU.64 R8, [R1+0x7c0] ;  /* 0x0007c00001087983 */ /* 0x000ea80000300a00 */
[----:B------:R-:W2:Y:S11]  /*53180*/  LDL.LU.64 R10, [R1+0x7c8] ;  /* 0x0007c800010a7983 */ /* 0x000eb60000300a00 */
[----:B------:R-:W-:Y:S06]  /*53190*/  @!UPT UIADD3 URZ, URZ, URZ, URZ ;  /* 0x0000003f3f3ff290 */ /* 0x000fec000fffe03f */
[----:B------:R-:W-:Y:S04]  /*531a0*/  STL.64 [R1+0x6e0], R100 ;  /* 0x0006e06401007387 */ /* 0x000fe80000100a00 */
[----:B------:R1:W-:Y:S02]  /*531b0*/  STL.64 [R1+0x6e8], R102 ;  /* 0x0006e86601007387 */ /* 0x0003e40000100a00 */
[C---:B-1----:R-:W-:Y:S08]  /*531c0*/  HMMA.1688.F32.TF32 R100, R236.reuse, R108, R64 ;  /* 0x0000006cec64723c */ /* 0x042ff00000081040 */
[C---:B------:R-:W-:Y:S08]  /*531d0*/  HMMA.1688.F32.TF32 R64, R236.reuse, R96, R60 ;  /* 0x00000060ec40723c */ /* 0x040ff0000008103c */
[C---:B------:R-:W-:Y:S08]  /*531e0*/  HMMA.1688.F32.TF32 R60, R236.reuse, R92, R56 ;  /* 0x0000005cec3c723c */ /* 0x040ff00000081038 */
[C---:B------:R-:W-:Y:S08]  /*531f0*/  HMMA.1688.F32.TF32 R56, R236.reuse, R88, R36 ;  /* 0x00000058ec38723c */ /* 0x040ff00000081024 */
[C---:B------:R-:W-:Y:S08]  /*53200*/  HMMA.1688.F32.TF32 R36, R236.reuse, R68, R32 ;  /* 0x00000044ec24723c */ /* 0x040ff00000081020 */
[C---:B------:R-:W-:Y:S08]  /*53210*/  HMMA.1688.F32.TF32 R32, R236.reuse, R72, R28 ;  /* 0x00000048ec20723c */ /* 0x040ff0000008101c */
[C---:B------:R-:W-:Y:S01]  /*53220*/  HMMA.1688.F32.TF32 R28, R236.reuse, R76, R24 ;  /* 0x0000004cec1c723c */ /* 0x040fe20000081018 */
        /* <DEDUP_REMOVED lines=8> */
[C---:B------:R-:W-:Y:S03]  /*532b0*/  HMMA.1688.F32.TF32 R24, R236.reuse, R80, R20 ;  /* 0x00000050ec18723c */ /* 0x040fe60000081014 */
[----:B------:R-:W-:Y:S04]  /*532c0*/  STL.64 [R1+0x760], R36 ;  /* 0x0007602401007387 */ /* 0x000fe80000100a00 */
        /* <DEDUP_REMOVED lines=9> */
[----:B----4-:R-:W-:Y:S02]  /*53360*/  HMMA.1688.F32.TF32 R24, R236, R104, R16 ;  /* 0x00000068ec18723c */ /* 0x010fe40000081010 */
[----:B------:R-:W4:Y:S04]  /*53370*/  LDL.LU.64 R16, [R1+0x7e0] ;  /* 0x0007e00001107983 */ /* 0x000f280000300a00 */
[----:B------:R-:W4:Y:S04]  /*53380*/  LDL.LU.64 R18, [R1+0x7e8] ;  /* 0x0007e80001127983 */ /* 0x000f280000300a00 */
[----:B------:R-:W-:Y:S04]  /*53390*/  LDS R236, [R0+0x40300] ;  /* 0x0403000000ec7984 */ /* 0x000fe80000000800 */
[----:B------:R-:W-:Y:S04]  /*533a0*/  LDS R238, [R0+0x41300] ;  /* 0x0413000000ee7984 */ /* 0x000fe80000000800 */
[----:B------:R-:W-:Y:S04]  /*533b0*/  LDS R237, [R251+0x40300] ;  /* 0x04030000fbed7984 */ /* 0x000fe80000000800 */
[----:B------:R-:W-:Y:S04]  /*533c0*/  LDS R239, [R251+0x41300] ;  /* 0x04130000fbef7984 */ /* 0x000fe80000000800 */
[----:B------:R1:W-:Y:S04]  /*533d0*/  STL.64 [R1+0x790], R24 ;  /* 0x0007901801007387 */ /* 0x0003e80000100a00 */
[----:B------:R2:W-:Y:S04]  /*533e0*/  STL.64 [R1+0x798], R26 ;  /* 0x0007981a01007387 */ /* 0x0005e80000100a00 */
[----:B-1----:R-:W4:Y:S01]  /*533f0*/  LDL.LU.64 R24, [R1+0x7f0] ;  /* 0x0007f00001187983 */ /* 0x002f220000300a00 */
[C---:B--2---:R-:W-:Y:S03]  /*53400*/  HMMA.1688.F32.TF32 R12, R240.reuse, R84, R12 ;  /* 0x00000054f00c723c */ /* 0x044fe6000008100c */
[----:B------:R-:W2:Y:S11]  /*53410*/  LDL.LU.64 R26, [R1+0x7f8] ;  /* 0x0007f800011a7983 */ /* 0x000eb60000300a00 */
[----:B------:R-:W-:Y:S09]  /*53420*/  @!UPT UIADD3 URZ, URZ, URZ, URZ ;  /* 0x0000003f3f3ff290 */ /* 0x000ff2000fffe03f */
[----:B------:R-:W-:Y:S04]  /*53430*/  STL.64 [R1+0x7b0], R12 ;  /* 0x0007b00c01007387 */ /* 0x000fe80000100a00 */
[----:B------:R1:W-:Y:S02]  /*53440*/  STL.64 [R1+0x7b8], R14 ;  /* 0x0007b80e01007387 */ /* 0x0003e40000100a00 */
[C---:B-1----:R-:W-:Y:S02]  /*53450*/  HMMA.1688.F32.TF32 R12, R240.reuse, R40, R8 ;  /* 0x00000028f00c723c */ /* 0x042fe40000081008 */
[----:B------:R-:W2:Y:S04]  /*53460*/  LDL.LU.64 R8, [R1+0x800] ;  /* 0x0008000001087983 */ /* 0x000ea80000300a00 */
[----:B------:R-:W2:Y:S11]  /*53470*/  LDL.LU.64 R10, [R1+0x808] ;  /* 0x00080800010a7983 */ /* 0x000eb60000300a00 */
[----:B------:R-:W-:Y:S06]  /*53480*/  @!UPT UIADD3 URZ, URZ, URZ, URZ ;  /* 0x0000003f3f3ff290 */ /* 0x000fec000fffe03f */
[----:B------:R1:W-:Y:S04]  /*53490*/  STL.64 [R1+0x7c0], R12 ;  /* 0x0007c00c01007387 */ /* 0x0003e80000100a00 */
[----:B------:R1:W-:Y:S04]  /*534a0*/  STL.64 [R1+0x7c8], R14 ;  /* 0x0007c80e01007387 */ /* 0x0003e80000100a00 */
        /* <DEDUP_REMOVED lines=8> */
[----:B-1----:R-:W2:Y:S04]  /*53530*/  LDL.LU.64 R12, [R1+0x8a0] ;  /* 0x0008a000010c7983 */ /* 0x002ea80000300a00 */
[----:B------:R-:W2:Y:S01]  /*53540*/  LDL.LU.64 R14, [R1+0x8a8] ;  /* 0x0008a800010e7983 */ /* 0x000ea20000300a00 */
[C---:B---3--:R-:W-:Y:S03]  /*53550*/  HMMA.1688.F32.TF32 R60, R240.reuse, R216, R20 ;  /* 0x000000d8f03c723c */ /* 0x048fe60000081014 */
[----:B------:R-:W3:Y:S04]  /*53560*/  LDL.LU.64 R20, [R1+0x890] ;  /* 0x0008900001147983 */ /* 0x000ee80000300a00 */
[----:B------:R-:W3:Y:S11]  /*53570*/  LDL.LU.64 R22, [R1+0x898] ;  /* 0x0008980001167983 */ /* 0x000ef60000300a00 */
[----:B------:R-:W-:Y:S05]  /*53580*/  @!UPT UIADD3 URZ, URZ, URZ, URZ ;  /* 0x0000003f3f3ff290 */ /* 0x000fea000fffe03f */
        /* <DEDUP_REMOVED lines=31> */
[----:B------:R-:W2:Y:S04]  /*53780*/  LDL.LU.64 R12, [R1+0x850] ;  /* 0x00085000010c7983 */ /* 0x000ea80000300a00 */
[----:B------:R-:W-:Y:S04]  /*53790*/  STL.64 [R1+0x8c0], R32 ;  /* 0x0008c02001007387 */ /* 0x000fe80000100a00 */
[----:B------:R-:W-:Y:S04]  /*537a0*/  STL.64 [R1+0x8c8], R34 ;  /* 0x0008c82201007387 */ /* 0x000fe80000100a00 */
[----:B------:R-:W2:Y:S04]  /*537b0*/  LDL.LU.64 R14, [R1+0x858] ;  /* 0x00085800010e7983 */ /* 0x000ea80000300a00 */
        /* <DEDUP_REMOVED lines=8> */
[C---:B----4-:R-:W-:Y:S02]  /*53840*/  HMMA.1688.F32.TF32 R28, R240.reuse, R72, R16 ;  /* 0x00000048f01c723c */ /* 0x050fe40000081010 */
[----:B------:R-:W4:Y:S04]  /*53850*/  LDL.LU.64 R16, [R1+0x930] ;  /* 0x0009300001107983 */ /* 0x000f280000300a00 */
[----:B------:R-:W4:Y:S11]  /*53860*/  LDL.LU.64 R18, [R1+0x938] ;  /* 0x0009380001127983 */ /* 0x000f360000300a00 */
[----:B------:R-:W-:Y:S06]  /*53870*/  @!UPT UIADD3 URZ, URZ, URZ, URZ ;  /* 0x0000003f3f3ff290 */ /* 0x000fec000fffe03f */
[----:B------:R1:W-:Y:S04]  /*53880*/  STL.64 [R1+0x890], R28 ;  /* 0x0008901c01007387 */ /* 0x0003e80000100a00 */
[----:B------:R1:W-:Y:S04]  /*53890*/  STL.64 [R1+0x898], R30 ;  /* 0x0008981e01007387 */ /* 0x0003e80000100a00 */
[----:B------:R-:W4:Y:S04]  /*538a0*/  LDL.LU.64 R32, [R1+0x920] ;  /* 0x0009200001207983 */ /* 0x000f280000300a00 */
[----:B------:R-:W4:Y:S01]  /*538b0*/  LDL.LU.64 R34, [R1+0x928] ;  /* 0x0009280001227983 */ /* 0x000f220000300a00 */
[C---:B--2---:R-:W-:Y:S08]  /*538c0*/  HMMA.1688.F32.TF32 R24, R240.reuse, R76, R24 ;  /* 0x0000004cf018723c */ /* 0x044ff00000081018 */
[C---:B------:R-:W-:Y:S11]  /*538d0*/  HMMA.1688.F32.TF32 R8, R240.reuse, R80, R8 ;  /* 0x00000050f008723c */ /* 0x040ff60000081008 */
[----:B------:R-:W-:Y:S04]  /*538e0*/  @!UPT UIADD3 URZ, URZ, URZ, URZ ;  /* 0x0000003f3f3ff290 */ /* 0x000fe8000fffe03f */
[----:B------:R2:W-:Y:S04]  /*538f0*/  STL.64 [R1+0x880], R24 ;  /* 0x0008801801007387 */ /* 0x0005e80000100a00 */
[----:B------:R2:W-:Y:S04]  /*53900*/  STL.64 [R1+0x888], R26 ;  /* 0x0008881a01007387 */ /* 0x0005e80000100a00 */
[----:B-1----:R-:W4:Y:S04]  /*53910*/  LDL.LU.64 R28, [R1+0x990] ;  /* 0x00099000011c7983 */ /* 0x002f280000300a00 */
[----:B------:R-:W4:Y:S04]  /*53920*/  LDL.LU.64 R30, [R1+0x998] ;  /* 0x00099800011e7983 */ /* 0x000f280000300a00 */
[----:B------:R1:W-:Y:S04]  /*53930*/  STL.64 [R1+0x870], R8 ;  /* 0x0008700801007387 */ /* 0x0003e80000100a00 */
[----:B------:R1:W-:Y:S04]  /*53940*/  STL.64 [R1+0x878], R10 ;  /* 0x0008780a01007387 */ /* 0x0003e80000100a00 */
[----:B--2---:R-:W2:Y:S04]  /*53950*/  LDL.LU.64 R24, [R1+0x980] ;  /* 0x0009800001187983 */ /* 0x004ea80000300a00 */
[----:B------:R-:W2:Y:S04]  /*53960*/  LDL.LU.64 R26, [R1+0x988] ;  /* 0x00098800011a7983 */ /* 0x000ea80000300a00 */
[----:B-1----:R-:W2:Y:S04]  /*53970*/  LDL.LU.64 R8, [R1+0x970] ;  /* 0x0009700001087983 */ /* 0x002ea80000300a00 */
[----:B------:R-:W2:Y:S01]  /*53980*/  LDL.LU.64 R10, [R1+0x978] ;  /* 0x00097800010a7983 */ /* 0x000ea20000300a00 */
[----:B------:R-:W-:Y:S03]  /*53990*/  HMMA.1688.F32.TF32 R36, R240, R104, R12 ;  /* 0x00000068f024723c */ /* 0x000fe6000008100c */
[----:B------:R-:W2:Y:S04]  /*539a0*/  LDL.LU.64 R12, [R1+0x960] ;  /* 0x00096000010c7983 */ /* 0x000ea80000300a00 */
[----:B------:R-:W2:Y:S04]  /*539b0*/  LDL.LU.64 R14, [R1+0x968] ;  /* 0x00096800010e7983 */ /* 0x000ea80000300a00 */
[----:B------:R-:W-:Y:S04]  /*539c0*/  LDS R240, [R250+0x40280] ;  /* 0x04028000faf07984 */ /* 0x000fe80000000800 */
[----:B------:R-:W-:Y:S04]  /*539d0*/  LDS R242, [R250+0x41280] ;  /* 0x04128000faf27984 */ /* 0x000fe80000000800 */
[----:B------:R-:W-:Y:S04]  /*539e0*/  LDS R241, [R3+0x40280] ;  /* 0x0402800003f17984 */ /* 0x000fe80000000800 */
[----:B------:R-:W1:Y:S04]  /*539f0*/  LDS R243, [R3+0x41280] ;  /* 0x0412800003f37984 */ /* 0x000e680000000800 */
        /* <DEDUP_REMOVED lines=17> */
[C---:B-1----:R-:W-:Y:S08]  /*53b10*/  HMMA.1688.F32.TF32 R32, R232.reuse, R124, R28 ;  /* 0x0000007ce820723c */ /* 0x042ff0000008101c */
[C---:B--2---:R-:W-:Y:S11]  /*53b20*/  HMMA.1688.F32.TF32 R28, R232.reuse, R120, R24 ;  /* 0x00000078e81c723c */ /* 0x044ff60000081018 */
[----:B------:R-:W-:Y:S04]  /*53b30*/  @!UPT UIADD3 URZ, URZ, URZ, URZ ;  /* 0x0000003f3f3ff290 */ /* 0x000fe8000fffe03f */
[----:B------:R-:W-:Y:S04]  /*53b40*/  STL.64 [R1+0x990], R32 ;  /* 0x0009902001007387 */ /* 0x000fe80000100a00 */
[----:B------:R-:W-:Y:S01]  /*53b50*/  STL.64 [R1+0x998], R34 ;  /* 0x0009982201007387 */ /* 0x000fe20000100a00 */
[C---:B------:R-:W-:Y:S03]  /*53b60*/  HMMA.1688.F32.TF32 R24, R232.reuse, R116, R8 ;  /* 0x00000074e818723c */ /* 0x040fe60000081008 */
[----:B------:R-:W2:Y:S04]  /*53b70*/  LDL.LU.64 R8, [R1+0xcc0] ;  /* 0x000cc00001087983 */ /* 0x000ea80000300a00 */
[----:B------:R-:W-:Y:S04]  /*53b80*/  STL.64 [R1+0x980], R28 ;  /* 0x0009801c01007387 */ /* 0x000fe80000100a00 */
[----:B------:R-:W-:Y:S04]  /*53b90*/  STL.64 [R1+0x988], R30 ;  /* 0x0009881e01007387 */ /* 0x000fe80000100a00 */
[----:B------:R-:W2:Y:S08]  /*53ba0*/  LDL.LU.64 R10, [R1+0xcc8] ;  /* 0x000cc800010a7983 */ /* 0x000eb00000300a00 */
[----:B------:R-:W-:Y:S04]  /*53bb0*/  STL.64 [R1+0x970], R24 ;  /* 0x0009701801007387 */ /* 0x000fe80000100a00 */
[----:B------:R1:W-:Y:S02]  /*53bc0*/  STL.64 [R1+0x978], R26 ;  /* 0x0009781a01007387 */ /* 0x0003e40000100a00 */
[C---:B-1----:R-:W-:Y:S02]  /*53bd0*/  HMMA.1688.F32.TF32 R24, R232.reuse, R112, R12 ;  /* 0x00000070e818723c */ /* 0x042fe4000008100c */
[----:B------:R-:W2:Y:S04]  /*53be0*/  LDL.LU.64 R12, [R1+0x12c0] ;  /* 0x0012c000010c7983 */ /* 0x000ea80000300a00 */
[----:B------:R-:W2:Y:S02]  /*53bf0*/  LDL.LU.64 R14, [R1+0x12c8] ;  /* 0x0012c800010e7983 */ /* 0x000ea40000300a00 */
[C---:B---3--:R-:W-:Y:S11]  /*53c00*/  HMMA.1688.F32.TF32 R20, R232.reuse, R108, R20 ;  /* 0x0000006ce814723c */ /* 0x048ff60000081014 */
[----:B------:R-:W-:Y:S04]  /*53c10*/  @!UPT UIADD3 URZ, URZ, URZ, URZ ;  /* 0x0000003f3f3ff290 */ /* 0x000fe8000fffe03f */
[----:B------:R1:W-:Y:S04]  /*53c20*/  STL.64 [R1+0x960], R24 ;  /* 0x0009601801007387 */ /* 0x0003e80000100a00 */
[----:B------:R3:W-:Y:S04]  /*53c30*/  STL.64 [R1+0x968], R26 ;  /* 0x0009681a01007387 */ /* 0x0007e80000100a00 */
[----:B------:R-:W2:Y:S04]  /*53c40*/  LDL.LU.64 R56, [R1+0xcd0] ;  /* 0x000cd00001387983 */ /* 0x000ea80000300a00 */
[----:B------:R-:W2:Y:S04]  /*53c50*/  LDL.LU.64 R58, [R1+0xcd8] ;  /* 0x000cd800013a7983 */ /* 0x000ea80000300a00 */
[----:B------:R1:W-:Y:S04]  /*53c60*/  STL.64 [R1+0x950], R20 ;  /* 0x0009501401007387 */ /* 0x0003e80000100a00 */
[----:B------:R1:W-:Y:S04]  /*53c70*/  STL.64 [R1+0x958], R22 ;  /* 0x0009581601007387 */ /* 0x0003e80000100a00 */
        /* <DEDUP_REMOVED lines=12> */
[----:B---3--:R-:W4:Y:S04]  /*53d40*/  LDL.LU.64 R26, [R1+0x1418] ;  /* 0x00141800011a7983 */ /* 0x008f280000300a00 */
[----:B------:R-:W4:Y:S04]  /*53d50*/  LDL.LU.64 R20, [R1+0x8d0] ;  /* 0x0008d00001147983 */ /* 0x000f280000300a00 */
[----:B------:R-:W4:Y:S01]  /*53d60*/  LDL.LU.64 R22, [R1+0x8d8] ;  /* 0x0008d80001167983 */ /* 0x000f220000300a00 */
[C---:B--2---:R-:W-:Y:S11]  /*53d70*/  HMMA.1688.F32.TF32 R8, R232.reuse, R92, R8 ;  /* 0x0000005ce808723c */ /* 0x044ff60000081008 */
[----:B------:R-:W-:Y:S11]  /*53d80*/  @!UPT UIADD3 URZ, URZ, URZ, URZ ;  /* 0x0000003f3f3ff290 */ /* 0x000ff6000fffe03f */
[----:B------:R-:W-:Y:S01]  /*53d90*/  @!UPT UIADD3 URZ, URZ, URZ, URZ ;  /* 0x0000003f3f3ff290 */ /* 0x000fe2000fffe03f */
[----:B------:R1:W-:Y:S04]  /*53da0*/  STL.64 [R1+0x930], R8 ;  /* 0x0009300801007387 */ /* 0x0003e80000100a00 */
[----:B------:R2:W-:Y:S04]  /*53db0*/  STL.64 [R1+0x938], R10 ;  /* 0x0009380a01007387 */ /* 0x0005e80000100a00 */
[----:B-1----:R-:W3:Y:S04]  /*53dc0*/  LDL.LU.64 R8, [R1+0x9d0] ;  /* 0x0009d00001087983 */ /* 0x002ee80000300a00 */
[----:B--2---:R-:W3:Y:S04]  /*53dd0*/  LDL.LU.64 R10, [R1+0x9d8] ;  /* 0x0009d800010a7983 */ /* 0x004ee80000300a00 */
[----:B------:R-:W2:Y:S04]  /*53de0*/  LDL.LU.64 R16, [R1+0x9e0] ;  /* 0x0009e00001107983 */ /* 0x000ea80000300a00 */
[----:B------:R-:W2:Y:S01]  /*53df0*/  LDL.LU.64 R18, [R1+0x9e8] ;  /* 0x0009e80001127983 */ /* 0x000ea20000300a00 */
[C---:B------:R-:W-:Y:S03]  /*53e00*/  HMMA.1688.F32.TF32 R60, R232.reuse, R88, R12 ;  /* 0x00000058e83c723c */ /* 0x040fe6000008100c */
[----:B------:R-:W2:Y:S04]  /*53e10*/  LDL.LU.64 R12, [R1+0x9f0] ;  /* 0x0009f000010c7983 */ /* 0x000ea80000300a00 */
[----:B------:R-:W2:Y:S11]  /*53e20*/  LDL.LU.64 R14, [R1+0x9f8] ;  /* 0x0009f800010e7983 */ /* 0x000eb60000300a00 */
[----:B------:R-:W-:Y:S05]  /*53e30*/  @!UPT UIADD3 URZ, URZ, URZ, URZ ;  /* 0x0000003f3f3ff290 */ /* 0x000fea000fffe03f */
[----:B------:R-:W-:Y:S01]  /*53e40*/  STL.64 [R1+0x920], R60 ;  /* 0x0009203c01007387 */ /* 0x000fe20000100a00 */
[C---:B------:R-:W-:Y:S03]  /*53e50*/  HMMA.1688.F32.TF32 R56, R232.reuse, R68, R56 ;  /* 0x00000044e838723c */ /* 0x040fe60000081038 */
[----:B------:R-:W-:Y:S05]  /*53e60*/  STL.64 [R1+0x928], R62 ;  /* 0x0009283e01007387 */ /* 0x000fea0000100a00 */
[C---:B------:R-:W-:Y:S11]  /*53e70*/  HMMA.1688.F32.TF32 R36, R232.reuse, R72, R36 ;  /* 0x00000048e824723c */ /* 0x040ff60000081024 */
[----:B------:R-:W-:Y:S04]  /*53e80*/  @!UPT UIADD3 URZ, URZ, URZ, URZ ;  /* 0x0000003f3f3ff290 */ /* 0x000fe8000fffe03f */
[----:B------:R-:W-:Y:S04]  /*53e90*/  STL.64 [R1+0x910], R56 ;  /* 0x0009103801007387 */ /* 0x000fe80000100a00 */
[----:B------:R-:W-:Y:S04]  /*53ea0*/  STL.64 [R1+0x918], R58 ;  /* 0x0009183a01007387 */ /* 0x000fe80000100a00 */
[----:B------:R-:W-:Y:S04]  /*53eb0*/  STL.64 [R1+0x900], R36 ;  /* 0x0009002401007387 */ /* 0x000fe80000100a00 */
[----:B------:R-:W-:Y:S01]  /*53ec0*/  STL.64 [R1+0x908], R38 ;  /* 0x0009082601007387 */ /* 0x000fe20000100a00 */
[C---:B----4-:R-:W-:Y:S08]  /*53ed0*/  HMMA.1688.F32.TF32 R32, R232.reuse, R76, R32 ;  /* 0x0000004ce820723c */ /* 0x050ff00000081020 */
[C---:B------:R-:W-:Y:S08]  /*53ee0*/  HMMA.1688.F32.TF32 R28, R232.reuse, R80, R28 ;  /* 0x00000050e81c723c */ /* 0x040ff0000008101c */
[----:B------:R-:W-:Y:S01]  /*53ef0*/  HMMA.1688.F32.TF32 R24, R232, R104, R24 ;  /* 0x00000068e818723c */ /* 0x000fe20000081018 */
[----:B------:R-:W-:Y:S04]  /*53f00*/  LDS R232, [R250+0x40300] ;  /* 0x04030000fae87984 */ /* 0x000fe80000000800 */
[----:B------:R-:W-:Y:S04]  /*53f10*/  LDS R234, [R250+0x41300] ;  /* 0x04130000faea7984 */ /* 0x000fe80000000800 */
[----:B------:R-:W-:Y:S04]  /*53f20*/  STL.64 [R1+0x8f0], R32 ;  /* 0x0008f02001007387 */ /* 0x000fe80000100a00 */
[----:B------:R-:W-:Y:S04]  /*53f30*/  STL.64 [R1+0x8f8], R34 ;  /* 0x0008f82201007387 */ /* 0x000fe80000100a00 */
[----:B------:R-:W-:Y:S04]  /*53f40*/  STL.64 [R1+0x8e0], R28 ;  /* 0x0008e01c01007387 */ /* 0x000fe80000100a00 */
[----:B------:R-:W-:Y:S04]  /*53f50*/  STL.64 [R1+0x8e8], R30 ;  /* 0x0008e81e01007387 */ /* 0x000fe80000100a00 */
[----:B------:R-:W-:Y:S04]  /*53f60*/  STL.64 [R1+0x860], R24 ;  /* 0x0008601801007387 */ /* 0x000fe80000100a00 */
[----:B------:R1:W-:Y:S04]  /*53f70*/  STL.64 [R1+0x868], R26 ;  /* 0x0008681a01007387 */ /* 0x0003e80000100a00 */
[----:B------:R-:W-:Y:S04]  /*53f80*/  LDS R233, [R3+0x40300] ;  /* 0x0403000003e97984 */ /* 0x000fe80000000800 */
[----:B------:R-:W4:Y:S01]  /*53f90*/  LDS R235, [R3+0x41300] ;  /* 0x0413000003eb7984 */ /* 0x000f220000000800 */
[C---:B-1----:R-:W-:Y:S08]  /*53fa0*/  HMMA.1688.F32.TF32 R24, R240.reuse, R84, R20 ;  /* 0x00000054f018723c */ /* 0x042ff00000081014 */
[C---:B---3--:R-:W-:Y:S01]  /*53fb0*/  HMMA.1688.F32.TF32 R20, R240.reuse, R40, R8 ;  /* 0x00000028f014723c */ /* 0x048fe20000081008 */
[----:B------:R-:W3:Y:S11]  /*53fc0*/  LDL.LU.64 R8, [R1+0xa00] ;  /* 0x000a000001087983 */ /* 0x000ef60000300a00 */
[----:B------:R-:W-:Y:S03]  /*53fd0*/  @!UPT UIADD3 URZ, URZ, URZ, URZ ;  /* 0x0000003f3f3ff290 */ /* 0x000fe6000fffe03f */
[----:B------:R-:W-:Y:S04]  /*53fe0*/  STL.64 [R1+0x8d0], R24 ;  /* 0x0008d01801007387 */ /* 0x000fe80000100a00 */
[----:B------:R-:W-:Y:S04]  /*53ff0*/  STL.64 [R1+0x8d8], R26 ;  /* 0x0008d81a01007387 */ /* 0x000fe80000100a00 */
[----:B------:R-:W3:Y:S01]  /*54000*/  LDL.LU.64 R10, [R1+0xa08] ;  /* 0x000a0800010a7983 */ /* 0x000ee20000300a00 */
[C---:B--2---:R-:W-:Y:S03]  /*54010*/  HMMA.1688.F32.TF32 R16, R240.reuse, R216, R16 ;  /* 0x000000d8f010723c */ /* 0x044fe60000081010 */
[----:B------:R1:W-:Y:S04]  /*54020*/  STL.64 [R1+0x9d0], R20 ;  /* 0x0009d01401007387 */ /* 0x0003e80000100a00 */
[----:B------:R2:W-:Y:S04]  /*54030*/  STL.64 [R1+0x9d8], R22 ;  /* 0x0009d81601007387 */ /* 0x0005e80000100a00 */
[----:B-1----:R-:W4:Y:S04]  /*54040*/  LDL.LU.64 R20, [R1+0xa10] ;  /* 0x000a100001147983 */ /* 0x002f280000300a00 */
[----:B--2---:R-:W4:Y:S08]  /*54050*/  LDL.LU.64 R22, [R1+0xa18] ;  /* 0x000a180001167983 */ /* 0x004f300000300a00 */
[----:B------:R1:W-:Y:S04]  /*54060*/  STL.64 [R1+0x9e0], R16 ;  /* 0x0009e01001007387 */ /* 0x0003e80000100a00 */
[----:B------:R2:W-:Y:S04]  /*54070*/  STL.64 [R1+0x9e8], R18 ;  /* 0x0009e81201007387 */ /* 0x0005e80000100a00 */
[----:B-1----:R-:W4:Y:S04]  /*54080*/  LDL.LU.64 R16, [R1+0xa20] ;  /* 0x000a200001107983 */ /* 0x002f280000300a00 */
[----:B--2---:R-:W2:Y:S01]  /*54090*/  LDL.LU.64 R18, [R1+0xa28] ;  /* 0x000a280001127983 */ /* 0x004ea20000300a00 */
[C---:B------:R-:W-:Y:S11]  /*540a0*/  HMMA.1688.F32.TF32 R12, R240.reuse, R124, R12 ;  /* 0x0000007cf00c723c */ /* 0x040ff6000008100c */
[----:B------:R-:W-:Y:S11]  /*540b0*/  @!UPT UIADD3 URZ, URZ, URZ, URZ ;  /* 0x0000003f3f3ff290 */ /* 0x000ff6000fffe03f */
[----:B------:R-:W-:Y:S01]  /*540c0*/  @!UPT UIADD3 URZ, URZ, URZ, URZ ;  /* 0x0000003f3f3ff290 */ /* 0x000fe2000fffe03f */
        /* <DEDUP_REMOVED lines=31> */
[----:B------:R-:W4:Y:S04]  /*542c0*/  LDL.LU.64 R16, [R1+0xaf0] ;  /* 0x000af00001107983 */ /* 0x000f280000300a00 */
[----:B------:R-:W4:Y:S11]  /*542d0*/  LDL.LU.64 R18, [R1+0xaf8] ;  /* 0x000af80001127983 */ /* 0x000f360000300a00 */
        /* <DEDUP_REMOVED lines=29> */
[----:B---3--:R-:W-:Y:S02]  /*544b0*/  HMMA.1688.F32.TF32 R24, R240, R104, R8 ;  /* 0x00000068f018723c */ /* 0x008fe40000081008 */
[----:B------:R-:W3:Y:S04]  /*544c0*/  LDL.LU.64 R8, [R1+0xb20] ;  /* 0x000b200001087983 */ /* 0x000ee80000300a00 */
[----:B------:R-:W3:Y:S04]  /*544d0*/  LDL.LU.64 R10, [R1+0xb28] ;  /* 0x000b2800010a7983 */ /* 0x000ee80000300a00 */
[----:B------:R-:W-:Y:S04]  /*544e0*/  LDS R240, [R0+0x40380] ;  /* 0x0403800000f07984 */ /* 0x000fe80000000800 */
[----:B------:R-:W-:Y:S04]  /*544f0*/  LDS R242, [R0+0x41380] ;  /* 0x0413800000f27984 */ /* 0x000fe80000000800 */
[----:B------:R-:W-:Y:S04]  /*54500*/  LDS R241, [R251+0x40380] ;  /* 0x04038000fbf17984 */ /* 0x000fe80000000800 */
[----:B------:R-:W1:Y:S04]  /*54510*/  LDS R243, [R251+0x41380] ;  /* 0x04138000fbf37984 */ /* 0x000e680000000800 */
[----:B------:R4:W-:Y:S04]  /*54520*/  STL.64 [R1+0xac0], R24 ;  /* 0x000ac01801007387 */ /* 0x0009e80000100a00 */
[----:B------:R4:W-:Y:S04]  /*54530*/  STL.64 [R1+0xac8], R26 ;  /* 0x000ac81a01007387 */ /* 0x0009e80000100a00 */
[----:B----4-:R-:W4:Y:S01]  /*54540*/  LDL.LU.64 R24, [R1+0xb30] ;  /* 0x000b300001187983 */ /* 0x010f220000300a00 */
[C---:B------:R-:W-:Y:S03]  /*54550*/  HMMA.1688.F32.TF32 R20, R236.reuse, R84, R20 ;  /* 0x00000054ec14723c */ /* 0x040fe60000081014 */
[----:B------:R-:W4:Y:S11]  /*54560*/  LDL.LU.64 R26, [R1+0xb38] ;  /* 0x000b3800011a7983 */ /* 0x000f360000300a00 */
[----:B------:R-:W-:Y:S09]  /*54570*/  @!UPT UIADD3 URZ, URZ, URZ, URZ ;  /* 0x0000003f3f3ff290 */ /* 0x000ff2000fffe03f */
        /* <DEDUP_REMOVED lines=8> */
[----:B------:R-:W4:Y:S04]  /*54600*/  LDL.LU.64 R56, [R1+0xbb0] ;  /* 0x000bb00001387983 */ /* 0x000f280000300a00 */
[----:B------:R-:W4:Y:S04]  /*54610*/  LDL.LU.64 R58, [R1+0xbb8] ;  /* 0x000bb800013a7983 */ /* 0x000f280000300a00 */
[----:B------:R-:W4:Y:S04]  /*54620*/  LDL.LU.64 R36, [R1+0xbe0] ;  /* 0x000be00001247983 */ /* 0x000f280000300a00 */
[----:B------:R-:W4:Y:S04]  /*54630*/  LDL.LU.64 R38, [R1+0xbe8] ;  /* 0x000be80001267983 */ /* 0x000f280000300a00 */
[----:B------:R-:W4:Y:S04]  /*54640*/  LDL.LU.64 R32, [R1+0xc70] ;  /* 0x000c700001207983 */ /* 0x000f280000300a00 */
[----:B------:R-:W4:Y:S04]  /*54650*/  LDL.LU.64 R34, [R1+0xc78] ;  /* 0x000c780001227983 */ /* 0x000f280000300a00 */
[----:B------:R-:W4:Y:S04]  /*54660*/  LDL.LU.64 R28, [R1+0xc60] ;  /* 0x000c6000011c7983 */ /* 0x000f280000300a00 */
[----:B------:R-:W4:Y:S04]  /*54670*/  LDL.LU.64 R30, [R1+0xc68] ;  /* 0x000c6800011e7983 */ /* 0x000f280000300a00 */
[----:B-1----:R-:W4:Y:S04]  /*54680*/  LDL.LU.64 R20, [R1+0xc90] ;  /* 0x000c900001147983 */ /* 0x002f280000300a00 */
[----:B------:R-:W4:Y:S01]  /*54690*/  LDL.LU.64 R22, [R1+0xc98] ;  /* 0x000c980001167983 */ /* 0x000f220000300a00 */
[C---:B--2---:R-:W-:Y:S03]  /*546a0*/  HMMA.1688.F32.TF32 R60, R236.reuse, R216, R12 ;  /* 0x000000d8ec3c723c */ /* 0x044fe6000008100c */
[----:B------:R-:W2:Y:S04]  /*546b0*/  LDL.LU.64 R12, [R1+0xc80] ;  /* 0x000c8000010c7983 */ /* 0x000ea80000300a00 */
[----:B------:R-:W2:Y:S11]  /*546c0*/  LDL.LU.64 R14, [R1+0xc88] ;  /* 0x000c8800010e7983 */ /* 0x000eb60000300a00 */
[----:B------:R-:W-:Y:S05]  /*546d0*/  @!UPT UIADD3 URZ, URZ, URZ, URZ ;  /* 0x0000003f3f3ff290 */ /* 0x000fea000fffe03f */
        /* <DEDUP_REMOVED lines=31> */
[----:B------:R-:W4:Y:S04]  /*548d0*/  LDL.LU.64 R20, [R1+0xd00] ;  /* 0x000d000001147983 */ /* 0x000f280000300a00 */
        /* <DEDUP_REMOVED lines=20> */
[C---:B------:R-:W-:Y:S11]  /*54a20*/  HMMA.1688.F32.TF32 R16, R236.reuse, R80, R16 ;  /* 0x00000050ec10723c */ /* 0x040ff60000081010 */
[----:B------:R-:W-:Y:S04]  /*54a30*/  @!UPT UIADD3 URZ, URZ, URZ, URZ ;  /* 0x0000003f3f3ff290 */ /* 0x000fe8000fffe03f */
[----:B------:R4:W-:Y:S04]  /*54a40*/  STL.64 [R1+0xc90], R24 ;  /* 0x000c901801007387 */ /* 0x0009e80000100a00 */
[----:B------:R4:W-:Y:S04]  /*54a50*/  STL.64 [R1+0xc98], R26 ;  /* 0x000c981a01007387 */ /* 0x0009e80000100a00 */
[----:B-1----:R-:W3:Y:S04]  /*54a60*/  LDL.LU.64 R28, [R1+0xb70] ;  /* 0x000b7000011c7983 */ /* 0x002ee80000300a00 */
[----:B------:R-:W3:Y:S04]  /*54a70*/  LDL.LU.64 R30, [R1+0xb78] ;  /* 0x000b7800011e7983 */ /* 0x000ee80000300a00 */
[----:B------:R1:W-:Y:S04]  /*54a80*/  STL.64 [R1+0xc80], R16 ;  /* 0x000c801001007387 */ /* 0x0003e80000100a00 */
[----:B------:R1:W-:Y:S04]  /*54a90*/  STL.64 [R1+0xc88], R18 ;  /* 0x000c881201007387 */ /* 0x0003e80000100a00 */
[----:B----4-:R-:W4:Y:S04]  /*54aa0*/  LDL.LU.64 R24, [R1+0xb10] ;  /* 0x000b100001187983 */ /* 0x010f280000300a00 */
[----:B------:R-:W4:Y:S04]  /*54ab0*/  LDL.LU.64 R26, [R1+0xb18] ;  /* 0x000b1800011a7983 */ /* 0x000f280000300a00 */
        /* <DEDUP_REMOVED lines=19> */
[----:B------:R-:W3:Y:S02]  /*54bf0*/  LDL.LU.64 R10, [R1+0x738] ;  /* 0x00073800010a7983 */ /* 0x000ee40000300a00 */
[C---:B------:R-:W-:Y:S11]  /*54c00*/  HMMA.1688.F32.TF32 R32, R232.reuse, R216, R32 ;  /* 0x000000d8e820723c */ /* 0x040ff60000081020 */
[----:B------:R-:W-:Y:S04]  /*54c10*/  @!UPT UIADD3 URZ, URZ, URZ, URZ ;  /* 0x0000003f3f3ff290 */ /* 0x000fe8000fffe03f */
[----:B------:R-:W-:Y:S04]  /*54c20*/  STL.64 [R1+0xcf0], R36 ;  /* 0x000cf02401007387 */ /* 0x000fe80000100a00 */
[----:B------:R-:W-:Y:S04]  /*54c30*/  STL.64 [R1+0xcf8], R38 ;  /* 0x000cf82601007387 */ /* 0x000fe80000100a00 */
[----:B------:R-:W-:Y:S04]  /*54c40*/  STL.64 [R1+0xc70], R32 ;  /* 0x000c702001007387 */ /* 0x000fe80000100a00 */
[----:B------:R1:W-:Y:S02]  /*54c50*/  STL.64 [R1+0xc78], R34 ;  /* 0x000c782201007387 */ /* 0x0003e40000100a00 */
[C---:B-1----:R-:W-:Y:S08]  /*54c60*/  HMMA.1688.F32.TF32 R32, R232.reuse, R124, R28 ;  /* 0x0000007ce820723c */ /* 0x042ff0000008101c */
[C---:B----4-:R-:W-:Y:S08]  /*54c70*/  HMMA.1688.F32.TF32 R28, R232.reuse, R120, R24 ;  /* 0x00000078e81c723c */ /* 0x050ff00000081018 */
[C---:B------:R-:W-:Y:S07]  /*54c80*/  HMMA.1688.F32.TF32 R24, R232.reuse, R116, R16 ;  /* 0x00000074e818723c */ /* 0x040fee0000081010 */
[----:B------:R-:W-:Y:S04]  /*54c90*/  STL.64 [R1+0xc60], R32 ;  /* 0x000c602001007387 */ /* 0x000fe80000100a00 */
[----:B------:R-:W-:Y:S04]  /*54ca0*/  STL.64 [R1+0xc68], R34 ;  /* 0x000c682201007387 */ /* 0x000fe80000100a00 */
[----:B------:R-:W4:Y:S04]  /*54cb0*/  LDL.LU.64 R16, [R1+0xb60] ;  /* 0x000b600001107983 */ /* 0x000f280000300a00 */
[----:B------:R-:W-:Y:S04]  /*54cc0*/  STL.64 [R1+0xc30], R28 ;  /* 0x000c301c01007387 */ /* 0x000fe80000100a00 */
[----:B------:R-:W-:Y:S04]  /*54cd0*/  STL.64 [R1+0xc38], R30 ;  /* 0x000c381e01007387 */ /* 0x000fe80000100a00 */
[----:B------:R-:W4:Y:S04]  /*54ce0*/  LDL.LU.64 R18, [R1+0xb68] ;  /* 0x000b680001127983 */ /* 0x000f280000300a00 */
[----:B------:R-:W-:Y:S04]  /*54cf0*/  STL.64 [R1+0xc00], R24 ;  /* 0x000c001801007387 */ /* 0x000fe80000100a00 */
[----:B------:R-:W-:Y:S04]  /*54d00*/  STL.64 [R1+0xc08], R26 ;  /* 0x000c081a01007387 */ /* 0x000fe80000100a00 */
[----:B------:R-:W4:Y:S04]  /*54d10*/  LDL.LU.64 R36, [R1+0xb50] ;  /* 0x000b500001247983 */ /* 0x000f280000300a00 */
[----:B------:R-:W4:Y:S01]  /*54d20*/  LDL.LU.64 R38, [R1+0xb58] ;  /* 0x000b580001267983 */ /* 0x000f220000300a00 */
[C---:B------:R-:W-:Y:S11]  /*54d30*/  HMMA.1688.F32.TF32 R20, R232.reuse, R112, R20 ;  /* 0x00000070e814723c */ /* 0x040ff60000081014 */
[----:B------:R-:W-:Y:S11]  /*54d40*/  @!UPT UIADD3 URZ, URZ, URZ, URZ ;  /* 0x0000003f3f3ff290 */ /* 0x000ff6000fffe03f */
[----:B------:R-:W-:Y:S01]  /*54d50*/  @!UPT UIADD3 URZ, URZ, URZ, URZ ;  /* 0x0000003f3f3ff290 */ /* 0x000fe2000fffe03f */
        /* <DEDUP_REMOVED lines=22> */
[C---:B----4-:R-:W-:Y:S08]  /*54ec0*/  HMMA.1688.F32.TF32 R16, R232.reuse, R92, R16 ;  /* 0x0000005ce810723c */ /* 0x050ff00000081010 */
[C---:B------:R-:W-:Y:S11]  /*54ed0*/  HMMA.1688.F32.TF32 R56, R232.reuse, R88, R36 ;  /* 0x00000058e838723c */ /* 0x040ff60000081024 */
[----:B------:R-:W-:Y:S04]  /*54ee0*/  @!UPT UIADD3 URZ, URZ, URZ, URZ ;  /* 0x0000003f3f3ff290 */ /* 0x000fe8000fffe03f */
[----:B------:R1:W-:Y:S04]  /*54ef0*/  STL.64 [R1+0xb60], R16 ;  /* 0x000b601001007387 */ /* 0x0003e80000100a00 */
[----:B------:R4:W-:Y:S04]  /*54f00*/  STL.64 [R1+0xb68], R18 ;  /* 0x000b681201007387 */ /* 0x0009e80000100a00 */
[----:B-1----:R-:W3:Y:S04]  /*54f10*/  LDL.LU.64 R16, [R1+0xce0] ;  /* 0x000ce00001107983 */ /* 0x002ee80000300a00 */
[----:B----4-:R-:W4:Y:S01]  /*54f20*/  LDL.LU.64 R18, [R1+0xce8] ;  /* 0x000ce80001127983 */ /* 0x010f220000300a00 */
[C---:B--2---:R-:W-:Y:S03]  /*54f30*/  HMMA.1688.F32.TF32 R36, R232.reuse, R68, R12 ;  /* 0x00000044e824723c */ /* 0x044fe6000008100c */
[----:B------:R-:W2:Y:S04]  /*54f40*/  LDL.LU.64 R12, [R1+0xc50] ;  /* 0x000c5000010c7983 */ /* 0x000ea80000300a00 */
[----:B------:R-:W-:Y:S04]  /*54f50*/  STL.64 [R1+0xb50], R56 ;  /* 0x000b503801007387 */ /* 0x000fe80000100a00 */
[----:B------:R-:W-:Y:S04]  /*54f60*/  STL.64 [R1+0xb58], R58 ;  /* 0x000b583a01007387 */ /* 0x000fe80000100a00 */
[----:B------:R-:W2:Y:S08]  /*54f70*/  LDL.LU.64 R14, [R1+0xc58] ;  /* 0x000c5800010e7983 */ /* 0x000eb00000300a00 */
[----:B------:R-:W-:Y:S04]  /*54f80*/  STL.64 [R1+0xb10], R36 ;  /* 0x000b102401007387 */ /* 0x000fe80000100a00 */
[----:B------:R3:W-:Y:S02]  /*54f90*/  STL.64 [R1+0xb18], R38 ;  /* 0x000b182601007387 */ /* 0x0007e40000100a00 */
[C---:B---3--:R-:W-:Y:S02]  /*54fa0*/  HMMA.1688.F32.TF32 R36, R232.reuse, R72, R8 ;  /* 0x00000048e824723c */ /* 0x048fe40000081008 */
[----:B------:R-:W3:Y:S04]  /*54fb0*/  LDL.LU.64 R8, [R1+0xc20] ;  /* 0x000c200001087983 */ /* 0x000ee80000300a00 */
[----:B------:R-:W3:Y:S02]  /*54fc0*/  LDL.LU.64 R10, [R1+0xc28] ;  /* 0x000c2800010a7983 */ /* 0x000ee40000300a00 */
[C---:B------:R-:W-:Y:S08]  /*54fd0*/  HMMA.1688.F32.TF32 R32, R232.reuse, R76, R32 ;  /* 0x0000004ce820723c */ /* 0x040ff00000081020 */
[C---:B------:R-:W-:Y:S08]  /*54fe0*/  HMMA.1688.F32.TF32 R28, R232.reuse, R80, R28 ;  /* 0x00000050e81c723c */ /* 0x040ff0000008101c */
[----:B------:R-:W-:Y:S08]  /*54ff0*/  HMMA.1688.F32.TF32 R24, R232, R104, R24 ;  /* 0x00000068e818723c */ /* 0x000ff00000081018 */
        /* <DEDUP_REMOVED lines=9> */
[----:B------:R-:W3:Y:S04]  /*55090*/  LDL.LU.64 R64, [R1+0xbf0] ;  /* 0x000bf00001407983 */ /* 0x000ee80000300a00 */
[----:B------:R-:W-:Y:S04]  /*550a0*/  STL.64 [R1+0x6b0], R20 ;  /* 0x0006b01401007387 */ /* 0x000fe80000100a00 */
[----:B------:R-:W-:Y:S04]  /*550b0*/  STL.64 [R1+0x6b8], R22 ;  /* 0x0006b81601007387 */ /* 0x000fe80000100a00 */
[----:B------:R-:W3:Y:S01]  /*550c0*/  LDL.LU.64 R66, [R1+0xbf8] ;  /* 0x000bf80001427983 */ /* 0x000ee20000300a00 */
[----:B------:R-:W-:-:S02]  /*550d0*/  IMAD.MOV.U32 R244, RZ, RZ, R6 ;  /* 0x000000fffff47224 */ /* 0x000fc400078e0006 */
[----:B------:R-:W-:Y:S01]  /*550e0*/  IMAD.MOV.U32 R245, RZ, RZ, R7 ;  /* 0x000000fffff57224 */ /* 0x000fe200078e0007 */
[----:B------:R-:W-:Y:S01]  /*550f0*/  MOV R247, R193 ;  /* 0x000000c100f77202 */ /* 0x000fe20000000f00 */
[----:B------:R-:W-:Y:S01]  /*55100*/  IMAD.MOV.U32 R246, RZ, RZ, R192 ;  /* 0x000000fffff67224 */ /* 0x000fe200078e00c0 */
[----:B------:R-:W-:Y:S01]  /*55110*/  LDS R232, [R0+0x42000] ;  /* 0x0420000000e87984 */ /* 0x000fe20000000800 */
[----:B------:R-:W-:Y:S02]  /*55120*/  IMAD.MOV.U32 R248, RZ, RZ, R194 ;  /* 0x000000fffff87224 */ /* 0x000fe400078e00c2 */
[----:B------:R-:W-:Y:S01]  /*55130*/  IMAD.MOV.U32 R249, RZ, RZ, R195 ;  /* 0x000000fffff97224 */ /* 0x000fe200078e00c3 */
[----:B------:R-:W-:Y:S04]  /*55140*/  LDS R234, [R0+0x43000] ;  /* 0x0430000000ea7984 */ /* 0x000fe80000000800 */
[----:B------:R-:W-:Y:S04]  /*55150*/  LDS R233, [R251+0x42000] ;  /* 0x04200000fbe97984 */ /* 0x000fe80000000800 */
[----:B------:R-:W1:Y:S01]  /*55160*/  LDS R235, [R251+0x43000] ;  /* 0x04300000fbeb7984 */ /* 0x000e620000000800 */
[C---:B----4-:R-:W-:Y:S11]  /*55170*/  HMMA.1688.F32.TF32 R16, R240.reuse, R40, R16 ;  /* 0x00000028f010723c */ /* 0x050ff60000081010 */
[----:B------:R-:W-:Y:S11]  /*55180*/  @!UPT UIADD3 URZ, URZ, URZ, URZ ;  /* 0x0000003f3f3ff290 */ /* 0x000ff6000fffe03f */
[----:B------:R-:W-:Y:S01]  /*55190*/  @!UPT UIADD3 URZ, URZ, URZ, URZ ;  /* 0x0000003f3f3ff290 */ /* 0x000fe2000fffe03f */
[----:B------:R4:W-:Y:S04]  /*551a0*/  STL.64 [R1+0x6c0], R16 ;  /* 0x0006c01001007387 */ /* 0x0009e80000100a00 */
[----:B------:R1:W-:Y:S04]  /*551b0*/  STL.64 [R1+0x6c8], R18 ;  /* 0x0006c81201007387 */ /* 0x0003e80000100a00 */
[----:B------:R-:W3:Y:S04]  /*551c0*/  LDL.LU.64 R60, [R1+0xbc0] ;  /* 0x000bc000013c7983 */ /* 0x000ee80000300a00 */
[----:B------:R-:W3:Y:S04]  /*551d0*/  LDL.LU.64 R62, [R1+0xbc8] ;  /* 0x000bc800013e7983 */ /* 0x000ee80000300a00 */
[----:B----4-:R-:W4:Y:S04]  /*551e0*/  LDL.LU.64 R16, [R1+0x1230] ;  /* 0x0012300001107983 */ /* 0x010f280000300a00 */
[----:B-1----:R-:W4:Y:S01]  /*551f0*/  LDL.LU.64 R18, [R1+0x1238] ;  /* 0x0012380001127983 */ /* 0x002f220000300a00 */
[C---:B--2---:R-:W-:Y:S11]  /*55200*/  HMMA.1688.F32.TF32 R12, R240.reuse, R216, R12 ;  /* 0x000000d8f00c723c */ /* 0x044ff6000008100c */
[----:B------:R-:W-:Y:S11]  /*55210*/  @!UPT UIADD3 URZ, URZ, URZ, URZ ;  /* 0x0000003f3f3ff290 */ /* 0x000ff6000fffe03f */
[----:B------:R-:W-:Y:S01]  /*55220*/  @!UPT UIADD3 URZ, URZ, URZ, URZ ;  /* 0x0000003f3f3ff290 */ /* 0x000fe2000fffe03f */
[----:B------:R1:W-:Y:S04]  /*55230*/  STL.64 [R1+0x700], R12 ;  /* 0x0007000c01007387 */ /* 0x0003e80000100a00 */
[----:B------:R2:W-:Y:S04]  /*55240*/  STL.64 [R1+0x708], R14 ;  /* 0x0007080e01007387 */ /* 0x0005e80000100a00 */
[----:B-1----:R-:W4:Y:S04]  /*55250*/  LDL.LU.64 R12, [R1+0xd20] ;  /* 0x000d2000010c7983 */ /* 0x002f280000300a00 */
[----:B--2---:R-:W2:Y:S01]  /*55260*/  LDL.LU.64 R14, [R1+0xd28] ;  /* 0x000d2800010e7983 */ /* 0x004ea20000300a00 */
[C---:B---3--:R-:W-:Y:S11]  /*55270*/  HMMA.1688.F32.TF32 R8, R240.reuse, R124, R8 ;  /* 0x0000007cf008723c */ /* 0x048ff60000081008 */
[----:B------:R-:W-:Y:S11]  /*55280*/  @!UPT UIADD3 URZ, URZ, URZ, URZ ;  /* 0x0000003f3f3ff290 */ /* 0x000ff6000fffe03f */
[----:B------:R-:W-:Y:S01]  /*55290*/  @!UPT UIADD3 URZ, URZ, URZ, URZ ;  /* 0x0000003f3f3ff290 */ /* 0x000fe2000fffe03f */
[----:B------:R1:W-:Y:S04]  /*552a0*/  STL.64 [R1+0x810], R8 ;  /* 0x0008100801007387 */ /* 0x0003e80000100a00 */
[----:B------:R3:W-:Y:S04]  /*552b0*/  STL.64 [R1+0x818], R10 ;  /* 0x0008180a01007387 */ /* 0x0007e80000100a00 */
[----:B-1----:R-:W2:Y:S04]  /*552c0*/  LDL.LU.64 R8, [R1+0x12a0] ;  /* 0x0012a00001087983 */ /* 0x002ea80000300a00 */
[----:B---3--:R-:W2:Y:S04]  /*552d0*/  LDL.LU.64 R10, [R1+0x12a8] ;  /* 0x0012a800010a7983 */ /* 0x008ea80000300a00 */
        /* <DEDUP_REMOVED lines=12> */
[C---:B------:R-:W-:Y:S11]  /*553a0*/  HMMA.1688.F32.TF32 R64, R240.reuse, R120, R64 ;  /* 0x00000078f040723c */ /* 0x040ff60000081040 */
[----:B------:R-:W-:Y:S11]  /*553b0*/  @!UPT UIADD3 URZ, URZ, URZ, URZ ;  /* 0x0000003f3f3ff290 */ /* 0x000ff6000fffe03f */
[----:B------:R-:W-:Y:S01]  /*553c0*/  @!UPT UIADD3 URZ, URZ, URZ, URZ ;  /* 0x0000003f3f3ff290 */ /* 0x000fe2000fffe03f */
[----:B------:R-:W-:Y:S04]  /*553d0*/  STL.64 [R1+0xab0], R64 ;  /* 0x000ab04001007387 */ /* 0x000fe80000100a00 */
[----:B------:R-:W-:Y:S01]  /*553e0*/  STL.64 [R1+0xab8], R66 ;  /* 0x000ab84201007387 */ /* 0x000fe20000100a00 */
[C---:B------:R-:W-:Y:S08]  /*553f0*/  HMMA.1688.F32.TF32 R60, R240.reuse, R116, R60 ;  /* 0x00000074f03c723c */ /* 0x040ff0000008103c */
[C---:B----4-:R-:W-:Y:S11]  /*55400*/  HMMA.1688.F32.TF32 R16, R240.reuse, R112, R16 ;  /* 0x00000070f010723c */ /* 0x050ff60000081010 */
[----:B------:R-:W-:Y:S04]  /*55410*/  @!UPT UIADD3 URZ, URZ, URZ, URZ ;  /* 0x0000003f3f3ff290 */ /* 0x000fe8000fffe03f */
[----:B------:R-:W-:Y:S04]  /*55420*/  STL.64 [R1+0xb40], R60 ;  /* 0x000b403c01007387 */ /* 0x000fe80000100a00 */
[----:B------:R-:W-:Y:S04]  /*55430*/  STL.64 [R1+0xb48], R62 ;  /* 0x000b483e01007387 */ /* 0x000fe80000100a00 */
[----:B------:R1:W-:Y:S04]  /*55440*/  STL.64 [R1+0xb90], R16 ;  /* 0x000b901001007387 */ /* 0x0003e80000100a00 */
[----:B------:R4:W-:Y:S04]  /*55450*/  STL.64 [R1+0xb98], R18 ;  /* 0x000b981201007387 */ /* 0x0009e80000100a00 */
[----:B-1----:R-:W3:Y:S01]  /*55460*/  LDL.LU.64 R16, [R1+0x1240] ;  /* 0x0012400001107983 */ /* 0x002ee20000300a00 */
[C---:B--2---:R-:W-:Y:S11]  /*55470*/  HMMA.1688.F32.TF32 R12, R240.reuse, R108, R12 ;  /* 0x0000006cf00c723c */ /* 0x044ff6000008100c */
[----:B------:R-:W-:Y:S11]  /*55480*/  @!UPT UIADD3 URZ, URZ, URZ, URZ ;  /* 0x0000003f3f3ff290 */ /* 0x000ff6000fffe03f */
[----:B------:R-:W-:Y:S01]  /*55490*/  @!UPT UIADD3 URZ, URZ, URZ, URZ ;  /* 0x0000003f3f3ff290 */ /* 0x000fe2000fffe03f */
[----:B------:R1:W-:Y:S04]  /*554a0*/  STL.64 [R1+0xbc0], R12 ;  /* 0x000bc00c01007387 */ /* 0x0003e80000100a00 */
[----:B------:R2:W-:Y:S04]  /*554b0*/  STL.64 [R1+0xbc8], R14 ;  /* 0x000bc80e01007387 */ /* 0x0005e80000100a00 */
[----:B----4-:R-:W3:Y:S01]  /*554c0*/  LDL.LU.64 R18, [R1+0x1248] ;  /* 0x0012480001127983 */ /* 0x010ee20000300a00 */
[C---:B------:R-:W-:Y:S11]  /*554d0*/  HMMA.1688.F32.TF32 R8, R240.reuse, R96, R8 ;  /* 0x00000060f008723c */ /* 0x040ff60000081008 */
[----:B------:R-:W-:Y:S11]  /*554e0*/  @!UPT UIADD3 URZ, URZ, URZ, URZ ;  /* 0x0000003f3f3ff290 */ /* 0x000ff6000fffe03f */
[----:B------:R-:W-:Y:S01]  /*554f0*/  @!UPT UIADD3 URZ, URZ, URZ, URZ ;  /* 0x0000003f3f3ff290 */ /* 0x000fe2000fffe03f */
[----:B------:R4:W-:Y:S04]  /*55500*/  STL.64 [R1+0xbf0], R8 ;  /* 0x000bf00801007387 */ /* 0x0009e80000100a00 */
[----:B------:R2:W-:Y:S04]  /*55510*/  STL.64 [R1+0xbf8], R10 ;  /* 0x000bf80a01007387 */ /* 0x0005e80000100a00 */
[----:B-1----:R-:W3:Y:S04]  /*55520*/  LDL.LU.64 R12, [R1+0x370] ;  /* 0x00037000010c7983 */ /* 0x002ee80000300a00 */
[----:B--2---:R-:W2:Y:S01]  /*55530*/  LDL.LU.64 R14, [R1+0x378] ;  /* 0x00037800010e7983 */ /* 0x004ea20000300a00 */
[C---:B------:R-:W-:Y:S03]  /*55540*/  HMMA.1688.F32.TF32 R56, R240.reuse, R92, R56 ;  /* 0x0000005cf038723c */ /* 0x040fe60000081038 */
[----:B----4-:R-:W3:Y:S04]  /*55550*/  LDL.LU.64 R8, [R1+0x340] ;  /* 0x0003400001087983 */ /* 0x010ee80000300a00 */
[----:B------:R-:W3:Y:S01]  /*55560*/  LDL.LU.64 R10, [R1+0x348] ;  /* 0x00034800010a7983 */ /* 0x000ee20000300a00 */
[C---:B------:R-:W-:Y:S08]  /*55570*/  HMMA.1688.F32.TF32 R36, R240.reuse, R88, R36 ;  /* 0x00000058f024723c */ /* 0x040ff00000081024 */
[C---:B------:R-:W-:Y:S08]  /*55580*/  HMMA.1688.F32.TF32 R32, R240.reuse, R68, R32 ;  /* 0x00000044f020723c */ /* 0x040ff00000081020 */
[C---:B------:R-:W-:Y:S08]  /*55590*/  HMMA.1688.F32.TF32 R28, R240.reuse, R72, R28 ;  /* 0x00000048f01c723c */ /* 0x040ff0000008101c */
[C---:B------:R-:W-:Y:S08]  /*555a0*/  HMMA.1688.F32.TF32 R24, R240.reuse, R76, R24 ;  /* 0x0000004cf018723c */ /* 0x040ff00000081018 */
[C---:B------:R-:W-:Y:S01]  /*555b0*/  HMMA.1688.F32.TF32 R20, R240.reuse, R80, R20 ;  /* 0x00000050f014723c */ /* 0x040fe20000081014 */
[----:B------:R1:W-:Y:S04]  /*555c0*/  STL.64 [R1+0xc20], R56 ;  /* 0x000c203801007387 */ /* 0x0003e80000100a00 */
[----:B------:R1:W-:Y:S04]  /*555d0*/  STL.64 [R1+0xc28], R58 ;  /* 0x000c283a01007387 */ /* 0x0003e80000100a00 */
[----:B------:R1:W-:Y:S04]  /*555e0*/  STL.64 [R1+0xc50], R36 ;  /* 0x000c502401007387 */ /* 0x0003e80000100a00 */
[----:B------:R1:W-:Y:S04]  /*555f0*/  STL.64 [R1+0xc58], R38 ;  /* 0x000c582601007387 */ /* 0x0003e80000100a00 */
[----:B------:R1:W-:Y:S04]  /*55600*/  STL.64 [R1+0xce0], R32 ;  /* 0x000ce02001007387 */ /* 0x0003e80000100a00 */
[----:B------:R1:W-:Y:S04]  /*55610*/  STL.64 [R1+0xce8], R34 ;  /* 0x000ce82201007387 */ /* 0x0003e80000100a00 */
[----:B------:R1:W-:Y:S04]  /*55620*/  STL.64 [R1+0xd10], R28 ;  /* 0x000d101c01007387 */ /* 0x0003e80000100a00 */
[----:B------:R1:W-:Y:S04]  /*55630*/  STL.64 [R1+0xd18], R30 ;  /* 0x000d181e01007387 */ /* 0x0003e80000100a00 */
[----:B-1----:R-:W3:Y:S04]  /*55640*/  LDL.LU.64 R56, [R1+0x300] ;  /* 0x0003000001387983 */ /* 0x002ee80000300a00 */
[----:B------:R1:W-:Y:S04]  /*55650*/  STL.64 [R1+0xd20], R24 ;  /* 0x000d201801007387 */ /* 0x0003e80000100a00 */
[----:B------:R1:W-:Y:S04]  /*55660*/  STL.64 [R1+0xd28], R26 ;  /* 0x000d281a01007387 */ /* 0x0003e80000100a00 */
[----:B------:R-:W3:Y:S04]  /*55670*/  LDL.LU.64 R58, [R1+0x308] ;  /* 0x00030800013a7983 */ /* 0x000ee80000300a00 */
[----:B------:R1:W-:Y:S04]  /*55680*/  STL.64 [R1+0xda0], R20 ;  /* 0x000da01401007387 */ /* 0x0003e80000100a00 */
[----:B------:R1:W-:Y:S04]  /*55690*/  STL.64 [R1+0xda8], R22 ;  /* 0x000da81601007387 */ /* 0x0003e80000100a00 */
[----:B------:R-:W3:Y:S04]  /*556a0*/  LDL.LU.64 R36, [R1+0x2d0] ;  /* 0x0002d00001247983 */ /* 0x000ee80000300a00 */
[----:B------:R-:W3:Y:S04]  /*556b0*/  LDL.LU.64 R38, [R1+0x2d8] ;  /* 0x0002d80001267983 */ /* 0x000ee80000300a00 */
[----:B------:R-:W3:Y:S04]  /*556c0*/  LDL.LU.64 R32, [R1+0x1c0] ;  /* 0x0001c00001207983 */ /* 0x000ee80000300a00 */
[----:B------:R-:W3:Y:S04]  /*556d0*/  LDL.LU.64 R34, [R1+0x1c8] ;  /* 0x0001c80001227983 */ /* 0x000ee80000300a00 */
[----:B------:R-:W3:Y:S04]  /*556e0*/  LDL.LU.64 R28, [R1+0x180] ;  /* 0x00018000011c7983 */ /* 0x000ee80000300a00 */
[----:B------:R-:W3:Y:S02]  /*556f0*/  LDL.LU.64 R30, [R1+0x188] ;  /* 0x00018800011e7983 */ /* 0x000ee40000300a00 */
[----:B---3--:R-:W-:Y:S11]  /*55700*/  HMMA.1688.F32.TF32 R16, R240, R104, R16 ;  /* 0x00000068f010723c */ /* 0x008ff60000081010 */
[----:B------:R-:W-:Y:S11]  /*55710*/  @!UPT UIADD3 URZ, URZ, URZ, URZ ;  /* 0x0000003f3f3ff290 */ /* 0x000ff6000fffe03f */
[----:B------:R-:W-:Y:S01]  /*55720*/  @!UPT UIADD3 URZ, URZ, URZ, URZ ;  /* 0x0000003f3f3ff290 */ /* 0x000fe2000fffe03f */
[----:B------:R3:W-:Y:S04]  /*55730*/  STL.64 [R1+0xd90], R16 ;  /* 0x000d901001007387 */ /* 0x0007e80000100a00 */
[----:B------:R2:W-:Y:S04]  /*55740*/  STL.64 [R1+0xd98], R18 ;  /* 0x000d981201007387 */ /* 0x0005e80000100a00 */
[----:B-1----:R-:W4:Y:S01]  /*55750*/  LDL.LU.64 R24, [R1+0x170] ;  /* 0x0001700001187983 */ /* 0x002f220000300a00 */
[C---:B--2---:R-:W-:Y:S11]  /*55760*/  HMMA.1688.F32.TF32 R12, R236.reuse, R84, R12 ;  /* 0x00000054ec0c723c */ /* 0x044ff6000008100c */
[----:B------:R-:W-:Y:S11]  /*55770*/  @!UPT UIADD3 URZ, URZ, URZ, URZ ;  /* 0x0000003f3f3ff290 */ /* 0x000ff6000fffe03f */
[----:B------:R-:W-:Y:S01]  /*55780*/  @!UPT UIADD3 URZ, URZ, URZ, URZ ;  /* 0x0000003f3f3ff290 */ /* 0x000fe2000fffe03f */
[----:B------:R1:W-:Y:S04]  /*55790*/  STL.64 [R1+0xd80], R12 ;  /* 0x000d800c01007387 */ /* 0x0003e80000100a00 */
[----:B------:R2:W-:Y:S04]  /*557a0*/  STL.64 [R1+0xd88], R14 ;  /* 0x000d880e01007387 */ /* 0x0005e80000100a00 */
[----:B------:R-:W4:Y:S01]  /*557b0*/  LDL.LU.64 R26, [R1+0x178] ;  /* 0x00017800011a7983 */ /* 0x000f220000300a00 */
[C---:B---3--:R-:W-:Y:S11]  /*557c0*/  HMMA.1688.F32.TF32 R8, R236.reuse, R40, R8 ;  /* 0x00000028ec08723c */ /* 0x048ff60000081008 */
[----:B------:R-:W-:Y:S11]  /*557d0*/  @!UPT UIADD3 URZ, URZ, URZ, URZ ;  /* 0x0000003f3f3ff290 */ /* 0x000ff6000fffe03f */
[----:B------:R-:W-:Y:S01]  /*557e0*/  @!UPT UIADD3 URZ, URZ, URZ, URZ ;  /* 0x0000003f3f3ff290 */ /* 0x000fe2000fffe03f */
[----:B------:R3:W-:Y:S04]  /*557f0*/  STL.64 [R1+0xd70], R8 ;  /* 0x000d700801007387 */ /* 0x0007e80000100a00 */
[----:B------:R1:W-:Y:S04]  /*55800*/  STL.64 [R1+0xd78], R10 ;  /* 0x000d780a01007387 */ /* 0x0003e80000100a00 */
[----:B------:R-:W4:Y:S04]  /*55810*/  LDL.LU.64 R20, [R1+0xf0] ;  /* 0x0000f00001147983 */ /* 0x000f280000300a00 */
[----:B------:R-:W4:Y:S04]  /*55820*/  LDL.LU.64 R22, [R1+0xf8] ;  /* 0x0000f80001167983 */ /* 0x000f280000300a00 */
[----:B------:R-:W4:Y:S04]  /*55830*/  LDL.LU.64 R16, [R1+0x90] ;  /* 0x0000900001107983 */ /* 0x000f280000300a00 */
[----:B------:R-:W4:Y:S04]  /*55840*/  LDL.LU.64 R18, [R1+0x98] ;  /* 0x0000980001127983 */ /* 0x000f280000300a00 */
[----:B-1----:R-:W4:Y:S04]  /*55850*/  LDL.LU.64 R12, [R1+0x80] ;  /* 0x00008000010c7983 */ /* 0x002f280000300a00 */
[----:B--2---:R-:W2:Y:S01]  /*55860*/  LDL.LU.64 R14, [R1+0x88] ;  /* 0x00008800010e7983 */ /* 0x004ea20000300a00 */
[C---:B------:R-:W-:Y:S03]  /*55870*/  HMMA.1688.F32.TF32 R56, R236.reuse, R216, R56 ;  /* 0x000000d8ec38723c */ /* 0x040fe60000081038 */
[----:B---3--:R-:W3:Y:S04]  /*55880*/  LDL.LU.64 R8, [R1+0x60] ;  /* 0x0000600001087983 */ /* 0x008ee80000300a00 */
[----:B------:R-:W3:Y:S01]  /*55890*/  LDL.LU.64 R10, [R1+0x68] ;  /* 0x00006800010a7983 */ /* 0x000ee20000300a00 */
        /* <DEDUP_REMOVED lines=9> */
[----:B------:R-:W3:Y:S04]  /*55930*/  LDL.LU R6, [R1+0x55ec] ;  /* 0x0055ec0001067983 */ /* 0x000ee80000300800 */
[----:B------:R-:W-:Y:S04]  /*55940*/  STL.64 [R1+0xd30], R28 ;  /* 0x000d301c01007387 */ /* 0x000fe80000100a00 */
[----:B------:R-:W-:Y:S04]  /*55950*/  STL.64 [R1+0xd38], R30 ;  /* 0x000d381e01007387 */ /* 0x000fe80000100a00 */
[----:B------:R-:W3:Y:S04]  /*55960*/  LDL.LU R7, [R1+0x55e8] ;  /* 0x0055e80001077983 */ /* 0x000ee80000300800 */
[----:B------:R-:W3:Y:S04]  /*55970*/  LDL.LU R192, [R1+0x55e4] ;  /* 0x0055e40001c07983 */ /* 0x000ee80000300800 */
[----:B------:R-:W3:Y:S04]  /*55980*/  LDL.LU R193, [R1+0x55e0] ;  /* 0x0055e00001c17983 */ /* 0x000ee80000300800 */
[----:B------:R-:W3:Y:S01]  /*55990*/  LDL.LU R194, [R1+0x55dc] ;  /* 0x0055dc0001c27983 */ /* 0x000ee20000300800 */
[C---:B----4-:R-:W-:Y:S11]  /*559a0*/  HMMA.1688.F32.TF32 R24, R236.reuse, R112, R24 ;  /* 0x00000070ec18723c */ /* 0x050ff60000081018 */
[----:B------:R-:W-:Y:S11]  /*559b0*/  @!UPT UIADD3 URZ, URZ, URZ, URZ ;  /* 0x0000003f3f3ff290 */ /* 0x000ff6000fffe03f */
[----:B------:R-:W-:Y:S01]  /*559c0*/  @!UPT UIADD3 URZ, URZ, URZ, URZ ;  /* 0x0000003f3f3ff290 */ /* 0x000fe2000fffe03f */
[----:B------:R-:W-:Y:S04]  /*559d0*/  STL.64 [R1+0x340], R24 ;  /* 0x0003401801007387 */ /* 0x000fe80000100a00 */
[----:B------:R-:W-:Y:S04]  /*559e0*/  STL.64 [R1+0x348], R26 ;  /* 0x0003481a01007387 */ /* 0x000fe80000100a00 */
[----:B------:R-:W4:Y:S01]  /*559f0*/  LDL.LU R195, [R1+0x55d8] ;  /* 0x0055d80001c37983 */ /* 0x000f220000300800 */
[C---:B------:R-:W-:Y:S08]  /*55a00*/  HMMA.1688.F32.TF32 R20, R236.reuse, R108, R20 ;  /* 0x0000006cec14723c */ /* 0x040ff00000081014 */
[C---:B------:R-:W-:Y:S08]  /*55a10*/  HMMA.1688.F32.TF32 R16, R236.reuse, R96, R16 ;  /* 0x00000060ec10723c */ /* 0x040ff00000081010 */
[C---:B--2---:R-:W-:Y:S08]  /*55a20*/  HMMA.1688.F32.TF32 R12, R236.reuse, R92, R12 ;  /* 0x0000005cec0c723c */ /* 0x044ff0000008100c */
[C---:B---3--:R-:W-:Y:S01]  /*55a30*/  HMMA.1688.F32.TF32 R8, R236.reuse, R88, R8 ;  /* 0x00000058ec08723c */ /* 0x048fe20000081008 */
[----:B------:R-:W-:Y:S04]  /*55a40*/  STL.64 [R1+0x300], R20 ;  /* 0x0003001401007387 */ /* 0x000fe80000100a00 */
[----:B------:R-:W-:Y:S04]  /*55a50*/  STL.64 [R1+0x308], R22 ;  /* 0x0003081601007387 */ /* 0x000fe80000100a00 */
[----:B------:R-:W-:Y:S04]  /*55a60*/  STL.64 [R1+0x180], R16 ;  /* 0x0001801001007387 */ /* 0x000fe80000100a00 */
[----:B------:R-:W-:Y:S10]  /*55a70*/  STL.64 [R1+0x188], R18 ;  /* 0x0001881201007387 */ /* 0x000ff40000100a00 */
[----:B------:R-:W-:Y:S04]  /*55a80*/  STL.64 [R1+0xf0], R8 ;  /* 0x0000f00801007387 */ /* 0x000fe80000100a00 */
[----:B------:R-:W-:Y:S04]  /*55a90*/  STL.64 [R1+0x170], R12 ;  /* 0x0001700c01007387 */ /* 0x000fe80000100a00 */
[----:B------:R1:W-:Y:S01]  /*55aa0*/  STL.64 [R1+0x178], R14 ;  /* 0x0001780e01007387 */ /* 0x0003e20000100a00 */
[C---:B------:R-:W-:Y:S08]  /*55ab0*/  HMMA.1688.F32.TF32 R4, R236.reuse, R80, R4 ;  /* 0x00000050ec04723c */ /* 0x040ff00000081004 */
[----:B-1----:R-:W-:Y:S11]  /*55ac0*/  HMMA.1688.F32.TF32 R12, R236, R68, R52 ;  /* 0x00000044ec0c723c */ /* 0x002ff60000081034 */
[----:B------:R-:W-:Y:S05]  /*55ad0*/  @!UPT UIADD3 URZ, URZ, URZ, URZ ;  /* 0x0000003f3f3ff290 */ /* 0x000fea000fffe03f */
[----:B------:R-:W-:Y:S02]  /*55ae0*/  IMAD.MOV.U32 R69, RZ, RZ, R4 ;  /* 0x000000ffff457224 */ /* 0x000fe400078e0004 */
[----:B------:R-:W-:Y:S02]  /*55af0*/  IMAD.MOV.U32 R68, RZ, RZ, R5 ;  /* 0x000000ffff447224 */ /* 0x000fe400078e0005 */
[----:B------:R-:W-:Y:S02]  /*55b00*/  IMAD.MOV.U32 R41, RZ, RZ, R6 ;  /* 0x000000ffff297224 */ /* 0x000fe400078e0006 */
[----:B------:R-:W-:Y:S01]  /*55b10*/  IMAD.MOV.U32 R40, RZ, RZ, R7 ;  /* 0x000000ffff287224 */ /* 0x000fe200078e0007 */
[----:B------:R1:W-:Y:S01]  /*55b20*/  STL [R1+0xf8], R10 ;  /* 0x0000f80a01007387 */ /* 0x0003e20000100800 */
[----:B------:R-:W-:Y:S02]  /*55b30*/  IMAD.MOV.U32 R250, RZ, RZ, R252 ;  /* 0x000000fffffa7224 */ /* 0x000fe400078e00fc */
[----:B------:R-:W-:-:S02]  /*55b40*/  IMAD.MOV.U32 R252, RZ, RZ, R11 ;  /* 0x000000fffffc7224 */ /* 0x000fc400078e000b */
[----:B-1----:R-:W-:Y:S01]  /*55b50*/  HMMA.1688.F32.TF32 R8, R236, R72, R48 ;  /* 0x00000048ec08723c */ /* 0x002fe20000081030 */
[----:B------:R-:W-:Y:S01]  /*55b60*/  IMAD.MOV.U32 R251, RZ, RZ, R2 ;  /* 0x000000fffffb7224 */ /* 0x000fe200078e0002 */
[----:B------:R1:W-:Y:S04]  /*55b70*/  STL.64 [R1+0xdb0], R12 ;  /* 0x000db00c01007387 */ /* 0x0003e80000100a00 */
[----:B------:R2:W-:Y:S01]  /*55b80*/  STL.64 [R1+0xdb8], R14 ;  /* 0x000db80e01007387 */ /* 0x0005e20000100a00 */
        /* <DEDUP_REMOVED lines=8> */
[C---:B------:R-:W-:Y:S01]  /*55c10*/  LOP3.LUT R242, R0.reuse, 0x40, RZ, 0x3c, !PT ;  /* 0x0000004000f27812 */ /* 0x040fe200078e3cff */
[----:B------:R-:W-:Y:S01]  /*55c20*/  IMAD.MOV.U32 R20, RZ, RZ, R118 ;  /* 0x000000ffff147224 */ /* 0x000fe200078e0076 */
[----:B------:R-:W-:Y:S01]  /*55c30*/  LOP3.LUT R243, R0, 0x20, RZ, 0x3c, !PT ;  /* 0x0000002000f37812 */ /* 0x000fe200078e3cff */
[----:B------:R3:W-:Y:S01]  /*55c40*/  STL [R1+0xdc0], R8 ;  /* 0x000dc00801007387 */ /* 0x0007e20000100800 */
[----:B------:R-:W-:Y:S01]  /*55c50*/  MOV R217, R9 ;  /* 0x0000000900d97202 */ /* 0x000fe20000000f00 */
[----:B------:R-:W-:-:S02]  /*55c60*/  IMAD.MOV.U32 R216, RZ, RZ, R10 ;  /* 0x000000ffffd87224 */ /* 0x000fc400078e000a */
[----:B------:R-:W-:Y:S01]  /*55c70*/  IMAD.MOV.U32 R2, RZ, RZ, R11 ;  /* 0x000000ffff027224 */ /* 0x000fe200078e000b */
[----:B----4-:R-:W-:Y:S01]  /*55c80*/  HMMA.1688.F32.TF32 R4, R236, R104, R192 ;  /* 0x00000068ec04723c */ /* 0x010fe200000810c0 */
[----:B-1----:R-:W-:Y:S01]  /*55c90*/  IMAD.MOV.U32 R12, RZ, RZ, R99 ;  /* 0x000000ffff0c7224 */ /* 0x002fe200078e0063 */
[----:B------:R-:W-:Y:S01]  /*55ca0*/  MOV R13, R98 ;  /* 0x00000062000d7202 */ /* 0x000fe20000000f00 */
[----:B--2---:R-:W-:Y:S01]  /*55cb0*/  IMAD.MOV.U32 R14, RZ, RZ, R95 ;  /* 0x000000ffff0e7224 */ /* 0x004fe200078e005f */
[----:B------:R-:W-:Y:S01]  /*55cc0*/  LDS R48, [R242+0x42080] ;  /* 0x04208000f2307984 */ /* 0x000fe20000000800 */
[----:B------:R-:W-:Y:S02]  /*55cd0*/  IMAD.MOV.U32 R15, RZ, RZ, R94 ;  /* 0x000000ffff0f7224 */ /* 0x000fe400078e005e */
[----:B------:R-:W-:Y:S01]  /*55ce0*/  IMAD.MOV.U32 R21, RZ, RZ, R218 ;  /* 0x000000ffff157224 */ /* 0x000fe200078e00da */
[----:B------:R-:W-:Y:S01]  /*55cf0*/  LDS R50, [R242+0x43080] ;  /* 0x04308000f2327984 */ /* 0x000fe20000000800 */
[----:B------:R-:W-:-:S02]  /*55d00*/  IMAD.MOV.U32 R22, RZ, RZ, R219 ;  /* 0x000000ffff167224 */ /* 0x000fc400078e00db */
[----:B------:R-:W-:Y:S01]  /*55d10*/  IMAD.MOV.U32 R23, RZ, RZ, R119 ;  /* 0x000000ffff177224 */ /* 0x000fe200078e0077 */
[----:B------:R-:W-:Y:S04]  /*55d20*/  LDS R49, [R3+0x42080] ;  /* 0x0420800003317984 */ /* 0x000fe80000000800 */
[----:B------:R-:W-:Y:S08]  /*55d30*/  LDS R51, [R3+0x43080] ;  /* 0x0430800003337984 */ /* 0x000ff00000000800 */
[----:B------:R-:W-:Y:S01]  /*55d40*/  IMAD.MOV.U32 R93, RZ, RZ, R4 ;  /* 0x000000ffff5d7224 */ /* 0x000fe200078e0004 */
[----:B------:R-:W-:Y:S01]  /*55d50*/  MOV R92, R5 ;  /* 0x00000005005c7202 */ /* 0x000fe20000000f00 */
[----:B------:R-:W-:-:S02]  /*55d60*/  IMAD.MOV.U32 R73, RZ, RZ, R6 ;  /* 0x000000ffff497224 */ /* 0x000fc400078e0006 */
[----:B------:R-:W-:Y:S02]  /*55d70*/  IMAD.MOV.U32 R72, RZ, RZ, R7 ;  /* 0x000000ffff487224 */ /* 0x000fe400078e0007 */
[----:B------:R-:W-:Y:S08]  /*55d80*/  HMMA.1688.F32.TF32 R4, R232, R86, R244 ;  /* 0x00000056e804723c */ /* 0x000ff000000810f4 */
[----:B---3--:R-:W-:Y:S01]  /*55d90*/  HMMA.1688.F32.TF32 R8, R236, R76, R44 ;  /* 0x0000004cec08723c */ /* 0x008fe2000008102c */
[----:B------:R-:W-:-:S02]  /*55da0*/  IMAD.MOV.U32 R244, RZ, RZ, R70 ;  /* 0x000000fffff47224 */ /* 0x000fc400078e0046 */
[----:B------:R-:W-:Y:S01]  /*55db0*/  IMAD.MOV.U32 R245, RZ, RZ, R71 ;  /* 0x000000fffff57224 */ /* 0x000fe200078e0047 */
[----:B------:R-:W-:Y:S01]  /*55dc0*/  MOV R247, R82 ;  /* 0x0000005200f77202 */ /* 0x000fe20000000f00 */
[----:B------:R-:W-:Y:S01]  /*55dd0*/  IMAD.MOV.U32 R246, RZ, RZ, R83 ;  /* 0x000000fffff67224 */ /* 0x000fe200078e0053 */
[----:B------:R-:W-:Y:S04]  /*55de0*/  LDS R44, [R0+0x42080] ;  /* 0x04208000002c7984 */ /* 0x000fe80000000800 */
[----:B------:R-:W-:Y:S04]  /*55df0*/  LDS R46, [R0+0x43080] ;  /* 0x04308000002e7984 */ /* 0x000fe80000000800 */
[----:B------:R-:W-:Y:S02]  /*55e00*/  LDS R45, [R243+0x42080] ;  /* 0x04208000f32d7984 */ /* 0x000fe40000000800 */
[----:B------:R-:W-:Y:S01]  /*55e10*/  IMAD.MOV.U32 R89, RZ, RZ, R4 ;  /* 0x000000ffff597224 */ /* 0x000fe200078e0004 */
[----:B------:R-:W-:Y:S01]  /*55e20*/  MOV R76, R7 ;  /* 0x00000007004c7202 */ /* 0x000fe20000000f00 */
[----:B------:R-:W-:Y:S01]  /*55e30*/  IMAD.MOV.U32 R88, RZ, RZ, R5 ;  /* 0x000000ffff587224 */ /* 0x000fe200078e0005 */
[----:B------:R-:W-:Y:S01]  /*55e40*/  LDS R47, [R243+0x43080] ;  /* 0x04308000f32f7984 */ /* 0x000fe20000000800 */
[----:B------:R-:W-:-:S02]  /*55e50*/  IMAD.MOV.U32 R77, RZ, RZ, R6 ;  /* 0x000000ffff4d7224 */ /* 0x000fc400078e0006 */
[----:B------:R-:W-:Y:S07]  /*55e60*/  HMMA.1688.F32.TF32 R4, R232, R42, R248 ;  /* 0x0000002ae804723c */ /* 0x000fee00000810f8 */
[----:B------:R-:W-:Y:S01]  /*55e70*/  IMAD.MOV.U32 R248, RZ, RZ, R115 ;  /* 0x000000fffff87224 */ /* 0x000fe200078e0073 */
[----:B------:R-:W-:Y:S01]  /*55e80*/  MOV R249, R114 ;  /* 0x0000007200f97202 */ /* 0x000fe20000000f00 */
[----:B------:R-:W2:Y:S01]  /*55e90*/  LDL.LU R115, [R1+0x55d4] ;  /* 0x0055d40001737983 */ /* 0x000ea20000300800 */
[----:B------:R-:W-:-:S02]  /*55ea0*/  IMAD.MOV.U32 R250, RZ, RZ, R111 ;  /* 0x000000fffffa7224 */ /* 0x000fc400078e006f */
[----:B------:R-:W-:Y:S01]  /*55eb0*/  IMAD.MOV.U32 R251, RZ, RZ, R110 ;  /* 0x000000fffffb7224 */ /* 0x000fe200078e006e */
[----:B------:R-:W3:Y:S04]  /*55ec0*/  LDL.LU R114, [R1+0x55d0] ;  /* 0x0055d00001727983 */ /* 0x000ee80000300800 */
[----:B------:R-:W4:Y:S04]  /*55ed0*/  LDL.LU R111, [R1+0x55cc] ;  /* 0x0055cc00016f7983 */ /* 0x000f280000300800 */
[----:B------:R-:W2:Y:S04]  /*55ee0*/  LDL.LU R110, [R1+0x55c8] ;  /* 0x0055c800016e7983 */ /* 0x000ea80000300800 */
[----:B------:R-:W2:Y:S04]  /*55ef0*/  LDL.LU R70, [R1+0x55c4] ;  /* 0x0055c40001467983 */ /* 0x000ea80000300800 */
[----:B------:R-:W3:Y:S04]  /*55f00*/  LDL.LU R71, [R1+0x55c0] ;  /* 0x0055c00001477983 */ /* 0x000ee80000300800 */
        /* <DEDUP_REMOVED lines=18> */
[----:B--2---:R-:W-:-:S02]  /*56030*/  IMAD.MOV.U32 R27, RZ, RZ, R70 ;  /* 0x000000ffff1b7224 */ /* 0x004fc400078e0046 */
[----:B---3--:R-:W-:Y:S02]  /*56040*/  IMAD.MOV.U32 R26, RZ, RZ, R71 ;  /* 0x000000ffff1a7224 */ /* 0x008fe400078e0047 */
[----:B----4-:R-:W-:Y:S02]  /*56050*/  IMAD.MOV.U32 R25, RZ, RZ, R83 ;  /* 0x000000ffff197224 */ /* 0x010fe400078e0053 */
[----:B------:R-:W-:Y:S02]  /*56060*/  IMAD.MOV.U32 R24, RZ, RZ, R82 ;  /* 0x000000ffff187224 */ /* 0x000fe400078e0052 */
[----:B------:R-:W2:Y:S04]  /*56070*/  LDL.LU R82, [R1+0x5584] ;  /* 0x0055840001527983 */ /* 0x000ea80000300800 */
[----:B------:R-:W3:Y:S04]  /*56080*/  LDL.LU R83, [R1+0x5580] ;  /* 0x0055800001537983 */ /* 0x000ee80000300800 */
[----:B------:R-:W4:Y:S04]  /*56090*/  LDL.LU R71, [R1+0x557c] ;  /* 0x00557c0001477983 */ /* 0x000f280000300800 */
[----:B------:R-:W4:Y:S01]  /*560a0*/  LDL.LU R70, [R1+0x5578] ;  /* 0x0055780001467983 */ /* 0x000f220000300800 */
[----:B------:R-:W-:-:S02]  /*560b0*/  IMAD.MOV.U32 R65, RZ, RZ, R79 ;  /* 0x000000ffff417224 */ /* 0x000fc400078e004f */
        /* <DEDUP_REMOVED lines=9> */
[----:B------:R-:W4:Y:S04]  /*56150*/  LDL.LU R106, [R1+0x5574] ;  /* 0x00557400016a7983 */ /* 0x000f280000300800 */
[----:B------:R-:W4:Y:S01]  /*56160*/  LDL.LU R107, [R1+0x5570] ;  /* 0x00557000016b7983 */ /* 0x000f220000300800 */
        /* <DEDUP_REMOVED lines=14> */
[----:B--2---:R-:W-:Y:S02]  /*56250*/  IMAD.MOV.U32 R38, RZ, RZ, R82 ;  /* 0x000000ffff267224 */ /* 0x004fe400078e0052 */
[----:B------:R-:W2:Y:S01]  /*56260*/  LDL.LU R82, [R1+0x556c] ;  /* 0x00556c0001527983 */ /* 0x000ea20000300800 */
[----:B---3--:R-:W-:-:S03]  /*56270*/  IMAD.MOV.U32 R39, RZ, RZ, R83 ;  /* 0x000000ffff277224 */ /* 0x008fc600078e0053 */
[----:B------:R-:W2:Y:S04]  /*56280*/  LDL.LU R83, [R1+0x5568] ;  /* 0x0055680001537983 */ /* 0x000ea80000300800 */
[----:B------:R-:W3:Y:S01]  /*56290*/  LDL.LU R78, [R1+0x5564] ;  /* 0x00556400014e7983 */ /* 0x000ee20000300800 */
[----:B----4-:R-:W-:-:S03]  /*562a0*/  IMAD.MOV.U32 R197, RZ, RZ, R71 ;  /* 0x000000ffffc57224 */ /* 0x010fc600078e0047 */
[----:B------:R-:W3:Y:S01]  /*562b0*/  LDL.LU R79, [R1+0x5560] ;  /* 0x00556000014f7983 */ /* 0x000ee20000300800 */
[----:B------:R-:W-:-:S03]  /*562c0*/  IMAD.MOV.U32 R196, RZ, RZ, R70 ;  /* 0x000000ffffc47224 */ /* 0x000fc600078e0046 */
[----:B------:R-:W4:Y:S04]  /*562d0*/  LDL.LU R74, [R1+0x555c] ;  /* 0x00555c00014a7983 */ /* 0x000f280000300800 */
[----:B------:R-:W4:Y:S04]  /*562e0*/  LDL.LU R75, [R1+0x5558] ;  /* 0x00555800014b7983 */ /* 0x000f280000300800 */
[----:B------:R-:W2:Y:S04]  /*562f0*/  LDL.LU R70, [R1+0x5554] ;  /* 0x0055540001467983 */ /* 0x000ea80000300800 */
[----:B------:R-:W2:Y:S04]  /*56300*/  LDL.LU R71, [R1+0x5550] ;  /* 0x0055500001477983 */ /* 0x000ea80000300800 */
        /* <DEDUP_REMOVED lines=17> */
[----:B------:R-:W3:Y:S01]  /*56420*/  LDL.LU R123, [R1+0x5508] ;  /* 0x00550800017b7983 */ /* 0x000ee20000300800 */
[----:B------:R-:W-:-:S02]  /*56430*/  IMAD.MOV.U32 R85, RZ, RZ, R4 ;  /* 0x000000ffff557224 */ /* 0x000fc400078e0004 */
[----:B------:R-:W-:Y:S02]  /*56440*/  IMAD.MOV.U32 R84, RZ, RZ, R5 ;  /* 0x000000ffff547224 */ /* 0x000fe400078e0005 */
[----:B------:R-:W-:Y:S02]  /*56450*/  IMAD.MOV.U32 R81, RZ, RZ, R6 ;  /* 0x000000ffff517224 */ /* 0x000fe400078e0006 */
[----:B------:R-:W-:Y:S01]  /*56460*/  IMAD.MOV.U32 R80, RZ, RZ, R7 ;  /* 0x000000ffff507224 */ /* 0x000fe200078e0007 */
[C---:B----4-:R-:W-:Y:S08]  /*56470*/  HMMA.1688.F32.TF32 R8, R232.reuse, R74, R8 ;  /* 0x0000004ae808723c */ /* 0x050ff00000081008 */
[C---:B--2---:R-:W-:Y:S08]  /*56480*/  HMMA.1688.F32.TF32 R12, R232.reuse, R70, R12 ;  /* 0x00000046e80c723c */ /* 0x044ff0000008100c */
[C---:B---3--:R-:W-:Y:S08]  /*56490*/  HMMA.1688.F32.TF32 R16, R232.reuse, R90, R16 ;  /* 0x0000005ae810723c */ /* 0x048ff00000081010 */
[C---:B------:R-:W-:Y:S11]  /*564a0*/  HMMA.1688.F32.TF32 R28, R232.reuse, R126, R36 ;  /* 0x0000007ee81c723c */ /* 0x040ff60000081024 */
[----:B------:R-:W-:Y:S11]  /*564b0*/  @!UPT UIADD3 URZ, URZ, URZ, URZ ;  /* 0x0000003f3f3ff290 */ /* 0x000ff6000fffe03f */
[----:B------:R-:W-:Y:S02]  /*564c0*/  @!UPT UIADD3 URZ, URZ, URZ, URZ ;  /* 0x0000003f3f3ff290 */ /* 0x000fe4000fffe03f */
[----:B------:R-:W-:Y:S02]  /*564d0*/  IMAD.MOV.U32 R109, RZ, RZ, R28 ;  /* 0x000000ffff6d7224 */ /* 0x000fe400078e001c */
[----:B------:R-:W-:Y:S02]  /*564e0*/  IMAD.MOV.U32 R108, RZ, RZ, R29 ;  /* 0x000000ffff6c7224 */ /* 0x000fe400078e001d */
[----:B------:R-:W-:Y:S02]  /*564f0*/  IMAD.MOV.U32 R105, RZ, RZ, R30 ;  /* 0x000000ffff697224 */ /* 0x000fe400078e001e */
[----:B------:R-:W-:Y:S02]  /*56500*/  IMAD.MOV.U32 R104, RZ, RZ, R31 ;  /* 0x000000ffff687224 */ /* 0x000fe400078e001f */
[C---:B------:R-:W-:Y:S08]  /*56510*/  HMMA.1688.F32.TF32 R28, R232.reuse, R122, R196 ;  /* 0x0000007ae81c723c */ /* 0x040ff000000810c4 */
[C---:B------:R-:W-:Y:S08]  /*56520*/  HMMA.1688.F32.TF32 R36, R232.reuse, R118, R132 ;  /* 0x00000076e824723c */ /* 0x040ff00000081084 */
[C---:B------:R-:W-:Y:S07]  /*56530*/  HMMA.1688.F32.TF32 R32, R232.reuse, R114, R64 ;  /* 0x00000072e820723c */ /* 0x040fee0000081040 */
[----:B------:R1:W-:Y:S01]  /*56540*/  STL.64 [R1+0xef0], R28 ;  /* 0x000ef01c01007387 */ /* 0x0003e20000100a00 */
[----:B------:R-:W-:Y:S01]  /*56550*/  IMAD.MOV.U32 R125, RZ, RZ, R30 ;  /* 0x000000ffff7d7224 */ /* 0x000fe200078e001e */
[----:B------:R-:W-:Y:S01]  /*56560*/  MOV R124, R31 ;  /* 0x0000001f007c7202 */ /* 0x000fe20000000f00 */
[C---:B------:R-:W-:Y:S08]  /*56570*/  HMMA.1688.F32.TF32 R20, R232.reuse, R94, R20 ;  /* 0x0000005ee814723c */ /* 0x040ff00000081014 */
[C---:B-1----:R-:W-:Y:S08]  /*56580*/  HMMA.1688.F32.TF32 R28, R232.reuse, R110, R24 ;  /* 0x0000006ee81c723c */ /* 0x042ff00000081018 */
        /* <DEDUP_REMOVED lines=14> */
[----:B------:R2:W-:Y:S01]  /*56670*/  STL.64 [R1+0x14e8], R14 ;  /* 0x0014e80e01007387 */ /* 0x0005e20000100a00 */
[C---:B-1----:R-:W-:Y:S03]  /*56680*/  HMMA.1688.F32.TF32 R16, R232.reuse, R78, R60 ;  /* 0x0000004ee810723c */ /* 0x042fe6000008103c */
[----:B------:R-:W-:Y:S04]  /*56690*/  STL.64 [R1+0x14d0], R8 ;  /* 0x0014d00801007387 */ /* 0x000fe80000100a00 */
[----:B------:R1:W-:Y:S01]  /*566a0*/  STL.64 [R1+0x14d8], R10 ;  /* 0x0014d80a01007387 */ /* 0x0003e20000100a00 */
[C---:B--2---:R-:W-:Y:S08]  /*566b0*/  HMMA.1688.F32.TF32 R12, R232.reuse, R82, R244 ;  /* 0x00000052e80c723c */ /* 0x044ff000000810f4 */
[C---:B-1----:R-:W-:Y:S07]  /*566c0*/  HMMA.1688.F32.TF32 R8, R232.reuse, R106, R248 ;  /* 0x0000006ae808723c */ /* 0x042fee00000810f8 */
[----:B------:R-:W-:Y:S04]  /*566d0*/  STL.64 [R1+0x14c0], R16 ;  /* 0x0014c01001007387 */ /* 0x000fe80000100a00 */
[----:B------:R-:W-:Y:S04]  /*566e0*/  STL.64 [R1+0x14c8], R18 ;  /* 0x0014c81201007387 */ /* 0x000fe80000100a00 */
[----:B------:R-:W2:Y:S04]  /*566f0*/  LDL.LU R192, [R1+0x10] ;  /* 0x0000100001c07983 */ /* 0x000ea80000300800 */
[----:B------:R1:W-:Y:S04]  /*56700*/  STL.64 [R1+0x14b0], R12 ;  /* 0x0014b00c01007387 */ /* 0x0003e80000100a00 */
[----:B------:R3:W-:Y:S04]  /*56710*/  STL.64 [R1+0x14b8], R14 ;  /* 0x0014b80e01007387 */ /* 0x0007e80000100a00 */
[----:B------:R4:W-:Y:S04]  /*56720*/  STL.64 [R1+0xea0], R8 ;  /* 0x000ea00801007387 */ /* 0x0009e80000100a00 */
[----:B------:R1:W-:Y:S04]  /*56730*/  STL.64 [R1+0xea8], R10 ;  /* 0x000ea80a01007387 */ /* 0x0003e80000100a00 */
[----:B------:R-:W2:Y:S04]  /*56740*/  LDL.LU R193, [R1+0x14] ;  /* 0x0000140001c17983 */ /* 0x000ea80000300800 */
[----:B------:R-:W2:Y:S04]  /*56750*/  LDL.LU R194, [R1+0x18] ;  /* 0x0000180001c27983 */ /* 0x000ea80000300800 */
[----:B------:R-:W2:Y:S01]  /*56760*/  LDL.LU R195, [R1+0x1c] ;  /* 0x00001c0001c37983 */ /* 0x000ea20000300800 */
[----:B------:R-:W-:Y:S03]  /*56770*/  HMMA.1688.F32.TF32 R4, R232, R218, R144 ;  /* 0x000000dae804723c */ /* 0x000fe60000081090 */
        /* <DEDUP_REMOVED lines=20> */
[----:B-1----:R-:W2:Y:S04]  /*568c0*/  LDL.LU R12, [R1+0x210] ;  /* 0x00021000010c7983 */ /* 0x002ea80000300800 */
[----:B------:R-:W2:Y:S04]  /*568d0*/  LDL.LU R13, [R1+0x214] ;  /* 0x00021400010d7983 */ /* 0x000ea80000300800 */
[----:B---3--:R-:W2:Y:S04]  /*568e0*/  LDL.LU R14, [R1+0x218] ;  /* 0x00021800010e7983 */ /* 0x008ea80000300800 */
[----:B------:R-:W2:Y:S04]  /*568f0*/  LDL.LU R15, [R1+0x21c] ;  /* 0x00021c00010f7983 */ /* 0x000ea80000300800 */
[----:B------:R-:W3:Y:S04]  /*56900*/  LDL.LU R20, [R1+0x230] ;  /* 0x0002300001147983 */ /* 0x000ee80000300800 */
[----:B------:R-:W3:Y:S04]  /*56910*/  LDL.LU R21, [R1+0x234] ;  /* 0x0002340001157983 */ /* 0x000ee80000300800 */
[----:B------:R-:W3:Y:S04]  /*56920*/  LDL.LU R22, [R1+0x238] ;  /* 0x0002380001167983 */ /* 0x000ee80000300800 */
[----:B------:R-:W3:Y:S04]  /*56930*/  LDL.LU R23, [R1+0x23c] ;  /* 0x00023c0001177983 */ /* 0x000ee80000300800 */
[----:B------:R-:W2:Y:S04]  /*56940*/  LDL.LU R24, [R1+0x250] ;  /* 0x0002500001187983 */ /* 0x000ea80000300800 */
[----:B------:R-:W2:Y:S04]  /*56950*/  LDL.LU R25, [R1+0x254] ;  /* 0x0002540001197983 */ /* 0x000ea80000300800 */
[----:B------:R-:W2:Y:S04]  /*56960*/  LDL.LU R26, [R1+0x258] ;  /* 0x00025800011a7983 */ /* 0x000ea80000300800 */
[----:B------:R-:W2:Y:S04]  /*56970*/  LDL.LU R27, [R1+0x25c] ;  /* 0x00025c00011b7983 */ /* 0x000ea80000300800 */
[----:B------:R-:W2:Y:S04]  /*56980*/  LDL.LU R64, [R1+0x260] ;  /* 0x0002600001407983 */ /* 0x000ea80000300800 */
        /* <DEDUP_REMOVED lines=59> */
[----:B----4-:R-:W4:Y:S04]  /*56d40*/  LDL.LU R8, [R1+0x1f0] ;  /* 0x0001f00001087983 */ /* 0x010f280000300800 */
[----:B------:R-:W4:Y:S04]  /*56d50*/  LDL.LU R9, [R1+0x1f4] ;  /* 0x0001f40001097983 */ /* 0x000f280000300800 */
[----:B------:R-:W4:Y:S04]  /*56d60*/  LDL.LU R10, [R1+0x1f8] ;  /* 0x0001f800010a7983 */ /* 0x000f280000300800 */
[----:B------:R-:W4:Y:S01]  /*56d70*/  LDL.LU R11, [R1+0x1fc] ;  /* 0x0001fc00010b7983 */ /* 0x000f220000300800 */
[----:B------:R-:W-:Y:S01]  /*56d80*/  IMAD.MOV.U32 R117, RZ, RZ, R4 ;  /* 0x000000ffff757224 */ /* 0x000fe200078e0004 */
[----:B------:R-:W-:Y:S01]  /*56d90*/  MOV R112, R7 ;  /* 0x0000000700707202 */ /* 0x000fe20000000f00 */
[----:B------:R-:W-:Y:S01]  /*56da0*/  IMAD.MOV.U32 R116, RZ, RZ, R5 ;  /* 0x000000ffff747224 */ /* 0x000fe200078e0005 */
[----:B------:R-:W-:Y:S01]  /*56db0*/  LDS R4, [R242+0x42000] ;  /* 0x04200000f2047984 */ /* 0x000fe20000000800 */
[----:B------:R-:W-:-:S03]  /*56dc0*/  IMAD.MOV.U32 R113, RZ, RZ, R6 ;  /* 0x000000ffff717224 */ /* 0x000fc600078e0006 */
[----:B------:R-:W-:Y:S04]  /*56dd0*/  LDS R6, [R242+0x43000] ;  /* 0x04300000f2067984 */ /* 0x000fe80000000800 */
[----:B------:R-:W-:Y:S04]  /*56de0*/  LDS R5, [R3+0x42000] ;  /* 0x0420000003057984 */ /* 0x000fe80000000800 */
[----:B------:R-:W2:Y:S04]  /*56df0*/  LDS R7, [R3+0x43000] ;  /* 0x0430000003077984 */ /* 0x000ea80000000800 */
[----:B------:R-:W4:Y:S04]  /*56e00*/  LDL.LU R52, [R1] ;  /* 0x0000000001347983 */ /* 0x000f280000300800 */
[----:B------:R-:W4:Y:S04]  /*56e10*/  LDL.LU R53, [R1+0x4] ;  /* 0x0000040001357983 */ /* 0x000f280000300800 */
[----:B------:R-:W4:Y:S04]  /*56e20*/  LDL.LU R54, [R1+0x8] ;  /* 0x0000080001367983 */ /* 0x000f280000300800 */
[----:B------:R-:W4:Y:S01]  /*56e30*/  LDL.LU R55, [R1+0xc] ;  /* 0x00000c0001377983 */ /* 0x000f220000300800 */
[C---:B--2---:R-:W-:Y:S08]  /*56e40*/  HMMA.1688.F32.TF32 R24, R4.reuse, R78, R24 ;  /* 0x0000004e0418723c */ /* 0x044ff00000081018 */
[C---:B---3--:R-:W-:Y:S08]  /*56e50*/  HMMA.1688.F32.TF32 R64, R4.reuse, R74, R64 ;  /* 0x0000004a0440723c */ /* 0x048ff00000081040 */
[C---:B------:R-:W-:Y:S08]  /*56e60*/  HMMA.1688.F32.TF32 R132, R4.reuse, R70, R132 ;  /* 0x000000460484723c */ /* 0x040ff00000081084 */
        /* <DEDUP_REMOVED lines=8> */
[C---:B------:R-:W-:Y:S11]  /*56ef0*/  HMMA.1688.F32.TF32 R56, R4.reuse, R218, R56 ;  /* 0x000000da0438723c */ /* 0x040ff60000081038 */
[----:B------:R-:W-:Y:S04]  /*56f00*/  @!UPT UIADD3 URZ, URZ, URZ, URZ ;  /* 0x0000003f3f3ff290 */ /* 0x000fe8000fffe03f */
[----:B------:R-:W-:Y:S04]  /*56f10*/  STL.64 [R1+0x14a0], R224 ;  /* 0x0014a0e001007387 */ /* 0x000fe80000100a00 */
[----:B------:R1:W-:Y:S01]  /*56f20*/  STL.64 [R1+0x14a8], R226 ;  /* 0x0014a8e201007387 */ /* 0x0003e20000100a00 */
[C---:B------:R-:W-:Y:S03]  /*56f30*/  HMMA.1688.F32.TF32 R28, R4.reuse, R114, R28 ;  /* 0x00000072041c723c */ /* 0x040fe6000008101c */
[----:B-1----:R-:W2:Y:S04]  /*56f40*/  LDL.LU.64 R226, [R1+0x5500] ;  /* 0x0055000001e27983 */ /* 0x002ea80000300a00 */
[----:B------:R-:W2:Y:S04]  /*56f50*/  LDL.LU.64 R224, [R1+0x54f8] ;  /* 0x0054f80001e07983 */ /* 0x000ea80000300a00 */
[----:B------:R-:W-:Y:S04]  /*56f60*/  STL.64 [R1+0x1490], R200 ;  /* 0x001490c801007387 */ /* 0x000fe80000100a00 */
[----:B------:R1:W-:Y:S01]  /*56f70*/  STL.64 [R1+0x1498], R202 ;  /* 0x001498ca01007387 */ /* 0x0003e20000100a00 */
[C---:B------:R-:W-:Y:S03]  /*56f80*/  HMMA.1688.F32.TF32 R196, R4.reuse, R90, R196 ;  /* 0x0000005a04c4723c */ /* 0x040fe600000810c4 */
[----:B-1----:R-:W3:Y:S04]  /*56f90*/  LDL.LU.64 R202, [R1+0x54f0] ;  /* 0x0054f00001ca7983 */ /* 0x002ee80000300a00 */
[----:B------:R-:W3:Y:S04]  /*56fa0*/  LDL.LU.64 R200, [R1+0x54e8] ;  /* 0x0054e80001c87983 */ /* 0x000ee80000300a00 */
[----:B------:R-:W-:Y:S04]  /*56fb0*/  STL.64 [R1+0x1480], R56 ;  /* 0x0014803801007387 */ /* 0x000fe80000100a00 */
[----:B------:R1:W-:Y:S04]  /*56fc0*/  STL.64 [R1+0x1488], R58 ;  /* 0x0014883a01007387 */ /* 0x0003e80000100a00 */
[----:B-1----:R-:W2:Y:S04]  /*56fd0*/  LDL.LU.64 R58, [R1+0x54e0] ;  /* 0x0054e000013a7983 */ /* 0x002ea80000300a00 */
[----:B------:R-:W2:Y:S04]  /*56fe0*/  LDL.LU.64 R56, [R1+0x54d8] ;  /* 0x0054d80001387983 */ /* 0x000ea80000300a00 */
        /* <DEDUP_REMOVED lines=9> */
[----:B------:R1:W-:Y:S01]  /*57080*/  STL.64 [R1+0x1458], R34 ;  /* 0x0014582201007387 */ /* 0x0003e20000100a00 */
[C---:B------:R-:W-:Y:S03]  /*57090*/  HMMA.1688.F32.TF32 R188, R4.reuse, R82, R188 ;  /* 0x0000005204bc723c */ /* 0x040fe600000810bc */
        /* <DEDUP_REMOVED lines=8> */
[----:B------:R-:W-:Y:S03]  /*57120*/  HMMA.1688.F32.TF32 R4, R4, R106, R20 ;  /* 0x0000006a0404723c */ /* 0x000fe60000081014 */
        /* <DEDUP_REMOVED lines=30> */
[----:B------:R-:W2:Y:S04]  /*57310*/  LDL.LU.64 R22, [R1+0x5410] ;  /* 0x0054100001167983 */ /* 0x000ea80000300a00 */
[----:B------:R-:W2:Y:S04]  /*57320*/  LDL.LU.64 R20, [R1+0x5408] ;  /* 0x0054080001147983 */ /* 0x000ea80000300a00 */
[----:B------:R1:W-:Y:S04]  /*57330*/  STL.64 [R1+0xe90], R4 ;  /* 0x000e900401007387 */ /* 0x0003e80000100a00 */
[----:B------:R3:W-:Y:S04]  /*57340*/  STL.64 [R1+0xe98], R6 ;  /* 0x000e980601007387 */ /* 0x0007e80000100a00 */
[----:B-1----:R-:W2:Y:S04]  /*57350*/  LDL.LU R4, [R1+0x1a0] ;  /* 0x0001a00001047983 */ /* 0x002ea80000300800 */
[----:B------:R-:W2:Y:S04]  /*57360*/  LDL.LU R5, [R1+0x1a4] ;  /* 0x0001a40001057983 */ /* 0x000ea80000300800 */
[----:B---3--:R-:W2:Y:S04]  /*57370*/  LDL.LU R6, [R1+0x1a8] ;  /* 0x0001a80001067983 */ /* 0x008ea80000300800 */
[----:B------:R-:W2:Y:S01]  /*57380*/  LDL.LU R7, [R1+0x1ac] ;  /* 0x0001ac0001077983 */ /* 0x000ea20000300800 */
[C---:B------:R-:W-:Y:S08]  /*57390*/  HMMA.1688.F32.TF32 R16, R44.reuse, R86, R16 ;  /* 0x000000562c10723c */ /* 0x040ff00000081010 */
[C---:B------:R-:W-:Y:S08]  /*573a0*/  HMMA.1688.F32.TF32 R12, R44.reuse, R42, R12 ;  /* 0x0000002a2c0c723c */ /* 0x040ff0000008100c */
[C---:B----4-:R-:W-:Y:S08]  /*573b0*/  HMMA.1688.F32.TF32 R8, R44.reuse, R218, R8 ;  /* 0x000000da2c08723c */ /* 0x050ff00000081008 */
[C---:B------:R-:W-:Y:S01]  /*573c0*/  HMMA.1688.F32.TF32 R60, R44.reuse, R126, R60 ;  /* 0x0000007e2c3c723c */ /* 0x040fe2000008103c */
[----:B------:R-:W-:Y:S07]  /*573d0*/  STL.64 [R1+0xe80], R16 ;  /* 0x000e801001007387 */ /* 0x000fee0000100a00 */
[C---:B------:R-:W-:Y:S01]  /*573e0*/  HMMA.1688.F32.TF32 R244, R44.reuse, R122, R244 ;  /* 0x0000007a2cf4723c */ /* 0x040fe200000810f4 */
[----:B------:R1:W-:Y:S07]  /*573f0*/  STL.64 [R1+0xe88], R18 ;  /* 0x000e881201007387 */ /* 0x0003ee0000100a00 */
[C---:B------:R-:W-:Y:S01]  /*57400*/  HMMA.1688.F32.TF32 R248, R44.reuse, R118, R248 ;  /* 0x000000762cf8723c */ /* 0x040fe200000810f8 */
[----:B-1----:R-:W3:Y:S04]  /*57410*/  LDL.LU.64 R18, [R1+0x5400] ;  /* 0x0054000001127983 */ /* 0x002ee80000300a00 */
[----:B------:R-:W3:Y:S04]  /*57420*/  LDL.LU.64 R16, [R1+0x53f8] ;  /* 0x0053f80001107983 */ /* 0x000ee80000300a00 */
[----:B------:R-:W-:Y:S04]  /*57430*/  STL.64 [R1+0xe70], R12 ;  /* 0x000e700c01007387 */ /* 0x000fe80000100a00 */
[----:B------:R1:W-:Y:S04]  /*57440*/  STL.64 [R1+0xe78], R14 ;  /* 0x000e780e01007387 */ /* 0x0003e80000100a00 */
[----:B-1----:R-:W4:Y:S04]  /*57450*/  LDL.LU.64 R14, [R1+0x53f0] ;  /* 0x0053f000010e7983 */ /* 0x002f280000300a00 */
[----:B------:R-:W4:Y:S04]  /*57460*/  LDL.LU.64 R12, [R1+0x53e8] ;  /* 0x0053e800010c7983 */ /* 0x000f280000300a00 */
[----:B------:R-:W-:Y:S04]  /*57470*/  STL.64 [R1+0xe60], R8 ;  /* 0x000e600801007387 */ /* 0x000fe80000100a00 */
[----:B------:R1:W-:Y:S04]  /*57480*/  STL.64 [R1+0xe68], R10 ;  /* 0x000e680a01007387 */ /* 0x0003e80000100a00 */
[----:B-1----:R-:W3:Y:S04]  /*57490*/  LDL.LU.64 R10, [R1+0x53e0] ;  /* 0x0053e000010a7983 */ /* 0x002ee80000300a00 */
[----:B------:R-:W3:Y:S04]  /*574a0*/  LDL.LU.64 R8, [R1+0x53d8] ;  /* 0x0053d80001087983 */ /* 0x000ee80000300a00 */
[----:B------:R-:W-:Y:S04]  /*574b0*/  STL.64 [R1+0xe50], R60 ;  /* 0x000e503c01007387 */ /* 0x000fe80000100a00 */
[----:B------:R1:W-:Y:S04]  /*574c0*/  STL.64 [R1+0xe58], R62 ;  /* 0x000e583e01007387 */ /* 0x0003e80000100a00 */
        /* <DEDUP_REMOVED lines=8> */
[----:B-1----:R-:W4:Y:S04]  /*57550*/  LDL.LU.64 R250, [R1+0x53b0] ;  /* 0x0053b00001fa7983 */ /* 0x002f280000300a00 */
[----:B------:R-:W4:Y:S01]  /*57560*/  LDL.LU.64 R248, [R1+0x53a8] ;  /* 0x0053a80001f87983 */ /* 0x000f220000300a00 */
[C---:B--2---:R-:W-:Y:S11]  /*57570*/  HMMA.1688.F32.TF32 R4, R44.reuse, R114, R4 ;  /* 0x000000722c04723c */ /* 0x044ff60000081004 */
[----:B------:R-:W-:Y:S11]  /*57580*/  @!UPT UIADD3 URZ, URZ, URZ, URZ ;  /* 0x0000003f3f3ff290 */ /* 0x000ff6000fffe03f */
[----:B------:R-:W-:Y:S01]  /*57590*/  @!UPT UIADD3 URZ, URZ, URZ, URZ ;  /* 0x0000003f3f3ff290 */ /* 0x000fe2000fffe03f */
[----:B------:R-:W-:Y:S04]  /*575a0*/  STL.64 [R1+0x350], R4 ;  /* 0x0003500401007387 */ /* 0x000fe80000100a00 */
[----:B------:R1:W-:Y:S02]  /*575b0*/  STL.64 [R1+0x358], R6 ;  /* 0x0003580601007387 */ /* 0x0003e40000100a00 */
[C---:B-1----:R-:W-:Y:S08]  /*575c0*/  HMMA.1688.F32.TF32 R4, R44.reuse, R110, R232 ;  /* 0x0000006e2c04723c */ /* 0x042ff000000810e8 */
[C---:B------:R-:W-:Y:S11]  /*575d0*/  HMMA.1688.F32.TF32 R232, R44.reuse, R98, R236 ;  /* 0x000000622ce8723c */ /* 0x040ff600000810ec */
[----:B------:R-:W-:Y:S04]  /*575e0*/  @!UPT UIADD3 URZ, URZ, URZ, URZ ;  /* 0x0000003f3f3ff290 */ /* 0x000fe8000fffe03f */
[----:B------:R-:W-:Y:S04]  /*575f0*/  STL.64 [R1+0x330], R4 ;  /* 0x0003300401007387 */ /* 0x000fe80000100a00 */
[----:B------:R1:W-:Y:S02]  /*57600*/  STL.64 [R1+0x338], R6 ;  /* 0x0003380601007387 */ /* 0x0003e40000100a00 */
[C---:B-1----:R-:W-:Y:S02]  /*57610*/  HMMA.1688.F32.TF32 R4, R44.reuse, R94, R192 ;  /* 0x0000005e2c04723c */ /* 0x042fe400000810c0 */
[----:B------:R-:W-:Y:S04]  /*57620*/  STL.64 [R1+0x320], R232 ;  /* 0x000320e801007387 */ /* 0x000fe80000100a00 */
[----:B------:R-:W-:Y:S02]  /*57630*/  STL.64 [R1+0x328], R234 ;  /* 0x000328ea01007387 */ /* 0x000fe40000100a00 */
[C---:B------:R-:W-:Y:S11]  /*57640*/  HMMA.1688.F32.TF32 R192, R44.reuse, R90, R52 ;  /* 0x0000005a2cc0723c */ /* 0x040ff60000081034 */
[----:B------:R-:W-:Y:S04]  /*57650*/  @!UPT UIADD3 URZ, URZ, URZ, URZ ;  /* 0x0000003f3f3ff290 */ /* 0x000fe8000fffe03f */
[----:B------:R-:W-:Y:S04]  /*57660*/  STL.64 [R1+0x310], R4 ;  /* 0x0003100401007387 */ /* 0x000fe80000100a00 */
[----:B------:R4:W-:Y:S04]  /*57670*/  STL.64 [R1+0x318], R6 ;  /* 0x0003180601007387 */ /* 0x0009e80000100a00 */
[----:B------:R-:W-:Y:S04]  /*57680*/  STL.64 [R1+0x2f0], R192 ;  /* 0x0002f0c001007387 */ /* 0x000fe80000100a00 */
[----:B------:R-:W-:Y:S01]  /*57690*/  STL.64 [R1+0x2f8], R194 ;  /* 0x0002f8c201007387 */ /* 0x000fe20000100a00 */
[C---:B---3--:R-:W-:Y:S08]  /*576a0*/  HMMA.1688.F32.TF32 R60, R44.reuse, R78, R60 ;  /* 0x0000004e2c3c723c */ /* 0x048ff0000008103c */
[C---:B----4-:R-:W-:Y:S08]  /*576b0*/  HMMA.1688.F32.TF32 R4, R44.reuse, R74, R244 ;  /* 0x0000004a2c04723c */ /* 0x050ff000000810f4 */
[C---:B------:R-:W-:Y:S11]  /*576c0*/  HMMA.1688.F32.TF32 R52, R44.reuse, R70, R248 ;  /* 0x000000462c34723c */ /* 0x040ff600000810f8 */
[----:B------:R-:W-:Y:S11]  /*576d0*/  @!UPT UIADD3 URZ, URZ, URZ, URZ ;  /* 0x0000003f3f3ff290 */ /* 0x000ff6000fffe03f */
[----:B------:R-:W-:Y:S01]  /*576e0*/  @!UPT UIADD3 URZ, URZ, URZ, URZ ;  /* 0x0000003f3f3ff290 */ /* 0x000fe2000fffe03f */
[----:B------:R-:W-:Y:S04]  /*576f0*/  STL.64 [R1+0x2e0], R52 ;  /* 0x0002e03401007387 */ /* 0x000fe80000100a00 */
[----:B------:R1:W-:Y:S04]  /*57700*/  STL.64 [R1+0x2e8], R54 ;  /* 0x0002e83601007387 */ /* 0x0003e80000100a00 */
[----:B------:R-:W-:Y:S04]  /*57710*/  STL.64 [R1+0x260], R4 ;  /* 0x0002600401007387 */ /* 0x000fe80000100a00 */
[----:B------:R2:W-:Y:S01]  /*57720*/  STL.64 [R1+0x268], R6 ;  /* 0x0002680601007387 */ /* 0x0005e20000100a00 */
[C---:B-1----:R-:W-:Y:S08]  /*57730*/  HMMA.1688.F32.TF32 R52, R44.reuse, R82, R8 ;  /* 0x000000522c34723c */ /* 0x042ff00000081008 */
[----:B--2---:R-:W-:Y:S01]  /*57740*/  HMMA.1688.F32.TF32 R4, R44, R106, R12 ;  /* 0x0000006a2c04723c */ /* 0x004fe2000008100c */
[----:B------:R-:W-:Y:S04]  /*57750*/  STL.64 [R1+0x250], R60 ;  /* 0x0002503c01007387 */ /* 0x000fe80000100a00 */
[----:B------:R-:W-:Y:S03]  /*57760*/  STL.64 [R1+0x258], R62 ;  /* 0x0002583e01007387 */ /* 0x000fe60000100a00 */
[C---:B------:R-:W-:Y:S07]  /*57770*/  HMMA.1688.F32.TF32 R8, R48.reuse, R86, R16 ;  /* 0x000000563008723c */ /* 0x040fee0000081010 */
[----:B------:R-:W-:Y:S01]  /*57780*/  STL.64 [R1+0x190], R52 ;  /* 0x0001903401007387 */ /* 0x000fe20000100a00 */
[C---:B------:R-:W-:Y:S03]  /*57790*/  HMMA.1688.F32.TF32 R12, R48.reuse, R42, R20 ;  /* 0x0000002a300c723c */ /* 0x040fe60000081014 */
[----:B------:R-:W-:Y:S04]  /*577a0*/  STL.64 [R1+0x198], R54 ;  /* 0x0001983601007387 */ /* 0x000fe80000100a00 */
[----:B------:R-:W-:Y:S04]  /*577b0*/  STL.64 [R1+0xe0], R4 ;  /* 0x0000e00401007387 */ /* 0x000fe80000100a00 */
[----:B------:R1:W-:Y:S02]  /*577c0*/  STL.64 [R1+0xe8], R6 ;  /* 0x0000e80601007387 */ /* 0x0003e40000100a00 */
[C---:B-1----:R-:W-:Y:S02]  /*577d0*/  HMMA.1688.F32.TF32 R4, R48.reuse, R218, R188 ;  /* 0x000000da3004723c */ /* 0x042fe400000810bc */
[----:B------:R-:W-:Y:S04]  /*577e0*/  STL.64 [R1+0xd0], R8 ;  /* 0x0000d00801007387 */ /* 0x000fe80000100a00 */
[----:B------:R-:W-:Y:S04]  /*577f0*/  STL.64 [R1+0xd8], R10 ;  /* 0x0000d80a01007387 */ /* 0x000fe80000100a00 */
[----:B------:R-:W-:Y:S04]  /*57800*/  STL.64 [R1+0xc0], R12 ;  /* 0x0000c00c01007387 */ /* 0x000fe80000100a00 */
[----:B------:R1:W-:Y:S01]  /*57810*/  STL.64 [R1+0xc8], R14 ;  /* 0x0000c80e01007387 */ /* 0x0003e20000100a00 */
[C---:B------:R-:W-:Y:S03]  /*57820*/  HMMA.1688.F32.TF32 R16, R48.reuse, R122, R64 ;  /* 0x0000007a3010723c */ /* 0x040fe60000081040 */
[----:B------:R-:W-:Y:S04]  /*57830*/  LDS R8, [R0+0x42100] ;  /* 0x0421000000087984 */ /* 0x000fe80000000800 */
[----:B------:R-:W-:Y:S04]  /*57840*/  LDS R10, [R0+0x43100] ;  /* 0x04310000000a7984 */ /* 0x000fe80000000800 */
[----:B------:R-:W-:Y:S04]  /*57850*/  STL.64 [R1+0xb0], R4 ;  /* 0x0000b00401007387 */ /* 0x000fe80000100a00 */
[----:B------:R2:W-:Y:S01]  /*57860*/  STL.64 [R1+0xb8], R6 ;  /* 0x0000b80601007387 */ /* 0x0005e20000100a00 */
[C---:B-1----:R-:W-:Y:S03]  /*57870*/  HMMA.1688.F32.TF32 R12, R48.reuse, R118, R132 ;  /* 0x00000076300c723c */ /* 0x042fe60000081084 */
[----:B------:R-:W-:Y:S04]  /*57880*/  LDS R9, [R243+0x42100] ;  /* 0x04210000f3097984 */ /* 0x000fe80000000800 */
[----:B------:R-:W-:Y:S01]  /*57890*/  LDS R11, [R243+0x43100] ;  /* 0x04310000f30b7984 */ /* 0x000fe20000000800 */
[C---:B--2---:R-:W-:Y:S11]  /*578a0*/  HMMA.1688.F32.TF32 R4, R48.reuse, R126, R24 ;  /* 0x0000007e3004723c */ /* 0x044ff60000081018 */
[----:B------:R-:W-:Y:S11]  /*578b0*/  @!UPT UIADD3 URZ, URZ, URZ, URZ ;  /* 0x0000003f3f3ff290 */ /* 0x000ff6000fffe03f */
[----:B------:R-:W-:Y:S01]  /*578c0*/  @!UPT UIADD3 URZ, URZ, URZ, URZ ;  /* 0x0000003f3f3ff290 */ /* 0x000fe2000fffe03f */
        /* <DEDUP_REMOVED lines=11> */
[----:B------:R-:W-:Y:S04]  /*57980*/  STL.64 [R1+0x120], R16 ;  /* 0x0001201001007387 */ /* 0x000fe80000100a00 */
[----:B------:R-:W-:Y:S01]  /*57990*/  STL.64 [R1+0x128], R18 ;  /* 0x0001281201007387 */ /* 0x000fe20000100a00 */
[----:B------:R-:W-:Y:S01]  /*579a0*/  HMMA.1688.F32.TF32 R20, R48, R90, R28 ;  /* 0x0000005a3014723c */ /* 0x000fe2000008101c */
[----:B------:R-:W-:-:S02]  /*579b0*/  IMAD.MOV.U32 R237, RZ, RZ, R162 ;  /* 0x000000ffffed7224 */ /* 0x000fc400078e00a2 */
[----:B------:R-:W-:Y:S01]  /*579c0*/  IMAD.MOV.U32 R238, RZ, RZ, R161 ;  /* 0x000000ffffee7224 */ /* 0x000fe200078e00a1 */
[----:B------:R-:W-:Y:S04]  /*579d0*/  STL.64 [R1+0x110], R12 ;  /* 0x0001100c01007387 */ /* 0x000fe80000100a00 */
[----:B------:R1:W-:Y:S01]  /*579e0*/  STL.64 [R1+0x118], R14 ;  /* 0x0001180e01007387 */ /* 0x0003e20000100a00 */
[----:B------:R-:W-:Y:S02]  /*579f0*/  IMAD.MOV.U32 R239, RZ, RZ, R160 ;  /* 0x000000ffffef7224 */ /* 0x000fe400078e00a0 */
[----:B------:R-:W-:Y:S02]  /*57a00*/  IMAD.MOV.U32 R232, RZ, RZ, R172 ;  /* 0x000000ffffe87224 */ /* 0x000fe400078e00ac */
[----:B------:R-:W-:-:S02]  /*57a10*/  IMAD.MOV.U32 R233, RZ, RZ, R173 ;  /* 0x000000ffffe97224 */ /* 0x000fc400078e00ad */
[----:B------:R-:W-:Y:S02]  /*57a20*/  IMAD.MOV.U32 R234, RZ, RZ, R174 ;  /* 0x000000ffffea7224 */ /* 0x000fe400078e00ae */
[----:B------:R-:W-:Y:S01]  /*57a30*/  IMAD.MOV.U32 R235, RZ, RZ, R168 ;  /* 0x000000ffffeb7224 */ /* 0x000fe200078e00a8 */
[----:B------:R-:W-:Y:S01]  /*57a40*/  MOV R193, R170 ;  /* 0x000000aa00c17202 */ /* 0x000fe20000000f00 */
[----:B------:R-:W-:Y:S01]  /*57a50*/  IMAD.MOV.U32 R192, RZ, RZ, R169 ;  /* 0x000000ffffc07224 */ /* 0x000fe200078e00a9 */
[----:B-1----:R-:W-:Y:S01]  /*57a60*/  HMMA.1688.F32.TF32 R12, R48, R94, R204 ;  /* 0x0000005e300c723c */ /* 0x002fe200000810cc */
[----:B------:R-:W-:Y:S02]  /*57a70*/  IMAD.MOV.U32 R194, RZ, RZ, R171 ;  /* 0x000000ffffc27224 */ /* 0x000fe400078e00ab */
[----:B------:R-:W-:Y:S02]  /*57a80*/  IMAD.MOV.U32 R195, RZ, RZ, R152 ;  /* 0x000000ffffc37224 */ /* 0x000fe400078e0098 */
[----:B------:R-:W-:-:S02]  /*57a90*/  IMAD.MOV.U32 R52, RZ, RZ, R153 ;  /* 0x000000ffff347224 */ /* 0x000fc400078e0099 */
[----:B------:R-:W-:Y:S01]  /*57aa0*/  IMAD.MOV.U32 R53, RZ, RZ, R154 ;  /* 0x000000ffff357224 */ /* 0x000fe200078e009a */
[C---:B------:R-:W-:Y:S01]  /*57ab0*/  HMMA.1688.F32.TF32 R16, R48.reuse, R70, R32 ;  /* 0x000000463010723c */ /* 0x040fe20000081020 */
[----:B------:R-:W-:Y:S01]  /*57ac0*/  IMAD.MOV.U32 R54, RZ, RZ, R155 ;  /* 0x000000ffff367224 */ /* 0x000fe200078e009b */
[----:B------:R-:W-:Y:S01]  /*57ad0*/  MOV R55, R175 ;  /* 0x000000af00377202 */ /* 0x000fe20000000f00 */
[----:B------:R-:W-:Y:S01]  /*57ae0*/  IMAD.MOV.U32 R240, RZ, RZ, R163 ;  /* 0x000000fffff07224 */ /* 0x000fe200078e00a3 */
[----:B------:R-:W-:Y:S04]  /*57af0*/  LDS R4, [R242+0x42100] ;  /* 0x04210000f2047984 */ /* 0x000fe80000000800 */
[----:B------:R-:W-:Y:S04]  /*57b00*/  LDS R6, [R242+0x43100] ;  /* 0x04310000f2067984 */ /* 0x000fe80000000800 */
[----:B------:R-:W-:Y:S04]  /*57b10*/  LDS R5, [R3+0x42100] ;  /* 0x0421000003057984 */ /* 0x000fe80000000800 */
[----:B------:R-:W-:Y:S04]  /*57b20*/  STL.64 [R1+0x13b0], R12 ;  /* 0x0013b00c01007387 */ /* 0x000fe80000100a00 */
[----:B------:R1:W-:Y:S04]  /*57b30*/  STL.64 [R1+0x13b8], R14 ;  /* 0x0013b80e01007387 */ /* 0x0003e80000100a00 */
[----:B------:R-:W2:Y:S01]  /*57b40*/  LDS R7, [R3+0x43100] ;  /* 0x0431000003077984 */ /* 0x000ea20000000800 */
[C---:B-1----:R-:W-:Y:S03]  /*57b50*/  HMMA.1688.F32.TF32 R12, R48.reuse, R74, R100 ;  /* 0x0000004a300c723c */ /* 0x042fe60000081064 */
[----:B------:R-:W-:Y:S04]  /*57b60*/  STL.64 [R1+0x13a0], R20 ;  /* 0x0013a01401007387 */ /* 0x000fe80000100a00 */
[----:B------:R1:W-:Y:S04]  /*57b70*/  STL.64 [R1+0x13a8], R22 ;  /* 0x0013a81601007387 */ /* 0x0003e80000100a00 */
[----:B------:R-:W-:Y:S04]  /*57b80*/  STL.64 [R1+0x1390], R16 ;  /* 0x0013901001007387 */ /* 0x000fe80000100a00 */
[----:B------:R3:W-:Y:S01]  /*57b90*/  STL.64 [R1+0x1398], R18 ;  /* 0x0013981201007387 */ /* 0x0007e20000100a00 */
[C---:B-1----:R-:W-:Y:S03]  /*57ba0*/  HMMA.1688.F32.TF32 R20, R48.reuse, R78, R128 ;  /* 0x0000004e3014723c */ /* 0x042fe60000081080 */
[----:B------:R-:W-:Y:S04]  /*57bb0*/  LDS R101, [R3+0x42200] ;  /* 0x0422000003657984 */ /* 0x000fe80000000800 */
[----:B------:R-:W-:Y:S01]  /*57bc0*/  LDS R103, [R3+0x43200] ;  /* 0x0432000003677984 */ /* 0x000fe20000000800 */
[C---:B---3--:R-:W-:Y:S03]  /*57bd0*/  HMMA.1688.F32.TF32 R16, R48.reuse, R82, R56 ;  /* 0x000000523010723c */ /* 0x048fe60000081038 */
[----:B------:R-:W-:Y:S04]  /*57be0*/  STL.64 [R1+0x1380], R12 ;  /* 0x0013800c01007387 */ /* 0x000fe80000100a00 */
[----:B------:R1:W-:Y:S02]  /*57bf0*/  STL.64 [R1+0x1388], R14 ;  /* 0x0013880e01007387 */ /* 0x0003e40000100a00 */
[----:B-1----:R-:W-:Y:S06]  /*57c00*/  HMMA.1688.F32.TF32 R12, R48, R106, R200 ;  /* 0x0000006a300c723c */ /* 0x002fec00000810c8 */
[----:B------:R-:W-:Y:S04]  /*57c10*/  STL.64 [R1+0x1370], R20 ;  /* 0x0013701401007387 */ /* 0x000fe80000100a00 */
[----:B------:R-:W-:Y:S04]  /*57c20*/  STL.64 [R1+0x1378], R22 ;  /* 0x0013781601007387 */ /* 0x000fe80000100a00 */
[----:B------:R-:W-:Y:S04]  /*57c30*/  STL.64 [R1+0x1360], R16 ;  /* 0x0013601001007387 */ /* 0x000fe80000100a00 */
[----:B------:R-:W-:Y:S04]  /*57c40*/  STL.64 [R1+0x1368], R18 ;  /* 0x0013681201007387 */ /* 0x000fe80000100a00 */
[----:B------:R-:W-:Y:S04]  /*57c50*/  LDS R49, [R243+0x42180] ;  /* 0x04218000f3317984 */ /* 0x000fe80000000800 */
[----:B------:R-:W-:Y:S04]  /*57c60*/  LDS R51, [R243+0x43180] ;  /* 0x04318000f3337984 */ /* 0x000fe80000000800 */
[----:B------:R-:W-:Y:S04]  /*57c70*/  STL.64 [R1+0x100], R12 ;  /* 0x0001000c01007387 */ /* 0x000fe80000100a00 */
[----:B------:R1:W-:Y:S01]  /*57c80*/  STL.64 [R1+0x108], R14 ;  /* 0x0001080e01007387 */ /* 0x0003e20000100a00 */
[----:B--2---:R-:W-:Y:S03]  /*57c90*/  HMMA.1688.F32.TF32 R232, R4, R70, R232 ;  /* 0x0000004604e8723c */ /* 0x004fe600000810e8 */
[----:B------:R-:W-:Y:S04]  /*57ca0*/  LDS R48, [R0+0x42180] ;  /* 0x0421800000307984 */ /* 0x000fe80000000800 */
[----:B------:R-:W2:Y:S01]  /*57cb0*/  LDS R50, [R0+0x43180] ;  /* 0x0431800000327984 */ /* 0x000ea20000000800 */
[C---:B-1----:R-:W-:Y:S08]  /*57cc0*/  HMMA.1688.F32.TF32 R12, R8.reuse, R86, R224 ;  /* 0x00000056080c723c */ /* 0x042ff000000810e0 */
[C---:B------:R-:W-:Y:S08]  /*57cd0*/  HMMA.1688.F32.TF32 R20, R8.reuse, R42, R228 ;  /* 0x0000002a0814723c */ /* 0x040ff000000810e4 */
[C---:B------:R-:W-:Y:S07]  /*57ce0*/  HMMA.1688.F32.TF32 R16, R8.reuse, R218, R136 ;  /* 0x000000da0810723c */ /* 0x040fee0000081088 */
[----:B------:R-:W-:Y:S04]  /*57cf0*/  STL.64 [R1+0x1350], R12 ;  /* 0x0013500c01007387 */ /* 0x000fe80000100a00 */
[----:B------:R1:W-:Y:S02]  /*57d00*/  STL.64 [R1+0x1358], R14 ;  /* 0x0013580e01007387 */ /* 0x0003e40000100a00 */
[C---:B-1----:R-:W-:Y:S02]  /*57d10*/  HMMA.1688.F32.TF32 R12, R8.reuse, R126, R140 ;  /* 0x0000007e080c723c */ /* 0x042fe4000008108c */
[----:B------:R-:W-:Y:S04]  /*57d20*/  STL.64 [R1+0x1340], R20 ;  /* 0x0013401401007387 */ /* 0x000fe80000100a00 */
[----:B------:R1:W-:Y:S04]  /*57d30*/  STL.64 [R1+0x1348], R22 ;  /* 0x0013481601007387 */ /* 0x0003e80000100a00 */
[----:B------:R-:W-:Y:S04]  /*57d40*/  STL.64 [R1+0x1330], R16 ;  /* 0x0013301001007387 */ /* 0x000fe80000100a00 */
[----:B------:R3:W-:Y:S01]  /*57d50*/  STL.64 [R1+0x1338], R18 ;  /* 0x0013381201007387 */ /* 0x0007e20000100a00 */
[C---:B-1----:R-:W-:Y:S08]  /*57d60*/  HMMA.1688.F32.TF32 R20, R8.reuse, R122, R208 ;  /* 0x0000007a0814723c */ /* 0x042ff000000810d0 */
[----:B------:R-:W-:Y:S01]  /*57d70*/  STL.64 [R1+0x1320], R12 ;  /* 0x0013200c01007387 */ /* 0x000fe20000100a00 */
[C---:B---3--:R-:W-:Y:S03]  /*57d80*/  HMMA.1688.F32.TF32 R16, R8.reuse, R118, R212 ;  /* 0x000000760810723c */ /* 0x048fe600000810d4 */
[----:B------:R1:W-:Y:S05]  /*57d90*/  STL.64 [R1+0x1328], R14 ;  /* 0x0013280e01007387 */ /* 0x0003ea0000100a00 */
[C---:B-1----:R-:W-:Y:S06]  /*57da0*/  HMMA.1688.F32.TF32 R12, R8.reuse, R114, R164 ;  /* 0x00000072080c723c */ /* 0x042fec00000810a4 */
[----:B------:R-:W-:Y:S04]  /*57db0*/  STL.64 [R1+0x1310], R20 ;  /* 0x0013101401007387 */ /* 0x000fe80000100a00 */
[----:B------:R1:W-:Y:S05]  /*57dc0*/  STL.64 [R1+0x1318], R22 ;  /* 0x0013181601007387 */ /* 0x0003ea0000100a00 */
        /* <DEDUP_REMOVED lines=8> */
[C---:B-1----:R-:W-:Y:S06]  /*57e50*/  HMMA.1688.F32.TF32 R12, R8.reuse, R94, R156 ;  /* 0x0000005e080c723c */ /* 0x042fec000008109c */
[----:B------:R-:W-:Y:S04]  /*57e60*/  STL.64 [R1+0x12e0], R20 ;  /* 0x0012e01401007387 */ /* 0x000fe80000100a00 */
[----:B------:R1:W-:Y:S04]  /*57e70*/  STL.64 [R1+0x12e8], R22 ;  /* 0x0012e81601007387 */ /* 0x0003e80000100a00 */
[----:B------:R-:W-:Y:S04]  /*57e80*/  STL.64 [R1+0x12d0], R16 ;  /* 0x0012d01001007387 */ /* 0x000fe80000100a00 */
[----:B------:R3:W-:Y:S01]  /*57e90*/  STL.64 [R1+0x12d8], R18 ;  /* 0x0012d81201007387 */ /* 0x0007e20000100a00 */
[C---:B-1----:R-:W-:Y:S04]  /*57ea0*/  HMMA.1688.F32.TF32 R20, R8.reuse, R90, R180 ;  /* 0x0000005a0814723c */ /* 0x042fe800000810b4 */
[----:B------:R-:W-:Y:S04]  /*57eb0*/  STL.64 [R1+0x12c0], R12 ;  /* 0x0012c00c01007387 */ /* 0x000fe80000100a00 */
[C---:B---3--:R-:W-:Y:S01]  /*57ec0*/  HMMA.1688.F32.TF32 R16, R8.reuse, R70, R184 ;  /* 0x000000460810723c */ /* 0x048fe200000810b8 */
[----:B------:R1:W-:Y:S07]  /*57ed0*/  STL.64 [R1+0x12c8], R14 ;  /* 0x0012c80e01007387 */ /* 0x0003ee0000100a00 */
[----:B-1----:R-:W-:Y:S07]  /*57ee0*/  HMMA.1688.F32.TF32 R12, R8, R74, R148 ;  /* 0x0000004a080c723c */ /* 0x002fee0000081094 */
[----:B------:R-:W-:Y:S04]  /*57ef0*/  STL.64 [R1+0x12b0], R20 ;  /* 0x0012b01401007387 */ /* 0x000fe80000100a00 */
[----:B------:R-:W-:Y:S04]  /*57f00*/  STL.64 [R1+0x12b8], R22 ;  /* 0x0012b81601007387 */ /* 0x000fe80000100a00 */
[----:B------:R-:W3:Y:S04]  /*57f10*/  LDL.LU R236, [R1+0x410] ;  /* 0x0004100001ec7983 */ /* 0x000ee80000300800 */
[----:B------:R1:W-:Y:S04]  /*57f20*/  STL.64 [R1+0x12a0], R16 ;  /* 0x0012a01001007387 */ /* 0x0003e80000100a00 */
[----:B------:R4:W-:Y:S04]  /*57f30*/  STL.64 [R1+0x12a8], R18 ;  /* 0x0012a81201007387 */ /* 0x0009e80000100a00 */
[----:B------:R1:W-:Y:S04]  /*57f40*/  STL.64 [R1+0x1290], R12 ;  /* 0x0012900c01007387 */ /* 0x0003e80000100a00 */
[----:B------:R1:W-:Y:S04]  /*57f50*/  STL.64 [R1+0x1298], R14 ;  /* 0x0012980e01007387 */ /* 0x0003e80000100a00 */
        /* <DEDUP_REMOVED lines=17> */
[----:B----4-:R-:W4:Y:S04]  /*58070*/  LDL.LU R18, [R1+0x3a8] ;  /* 0x0003a80001127983 */ /* 0x010f280000300800 */
        /* <DEDUP_REMOVED lines=22> */
[----:B--2---:R-:W-:Y:S01]  /*581e0*/  MOV R247, R162 ;  /* 0x000000a200f77202 */ /* 0x004fe20000000f00 */
[----:B---3--:R-:W-:-:S02]  /*581f0*/  IMAD.MOV.U32 R246, RZ, RZ, R161 ;  /* 0x000000fffff67224 */ /* 0x008fc400078e00a1 */
[----:B------:R-:W-:Y:S02]  /*58200*/  IMAD.MOV.U32 R245, RZ, RZ, R160 ;  /* 0x000000fffff57224 */ /* 0x000fe400078e00a0 */
[----:B------:R-:W2:Y:S04]  /*58210*/  LDL.LU R160, [R1+0x5394] ;  /* 0x0053940001a07983 */ /* 0x000ea80000300800 */
[----:B------:R-:W2:Y:S04]  /*58220*/  LDL.LU R161, [R1+0x5390] ;  /* 0x0053900001a17983 */ /* 0x000ea80000300800 */
[----:B------:R-:W2:Y:S04]  /*58230*/  LDL.LU R162, [R1+0x538c] ;  /* 0x00538c0001a27983 */ /* 0x000ea80000300800 */
[----:B------:R-:W3:Y:S04]  /*58240*/  LDL.LU R172, [R1+0x5388] ;  /* 0x0053880001ac7983 */ /* 0x000ee80000300800 */
[----:B------:R-:W3:Y:S04]  /*58250*/  LDL.LU R173, [R1+0x5384] ;  /* 0x0053840001ad7983 */ /* 0x000ee80000300800 */
[----:B------:R-:W3:Y:S04]  /*58260*/  LDL.LU R174, [R1+0x5380] ;  /* 0x0053800001ae7983 */ /* 0x000ee80000300800 */
        /* <DEDUP_REMOVED lines=13> */
[C---:B----4-:R-:W-:Y:S08]  /*58340*/  HMMA.1688.F32.TF32 R20, R4.reuse, R122, R20 ;  /* 0x0000007a0414723c */ /* 0x050ff00000081014 */
[C---:B------:R-:W-:Y:S08]  /*58350*/  HMMA.1688.F32.TF32 R248, R4.reuse, R94, R248 ;  /* 0x0000005e04f8723c */ /* 0x040ff000000810f8 */
[C---:B------:R-:W-:Y:S08]  /*58360*/  HMMA.1688.F32.TF32 R228, R4.reuse, R74, R236 ;  /* 0x0000004a04e4723c */ /* 0x040ff000000810ec */
[C---:B------:R-:W-:Y:S08]  /*58370*/  HMMA.1688.F32.TF32 R224, R4.reuse, R78, R192 ;  /* 0x0000004e04e0723c */ /* 0x040ff000000810c0 */
[C---:B------:R-:W-:Y:S08]  /*58380*/  HMMA.1688.F32.TF32 R220, R4.reuse, R82, R52 ;  /* 0x0000005204dc723c */ /* 0x040ff00000081034 */
[C---:B------:R-:W-:Y:S08]  /*58390*/  HMMA.1688.F32.TF32 R12, R4.reuse, R110, R12 ;  /* 0x0000006e040c723c */ /* 0x040ff0000008100c */
[----:B------:R-:W-:Y:S08]  /*583a0*/  HMMA.1688.F32.TF32 R244, R4, R90, R244 ;  /* 0x0000005a04f4723c */ /* 0x000ff000000810f4 */
[C---:B--2---:R-:W-:Y:S08]  /*583b0*/  HMMA.1688.F32.TF32 R28, R8.reuse, R82, R168 ;  /* 0x00000052081c723c */ /* 0x044ff000000810a8 */
[C---:B---3--:R-:W-:Y:S08]  /*583c0*/  HMMA.1688.F32.TF32 R32, R8.reuse, R78, R152 ;  /* 0x0000004e0820723c */ /* 0x048ff00000081098 */
[----:B------:R-:W-:Y:S11]  /*583d0*/  HMMA.1688.F32.TF32 R8, R8, R106, R172 ;  /* 0x0000006a0808723c */ /* 0x000ff600000810ac */
[----:B------:R-:W-:Y:S04]  /*583e0*/  @!UPT UIADD3 URZ, URZ, URZ, URZ ;  /* 0x0000003f3f3ff290 */ /* 0x000fe8000fffe03f */
        /* <DEDUP_REMOVED lines=9> */
[----:B------:R-:W-:Y:S01]  /*58480*/  STL.64 [R1+0x80], R32 ;  /* 0x0000802001007387 */ /* 0x000fe20000100a00 */
[C---:B------:R-:W-:Y:S03]  /*58490*/  HMMA.1688.F32.TF32 R24, R4.reuse, R126, R188 ;  /* 0x0000007e0418723c */ /* 0x040fe600000810bc */
[----:B------:R-:W-:Y:S04]  /*584a0*/  STL.64 [R1+0x88], R34 ;  /* 0x0000882201007387 */ /* 0x000fe80000100a00 */
[----:B------:R-:W-:Y:S04]  /*584b0*/  STL.64 [R1+0x70], R28 ;  /* 0x0000701c01007387 */ /* 0x000fe80000100a00 */
[----:B------:R-:W-:Y:S04]  /*584c0*/  STL.64 [R1+0x78], R30 ;  /* 0x0000781e01007387 */ /* 0x000fe80000100a00 */
[----:B------:R-:W-:Y:S04]  /*584d0*/  STL.64 [R1+0x60], R8 ;  /* 0x0000600801007387 */ /* 0x000fe80000100a00 */
[----:B------:R1:W-:Y:S02]  /*584e0*/  STL.64 [R1+0x68], R10 ;  /* 0x0000680a01007387 */ /* 0x0003e40000100a00 */
[C---:B-1----:R-:W-:Y:S02]  /*584f0*/  HMMA.1688.F32.TF32 R8, R4.reuse, R118, R16 ;  /* 0x000000760408723c */ /* 0x042fe40000081010 */
[----:B------:R-:W-:Y:S04]  /*58500*/  STL.64 [R1+0x50], R24 ;  /* 0x0000501801007387 */ /* 0x000fe80000100a00 */
[----:B------:R-:W-:Y:S02]  /*58510*/  STL.64 [R1+0x58], R26 ;  /* 0x0000581a01007387 */ /* 0x000fe40000100a00 */
[C---:B------:R-:W-:Y:S02]  /*58520*/  HMMA.1688.F32.TF32 R16, R4.reuse, R114, R44 ;  /* 0x000000720410723c */ /* 0x040fe4000008102c */
[----:B------:R-:W-:Y:S04]  /*58530*/  STL.64 [R1+0x40], R20 ;  /* 0x0000401401007387 */ /* 0x000fe80000100a00 */
[----:B------:R-:W-:Y:S09]  /*58540*/  STL.64 [R1+0x48], R22 ;  /* 0x0000481601007387 */ /* 0x000ff20000100a00 */
[----:B------:R-:W-:Y:S04]  /*58550*/  STL.64 [R1+0x30], R8 ;  /* 0x0000300801007387 */ /* 0x000fe80000100a00 */
[----:B------:R1:W-:Y:S02]  /*58560*/  STL.64 [R1+0x38], R10 ;  /* 0x0000380a01007387 */ /* 0x0003e40000100a00 */
[C---:B-1----:R-:W-:Y:S02]  /*58570*/  HMMA.1688.F32.TF32 R8, R4.reuse, R98, R60 ;  /* 0x000000620408723c */ /* 0x042fe4000008103c */
[----:B------:R-:W-:Y:S04]  /*58580*/  STL.64 [R1+0x20], R16 ;  /* 0x0000201001007387 */ /* 0x000fe80000100a00 */
[----:B------:R-:W-:Y:S04]  /*58590*/  STL.64 [R1+0x28], R18 ;  /* 0x0000281201007387 */ /* 0x000fe80000100a00 */
[----:B------:R1:W-:Y:S04]  /*585a0*/  STL.64 [R1+0x10], R12 ;  /* 0x0000100c01007387 */ /* 0x0003e80000100a00 */
[----:B------:R2:W-:Y:S04]  /*585b0*/  STL.64 [R1+0x18], R14 ;  /* 0x0000180e01007387 */ /* 0x0005e80000100a00 */
[----:B------:R-:W-:Y:S05]  /*585c0*/  STL.64 [R1+0x51b0], R250 ;  /* 0x0051b0fa01007387 */ /* 0x000fea0000100a00 */
[----:B------:R-:W-:Y:S04]  /*585d0*/  STL.64 [R1], R8 ;  /* 0x0000000801007387 */ /* 0x000fe80000100a00 */
        /* <DEDUP_REMOVED lines=12> */
[----:B-1----:R-:W3:Y:S04]  /*586a0*/  LDL.LU R12, [R1+0x460] ;  /* 0x00046000010c7983 */ /* 0x002ee80000300800 */
[----:B------:R-:W3:Y:S04]  /*586b0*/  LDL.LU R13, [R1+0x464] ;  /* 0x00046400010d7983 */ /* 0x000ee80000300800 */
[----:B--2---:R-:W3:Y:S04]  /*586c0*/  LDL.LU R14, [R1+0x468] ;  /* 0x00046800010e7983 */ /* 0x004ee80000300800 */
[----:B------:R-:W3:Y:S04]  /*586d0*/  LDL.LU R15, [R1+0x46c] ;  /* 0x00046c00010f7983 */ /* 0x000ee80000300800 */
[----:B------:R-:W2:Y:S04]  /*586e0*/  LDL.LU R16, [R1+0x450] ;  /* 0x0004500001107983 */ /* 0x000ea80000300800 */
[----:B------:R-:W2:Y:S04]  /*586f0*/  LDL.LU R17, [R1+0x454] ;  /* 0x0004540001117983 */ /* 0x000ea80000300800 */
[----:B------:R-:W2:Y:S04]  /*58700*/  LDL.LU R18, [R1+0x458] ;  /* 0x0004580001127983 */ /* 0x000ea80000300800 */
[----:B------:R-:W2:Y:S04]  /*58710*/  LDL.LU R19, [R1+0x45c] ;  /* 0x00045c0001137983 */ /* 0x000ea80000300800 */
        /* <DEDUP_REMOVED lines=24> */
[----:B------:R-:W-:Y:S03]  /*588a0*/  HMMA.1688.F32.TF32 R4, R4, R106, R240 ;  /* 0x0000006a0404723c */ /* 0x000fe600000810f0 */
[----:B------:R-:W4:Y:S04]  /*588b0*/  LDL.LU R240, [R1+0x4d0] ;  /* 0x0004d00001f07983 */ /* 0x000f280000300800 */
[----:B------:R-:W4:Y:S04]  /*588c0*/  LDL.LU R241, [R1+0x4d4] ;  /* 0x0004d40001f17983 */ /* 0x000f280000300800 */
[----:B------:R-:W4:Y:S04]  /*588d0*/  LDL.LU R242, [R1+0x4d8] ;  /* 0x0004d80001f27983 */ /* 0x000f280000300800 */
[----:B------:R-:W4:Y:S08]  /*588e0*/  LDL.LU R243, [R1+0x4dc] ;  /* 0x0004dc0001f37983 */ /* 0x000f300000300800 */
[----:B------:R-:W-:Y:S04]  /*588f0*/  STL.64 [R1+0x5210], R6 ;  /* 0x0052100601007387 */ /* 0x000fe80000100a00 */
[----:B------:R1:W-:Y:S01]  /*58900*/  STL.64 [R1+0x5208], R4 ;  /* 0x0052080401007387 */ /* 0x0003e20000100a00 */
[C---:B---3--:R-:W-:Y:S08]  /*58910*/  HMMA.1688.F32.TF32 R12, R48.reuse, R42, R12 ;  /* 0x0000002a300c723c */ /* 0x048ff0000008100c */
[C---:B--2---:R-:W-:Y:S08]  /*58920*/  HMMA.1688.F32.TF32 R8, R48.reuse, R86, R16 ;  /* 0x000000563008723c */ /* 0x044ff00000081010 */
[C---:B----4-:R-:W-:Y:S01]  /*58930*/  HMMA.1688.F32.TF32 R16, R48.reuse, R218, R52 ;  /* 0x000000da3010723c */ /* 0x050fe20000081034 */
[C---:B------:R-:W-:Y:S01]  /*58940*/  LOP3.LUT R223, R0.reuse, 0x40, RZ, 0x3c, !PT ;  /* 0x0000004000df7812 */ /* 0x040fe200078e3cff */
[----:B------:R-:W-:Y:S04]  /*58950*/  LDS R53, [R3+0x42180] ;  /* 0x0421800003357984 */ /* 0x000fe80000000800 */
[----:B------:R-:W-:Y:S02]  /*58960*/  LDS R52, [R223+0x42180] ;  /* 0x04218000df347984 */ /* 0x000fe40000000800 */
[C---:B------:R-:W-:Y:S08]  /*58970*/  HMMA.1688.F32.TF32 R32, R48.reuse, R114, R236 ;  /* 0x000000723020723c */ /* 0x040ff000000810ec */
[C---:B------:R-:W-:Y:S01]  /*58980*/  HMMA.1688.F32.TF32 R20, R48.reuse, R126, R20 ;  /* 0x0000007e3014723c */ /* 0x040fe20000081014 */
[----:B------:R-:W-:Y:S07]  /*58990*/  STL.64 [R1+0x5220], R10 ;  /* 0x0052200a01007387 */ /* 0x000fee0000100a00 */
[C---:B------:R-:W-:Y:S01]  /*589a0*/  HMMA.1688.F32.TF32 R24, R48.reuse, R122, R44 ;  /* 0x0000007a3018723c */ /* 0x040fe2000008102c */
[----:B------:R2:W-:Y:S07]  /*589b0*/  STL.64 [R1+0x5218], R8 ;  /* 0x0052180801007387 */ /* 0x0005ee0000100a00 */
[C---:B------:R-:W-:Y:S01]  /*589c0*/  HMMA.1688.F32.TF32 R28, R48.reuse, R118, R60 ;  /* 0x00000076301c723c */ /* 0x040fe2000008103c */
[----:B------:R-:W-:Y:S07]  /*589d0*/  STL.64 [R1+0x5230], R14 ;  /* 0x0052300e01007387 */ /* 0x000fee0000100a00 */
        /* <DEDUP_REMOVED lines=10> */
[----:B------:R-:W-:Y:S03]  /*58a80*/  HMMA.1688.F32.TF32 R44, R48, R98, R240 ;  /* 0x00000062302c723c */ /* 0x000fe600000810f0 */
[----:B------:R-:W-:Y:S04]  /*58a90*/  STL.64 [R1+0x5280], R34 ;  /* 0x0052802201007387 */ /* 0x000fe80000100a00 */
[----:B------:R-:W-:Y:S04]  /*58aa0*/  STL.64 [R1+0x5278], R32 ;  /* 0x0052782001007387 */ /* 0x000fe80000100a00 */
[----:B------:R-:W-:Y:S04]  /*58ab0*/  STL.64 [R1+0x5290], R38 ;  /* 0x0052902601007387 */ /* 0x000fe80000100a00 */
[----:B------:R-:W-:Y:S04]  /*58ac0*/  STL.64 [R1+0x5288], R36 ;  /* 0x0052882401007387 */ /* 0x000fe80000100a00 */
[----:B------:R-:W1:Y:S04]  /*58ad0*/  LDL.LU R240, [R1+0x550] ;  /* 0x0005500001f07983 */ /* 0x000e680000300800 */
[----:B------:R-:W1:Y:S04]  /*58ae0*/  LDL.LU R241, [R1+0x554] ;  /* 0x0005540001f17983 */ /* 0x000e680000300800 */
[----:B------:R-:W1:Y:S04]  /*58af0*/  LDL.LU R242, [R1+0x558] ;  /* 0x0005580001f27983 */ /* 0x000e680000300800 */
[----:B------:R-:W1:Y:S04]  /*58b00*/  LDL.LU R243, [R1+0x55c] ;  /* 0x00055c0001f37983 */ /* 0x000e680000300800 */
        /* <DEDUP_REMOVED lines=24> */
[----:B------:R-:W-:Y:S04]  /*58c90*/  STL [R1+0x5144], R44 ;  /* 0x0051442c01007387 */ /* 0x000fe80000100800 */
[----:B------:R-:W-:Y:S04]  /*58ca0*/  STL [R1+0x5140], R45 ;  /* 0x0051402d01007387 */ /* 0x000fe80000100800 */
[----:B------:R-:W-:Y:S04]  /*58cb0*/  STL [R1+0x513c], R46 ;  /* 0x00513c2e01007387 */ /* 0x000fe80000100800 */
[----:B------:R-:W-:Y:S04]  /*58cc0*/  STL [R1+0x5138], R47 ;  /* 0x0051382f01007387 */ /* 0x000fe80000100800 */
[----:B------:R-:W-:Y:S04]  /*58cd0*/  LDS R54, [R223+0x43180] ;  /* 0x04318000df367984 */ /* 0x000fe80000000800 */
[----:B------:R-:W1:Y:S01]  /*58ce0*/  LDS R55, [R3+0x43180] ;  /* 0x0431800003377984 */ /* 0x000e620000000800 */
[----:B------:R-:W-:-:S03]  /*58cf0*/  LOP3.LUT R222, R0, 0x20, RZ, 0x3c, !PT ;  /* 0x0000002000de7812 */ /* 0x000fc600078e3cff */
[----:B------:R-:W-:Y:S04]  /*58d00*/  LDS R100, [R223+0x42200] ;  /* 0x04220000df647984 */ /* 0x000fe80000000800 */
[----:B------:R-:W-:Y:S04]  /*58d10*/  LDS R177, [R222+0x42200] ;  /* 0x04220000deb17984 */ /* 0x000fe80000000800 */
[----:B------:R-:W1:Y:S04]  /*58d20*/  LDS R179, [R222+0x43200] ;  /* 0x04320000deb37984 */ /* 0x000e680000000800 */
[----:B------:R-:W1:Y:S02]  /*58d30*/  LDS R102, [R223+0x43200] ;  /* 0x04320000df667984 */ /* 0x000e640000000800 */
[C---:B-1----:R-:W-:Y:S02]  /*58d40*/  HMMA.1688.F32.TF32 R4, R48.reuse, R94, R240 ;  /* 0x0000005e3004723c */ /* 0x042fe400000810f0 */
[----:B------:R-:W3:Y:S11]  /*58d50*/  LDL.LU R240, [R1+0x630] ;  /* 0x0006300001f07983 */ /* 0x000ef60000300800 */
[----:B------:R-:W-:Y:S10]  /*58d60*/  @!UPT UIADD3 URZ, URZ, URZ, URZ ;  /* 0x0000003f3f3ff290 */ /* 0x000ff4000fffe03f */
[----:B------:R-:W-:Y:S04]  /*58d70*/  STL.64 [R1+0x1260], R4 ;  /* 0x0012600401007387 */ /* 0x000fe80000100a00 */
[----:B------:R1:W-:Y:S04]  /*58d80*/  STL.64 [R1+0x1268], R6 ;  /* 0x0012680601007387 */ /* 0x0003e80000100a00 */
        /* <DEDUP_REMOVED lines=11> */
[C---:B--2---:R-:W-:Y:S08]  /*58e40*/  HMMA.1688.F32.TF32 R8, R48.reuse, R90, R144 ;  /* 0x0000005a3008723c */ /* 0x044ff00000081090 */
[C---:B-1----:R-:W-:Y:S08]  /*58e50*/  HMMA.1688.F32.TF32 R4, R48.reuse, R70, R196 ;  /* 0x000000463004723c */ /* 0x042ff000000810c4 */
[C---:B----4-:R-:W-:Y:S07]  /*58e60*/  HMMA.1688.F32.TF32 R12, R48.reuse, R74, R64 ;  /* 0x0000004a300c723c */ /* 0x050fee0000081040 */
[----:B------:R-:W-:Y:S04]  /*58e70*/  STL.64 [R1+0x1250], R8 ;  /* 0x0012500801007387 */ /* 0x000fe80000100a00 */
[----:B------:R1:W-:Y:S04]  /*58e80*/  STL.64 [R1+0x1258], R10 ;  /* 0x0012580a01007387 */ /* 0x0003e80000100a00 */
[----:B------:R-:W-:Y:S04]  /*58e90*/  STL.64 [R1+0x1240], R4 ;  /* 0x0012400401007387 */ /* 0x000fe80000100a00 */
[----:B------:R2:W-:Y:S01]  /*58ea0*/  STL.64 [R1+0x1248], R6 ;  /* 0x0012480601007387 */ /* 0x0005e20000100a00 */
[C---:B-1----:R-:W-:Y:S08]  /*58eb0*/  HMMA.1688.F32.TF32 R8, R48.reuse, R78, R188 ;  /* 0x0000004e3008723c */ /* 0x042ff000000810bc */
[C---:B--2---:R-:W-:Y:S01]  /*58ec0*/  HMMA.1688.F32.TF32 R4, R48.reuse, R82, R192 ;  /* 0x000000523004723c */ /* 0x044fe200000810c0 */
[----:B------:R-:W-:Y:S04]  /*58ed0*/  STL.64 [R1+0x1230], R12 ;  /* 0x0012300c01007387 */ /* 0x000fe80000100a00 */
[----:B------:R-:W-:Y:S04]  /*58ee0*/  STL.64 [R1+0x1238], R14 ;  /* 0x0012380e01007387 */ /* 0x000fe80000100a00 */
[----:B------:R-:W2:Y:S06]  /*58ef0*/  LDL.LU R192, [R1+0x620] ;  /* 0x0006200001c07983 */ /* 0x000eac0000300800 */
[----:B------:R-:W-:Y:S04]  /*58f00*/  STL.64 [R1+0x1220], R8 ;  /* 0x0012200801007387 */ /* 0x000fe80000100a00 */
[----:B------:R-:W-:Y:S04]  /*58f10*/  STL.64 [R1+0x1228], R10 ;  /* 0x0012280a01007387 */ /* 0x000fe80000100a00 */
[----:B------:R-:W-:Y:S04]  /*58f20*/  STL.64 [R1+0x1210], R4 ;  /* 0x0012100401007387 */ /* 0x000fe80000100a00 */
[----:B------:R3:W-:Y:S04]  /*58f30*/  STL.64 [R1+0x1218], R6 ;  /* 0x0012180601007387 */ /* 0x0007e80000100a00 */
[----:B------:R-:W2:Y:S04]  /*58f40*/  LDL.LU R193, [R1+0x624] ;  /* 0x0006240001c17983 */ /* 0x000ea80000300800 */
[----:B------:R-:W2:Y:S04]  /*58f50*/  LDL.LU R194, [R1+0x628] ;  /* 0x0006280001c27983 */ /* 0x000ea80000300800 */
[----:B------:R-:W2:Y:S01]  /*58f60*/  LDL.LU R195, [R1+0x62c] ;  /* 0x00062c0001c37983 */ /* 0x000ea20000300800 */
[----:B------:R-:W-:Y:S03]  /*58f70*/  HMMA.1688.F32.TF32 R48, R48, R106, R60 ;  /* 0x0000006a3030723c */ /* 0x000fe6000008103c */
        /* <DEDUP_REMOVED lines=12> */
[----:B------:R-:W-:Y:S04]  /*59040*/  STL.64 [R1+0x50f0], R50 ;  /* 0x0050f03201007387 */ /* 0x000fe80000100a00 */
[----:B------:R-:W-:Y:S01]  /*59050*/  STL.64 [R1+0x50e8], R48 ;  /* 0x0050e83001007387 */ /* 0x000fe20000100a00 */
[C---:B---3--:R-:W-:Y:S08]  /*59060*/  HMMA.1688.F32.TF32 R4, R52.reuse, R218, R240 ;  /* 0x000000da3404723c */ /* 0x048ff000000810f0 */
[C---:B------:R-:W-:Y:S08]  /*59070*/  HMMA.1688.F32.TF32 R12, R52.reuse, R86, R132 ;  /* 0x00000056340c723c */ /* 0x040ff00000081084 */
[C---:B------:R-:W-:Y:S11]  /*59080*/  HMMA.1688.F32.TF32 R8, R52.reuse, R42, R236 ;  /* 0x0000002a3408723c */ /* 0x040ff600000810ec */
[----:B------:R-:W-:Y:S04]  /*59090*/  @!UPT UIADD3 URZ, URZ, URZ, URZ ;  /* 0x0000003f3f3ff290 */ /* 0x000fe8000fffe03f */
[----:B------:R-:W-:Y:S04]  /*590a0*/  STL.64 [R1+0x1200], R12 ;  /* 0x0012000c01007387 */ /* 0x000fe80000100a00 */
[----:B------:R-:W-:Y:S04]  /*590b0*/  STL.64 [R1+0x1208], R14 ;  /* 0x0012080e01007387 */ /* 0x000fe80000100a00 */
[----:B------:R-:W3:Y:S04]  /*590c0*/  LDL.LU R240, [R1+0x5e0] ;  /* 0x0005e00001f07983 */ /* 0x000ee80000300800 */
[----:B------:R-:W-:Y:S04]  /*590d0*/  STL.64 [R1+0x11f0], R8 ;  /* 0x0011f00801007387 */ /* 0x000fe80000100a00 */
[----:B------:R-:W-:Y:S04]  /*590e0*/  STL.64 [R1+0x11f8], R10 ;  /* 0x0011f80a01007387 */ /* 0x000fe80000100a00 */
        /* <DEDUP_REMOVED lines=8> */
[----:B------:R-:W3:Y:S01]  /*59170*/  LDL.LU R239, [R1+0x5dc] ;  /* 0x0005dc0001ef7983 */ /* 0x000ee20000300800 */
[----:B--2---:R-:W-:Y:S03]  /*59180*/  HMMA.1688.F32.TF32 R4, R52, R126, R192 ;  /* 0x0000007e3404723c */ /* 0x004fe600000810c0 */
[----:B------:R-:W2:Y:S04]  /*59190*/  LDL.LU R192, [R1+0x5c0] ;  /* 0x0005c00001c07983 */ /* 0x000ea80000300800 */
[----:B------:R-:W2:Y:S04]  /*591a0*/  LDL.LU R193, [R1+0x5c4] ;  /* 0x0005c40001c17983 */ /* 0x000ea80000300800 */
[----:B------:R-:W2:Y:S04]  /*591b0*/  LDL.LU R194, [R1+0x5c8] ;  /* 0x0005c80001c27983 */ /* 0x000ea80000300800 */
[----:B------:R-:W2:Y:S09]  /*591c0*/  LDL.LU R195, [R1+0x5cc] ;  /* 0x0005cc0001c37983 */ /* 0x000eb20000300800 */
[----:B------:R-:W-:-:S02]  /*591d0*/  IMAD.MOV.U32 R51, RZ, RZ, R4 ;  /* 0x000000ffff337224 */ /* 0x000fc400078e0004 */
[----:B------:R-:W-:Y:S02]  /*591e0*/  IMAD.MOV.U32 R50, RZ, RZ, R5 ;  /* 0x000000ffff327224 */ /* 0x000fe400078e0005 */
[----:B------:R-:W-:Y:S02]  /*591f0*/  IMAD.MOV.U32 R49, RZ, RZ, R6 ;  /* 0x000000ffff317224 */ /* 0x000fe400078e0006 */
[----:B------:R-:W-:Y:S02]  /*59200*/  IMAD.MOV.U32 R48, RZ, RZ, R7 ;  /* 0x000000ffff307224 */ /* 0x000fe400078e0007 */
[C---:B----4-:R-:W-:Y:S08]  /*59210*/  HMMA.1688.F32.TF32 R4, R52.reuse, R118, R188 ;  /* 0x000000763404723c */ /* 0x050ff000000810bc */
[C---:B------:R-:W-:Y:S01]  /*59220*/  HMMA.1688.F32.TF32 R8, R52.reuse, R122, R64 ;  /* 0x0000007a3408723c */ /* 0x040fe20000081040 */
[----:B------:R-:W-:Y:S04]  /*59230*/  STL [R1+0x5154], R48 ;  /* 0x0051543001007387 */ /* 0x000fe80000100800 */
[----:B------:R-:W-:Y:S04]  /*59240*/  STL [R1+0x5150], R50 ;  /* 0x0051503201007387 */ /* 0x000fe80000100800 */
[----:B------:R-:W-:Y:S04]  /*59250*/  STL [R1+0x514c], R51 ;  /* 0x00514c3301007387 */ /* 0x000fe80000100800 */
[----:B------:R-:W-:Y:S03]  /*59260*/  STL [R1+0x5148], R49 ;  /* 0x0051483101007387 */ /* 0x000fe60000100800 */
[----:B------:R-:W-:Y:S01]  /*59270*/  MOV R44, R7 ;  /* 0x00000007002c7202 */ /* 0x000fe20000000f00 */
[----:B------:R-:W-:Y:S06]  /*59280*/  STL.64 [R1+0x11b0], R4 ;  /* 0x0011b00401007387 */ /* 0x000fec0000100a00 */
[----:B------:R-:W-:Y:S04]  /*59290*/  STL.64 [R1+0x11c0], R8 ;  /* 0x0011c00801007387 */ /* 0x000fe80000100a00 */
[----:B------:R-:W-:Y:S04]  /*592a0*/  STL.64 [R1+0x11c8], R10 ;  /* 0x0011c80a01007387 */ /* 0x000fe80000100a00 */
[----:B------:R1:W-:Y:S02]  /*592b0*/  STL [R1+0x11b8], R6 ;  /* 0x0011b80601007387 */ /* 0x0003e40000100800 */
[----:B-1----:R-:W-:Y:S02]  /*592c0*/  HMMA.1688.F32.TF32 R4, R52, R114, R60 ;  /* 0x000000723404723c */ /* 0x002fe4000008103c */
[----:B------:R1:W-:Y:S11]  /*592d0*/  STL [R1+0x5158], R44 ;  /* 0x0051582c01007387 */ /* 0x0003f60000100800 */
[----:B------:R-:W-:Y:S11]  /*592e0*/  @!UPT UIADD3 URZ, URZ, URZ, URZ ;  /* 0x0000003f3f3ff290 */ /* 0x000ff6000fffe03f */
[----:B------:R-:W-:Y:S02]  /*592f0*/  IMAD.MOV.U32 R48, RZ, RZ, R4 ;  /* 0x000000ffff307224 */ /* 0x000fe400078e0004 */
[----:B------:R-:W-:Y:S02]  /*59300*/  IMAD.MOV.U32 R50, RZ, RZ, R5 ;  /* 0x000000ffff327224 */ /* 0x000fe400078e0005 */
[----:B------:R-:W-:Y:S02]  /*59310*/  IMAD.MOV.U32 R51, RZ, RZ, R6 ;  /* 0x000000ffff337224 */ /* 0x000fe400078e0006 */
[----:B------:R-:W-:-:S05]  /*59320*/  IMAD.MOV.U32 R49, RZ, RZ, R7 ;  /* 0x000000ffff317224 */ /* 0x000fca00078e0007 */
[----:B------:R-:W-:Y:S04]  /*59330*/  STL [R1+0x5168], R49 ;  /* 0x0051683101007387 */ /* 0x000fe80000100800 */
[----:B------:R-:W-:Y:S04]  /*59340*/  STL [R1+0x5164], R51 ;  /* 0x0051643301007387 */ /* 0x000fe80000100800 */
[----:B------:R-:W-:Y:S04]  /*59350*/  STL [R1+0x5160], R48 ;  /* 0x0051603001007387 */ /* 0x000fe80000100800 */
[----:B------:R-:W-:Y:S01]  /*59360*/  STL [R1+0x515c], R50 ;  /* 0x00515c3201007387 */ /* 0x000fe20000100800 */
[----:B---3--:R-:W-:Y:S11]  /*59370*/  HMMA.1688.F32.TF32 R4, R52, R110, R240 ;  /* 0x0000006e3404723c */ /* 0x008ff600000810f0 */
[----:B------:R-:W-:Y:S11]  /*59380*/  @!UPT UIADD3 URZ, URZ, URZ, URZ ;  /* 0x0000003f3f3ff290 */ /* 0x000ff6000fffe03f */
[----:B------:R-:W-:Y:S01]  /*59390*/  @!UPT UIADD3 URZ, URZ, URZ, URZ ;  /* 0x0000003f3f3ff290 */ /* 0x000fe2000fffe03f */
[----:B------:R-:W-:Y:S04]  /*593a0*/  STL.64 [R1+0x520], R4 ;  /* 0x0005200401007387 */ /* 0x000fe80000100a00 */
[----:B------:R3:W-:Y:S04]  /*593b0*/  STL [R1+0x528], R6 ;  /* 0x0005280601007387 */ /* 0x0007e80000100800 */
[----:B------:R-:W4:Y:S04]  /*593c0*/  LDL.LU R240, [R1+0x5b0] ;  /* 0x0005b00001f07983 */ /* 0x000f280000300800 */
[----:B------:R-:W4:Y:S04]  /*593d0*/  LDL.LU R241, [R1+0x5b4] ;  /* 0x0005b40001f17983 */ /* 0x000f280000300800 */
[----:B------:R-:W4:Y:S04]  /*593e0*/  LDL.LU R242, [R1+0x5b8] ;  /* 0x0005b80001f27983 */ /* 0x000f280000300800 */
[----:B------:R-:W4:Y:S01]  /*593f0*/  LDL.LU R243, [R1+0x5bc] ;  /* 0x0005bc0001f37983 */ /* 0x000f220000300800 */
[----:B-1----:R-:W-:-:S02]  /*59400*/  IMAD.MOV.U32 R44, RZ, RZ, R7 ;  /* 0x000000ffff2c7224 */ /* 0x002fc400078e0007 */
[C---:B---3--:R-:W-:Y:S03]  /*59410*/  HMMA.1688.F32.TF32 R4, R52.reuse, R98, R236 ;  /* 0x000000623404723c */ /* 0x048fe600000810ec */
[----:B------:R-:W-:Y:S11]  /*59420*/  STL [R1+0x516c], R44 ;  /* 0x00516c2c01007387 */ /* 0x000ff60000100800 */
[----:B------:R-:W-:Y:S10]  /*59430*/  @!UPT UIADD3 URZ, URZ, URZ, URZ ;  /* 0x0000003f3f3ff290 */ /* 0x000ff4000fffe03f */
[----:B------:R-:W-:Y:S01]  /*59440*/  MOV R49, R4 ;  /* 0x0000000400317202 */ /* 0x000fe20000000f00 */
[----:B------:R-:W-:Y:S02]  /*59450*/  IMAD.MOV.U32 R51, RZ, RZ, R5 ;  /* 0x000000ffff337224 */ /* 0x000fe400078e0005 */
[----:B------:R-:W-:Y:S02]  /*59460*/  IMAD.MOV.U32 R48, RZ, RZ, R6 ;  /* 0x000000ffff307224 */ /* 0x000fe400078e0006 */
[----:B------:R-:W-:Y:S02]  /*59470*/  IMAD.MOV.U32 R50, RZ, RZ, R7 ;  /* 0x000000ffff327224 */ /* 0x000fe400078e0007 */
[C---:B--2---:R-:W-:Y:S01]  /*59480*/  HMMA.1688.F32.TF32 R4, R52.reuse, R94, R192 ;  /* 0x0000005e3404723c */ /* 0x044fe200000810c0 */
[----:B------:R-:W-:Y:S04]  /*59490*/  STL [R1+0x517c], R49 ;  /* 0x00517c3101007387 */ /* 0x000fe80000100800 */
[----:B------:R-:W-:Y:S04]  /*594a0*/  STL [R1+0x5178], R51 ;  /* 0x0051783301007387 */ /* 0x000fe80000100800 */
[----:B------:R-:W-:Y:S04]  /*594b0*/  STL [R1+0x5174], R48 ;  /* 0x0051743001007387 */ /* 0x000fe80000100800 */
[----:B------:R-:W-:Y:S10]  /*594c0*/  STL [R1+0x5170], R50 ;  /* 0x0051703201007387 */ /* 0x000ff40000100800 */
[----:B------:R4:W-:Y:S04]  /*594d0*/  STL [R1+0x50c], R7 ;  /* 0x00050c0701007387 */ /* 0x0009e80000100800 */
        /* <DEDUP_REMOVED lines=12> */
[----:B------:R-:W-:Y:S01]  /*595a0*/  IMAD.MOV.U32 R45, RZ, RZ, R4 ;  /* 0x000000ffff2d7224 */ /* 0x000fe200078e0004 */
[----:B------:R-:W-:Y:S01]  /*595b0*/  MOV R47, R6 ;  /* 0x00000006002f7202 */ /* 0x000fe20000000f00 */
[----:B------:R-:W-:Y:S01]  /*595c0*/  IMAD.MOV.U32 R46, RZ, RZ, R5 ;  /* 0x000000ffff2e7224 */ /* 0x000fe200078e0005 */
[----:B------:R-:W3:Y:S04]  /*595d0*/  LDL.LU R60, [R1+0x580] ;  /* 0x00058000013c7983 */ /* 0x000ee80000300800 */
[----:B------:R-:W3:Y:S04]  /*595e0*/  LDL.LU R61, [R1+0x584] ;  /* 0x00058400013d7983 */ /* 0x000ee80000300800 */
[----:B------:R-:W3:Y:S04]  /*595f0*/  LDL.LU R62, [R1+0x588] ;  /* 0x00058800013e7983 */ /* 0x000ee80000300800 */
[----:B------:R-:W3:Y:S04]  /*59600*/  LDL.LU R63, [R1+0x58c] ;  /* 0x00058c00013f7983 */ /* 0x000ee80000300800 */
[----:B------:R-:W-:Y:S04]  /*59610*/  STL [R1+0x5188], R47 ;  /* 0x0051882f01007387 */ /* 0x000fe80000100800 */
[----:B------:R-:W-:Y:S04]  /*59620*/  STL [R1+0x5184], R46 ;  /* 0x0051842e01007387 */ /* 0x000fe80000100800 */
[----:B------:R-:W-:Y:S01]  /*59630*/  STL [R1+0x5180], R45 ;  /* 0x0051802d01007387 */ /* 0x000fe20000100800 */
[----:B----4-:R-:W-:Y:S11]  /*59640*/  HMMA.1688.F32.TF32 R4, R52, R90, R240 ;  /* 0x0000005a3404723c */ /* 0x010ff600000810f0 */
[----:B------:R-:W-:Y:S11]  /*59650*/  @!UPT UIADD3 URZ, URZ, URZ, URZ ;  /* 0x0000003f3f3ff290 */ /* 0x000ff6000fffe03f */
[----:B------:R-:W-:Y:S01]  /*59660*/  @!UPT UIADD3 URZ, URZ, URZ, URZ ;  /* 0x0000003f3f3ff290 */ /* 0x000fe2000fffe03f */
        /* <DEDUP_REMOVED lines=9> */
[----:B------:R-:W-:-:S02]  /*59700*/  IMAD.MOV.U32 R48, RZ, RZ, R4 ;  /* 0x000000ffff307224 */ /* 0x000fc400078e0004 */
[----:B------:R-:W-:Y:S02]  /*59710*/  IMAD.MOV.U32 R50, RZ, RZ, R5 ;  /* 0x000000ffff327224 */ /* 0x000fe400078e0005 */
[----:B------:R-:W-:Y:S02]  /*59720*/  IMAD.MOV.U32 R44, RZ, RZ, R7 ;  /* 0x000000ffff2c7224 */ /* 0x000fe400078e0007 */
[C---:B--2---:R-:W-:Y:S03]  /*59730*/  HMMA.1688.F32.TF32 R4, R52.reuse, R70, R64 ;  /* 0x000000463404723c */ /* 0x044fe60000081040 */
[----:B------:R1:W-:Y:S11]  /*59740*/  STL [R1+0x5194], R44 ;  /* 0x0051942c01007387 */ /* 0x0003f60000100800 */
[----:B------:R-:W-:Y:S10]  /*59750*/  @!UPT UIADD3 URZ, URZ, URZ, URZ ;  /* 0x0000003f3f3ff290 */ /* 0x000ff4000fffe03f */
[----:B------:R-:W-:Y:S01]  /*59760*/  IMAD.MOV.U32 R46, RZ, RZ, R4 ;  /* 0x000000ffff2e7224 */ /* 0x000fe200078e0004 */
[----:B------:R-:W-:Y:S01]  /*59770*/  MOV R49, R6 ;  /* 0x0000000600317202 */ /* 0x000fe20000000f00 */
[----:B------:R-:W-:Y:S02]  /*59780*/  IMAD.MOV.U32 R45, RZ, RZ, R5 ;  /* 0x000000ffff2d7224 */ /* 0x000fe400078e0005 */
[----:B------:R-:W-:Y:S02]  /*59790*/  IMAD.MOV.U32 R51, RZ, RZ, R7 ;  /* 0x000000ffff337224 */ /* 0x000fe400078e0007 */
[C---:B---3--:R-:W-:Y:S01]  /*597a0*/  HMMA.1688.F32.TF32 R4, R52.reuse, R74, R188 ;  /* 0x0000004a3404723c */ /* 0x048fe200000810bc */
[----:B------:R2:W-:Y:S04]  /*597b0*/  STL [R1+0x5190], R50 ;  /* 0x0051903201007387 */ /* 0x0005e80000100800 */
[----:B------:R3:W-:Y:S03]  /*597c0*/  STL [R1+0x518c], R48 ;  /* 0x00518c3001007387 */ /* 0x0007e60000100800 */
[C---:B------:R-:W-:Y:S11]  /*597d0*/  HMMA.1688.F32.TF32 R8, R52.reuse, R78, R60 ;  /* 0x0000004e3408723c */ /* 0x040ff6000008103c */
[----:B------:R-:W-:Y:S05]  /*597e0*/  @!UPT UIADD3 URZ, URZ, URZ, URZ ;  /* 0x0000003f3f3ff290 */ /* 0x000fea000fffe03f */
[----:B-1----:R-:W-:Y:S02]  /*597f0*/  IMAD.MOV.U32 R44, RZ, RZ, R4 ;  /* 0x000000ffff2c7224 */ /* 0x002fe400078e0004 */
[----:B--2---:R-:W-:Y:S02]  /*59800*/  IMAD.MOV.U32 R50, RZ, RZ, R5 ;  /* 0x000000ffff327224 */ /* 0x004fe400078e0005 */
[----:B---3--:R-:W-:Y:S02]  /*59810*/  IMAD.MOV.U32 R48, RZ, RZ, R6 ;  /* 0x000000ffff307224 */ /* 0x008fe400078e0006 */
[----:B------:R-:W-:Y:S02]  /*59820*/  IMAD.MOV.U32 R47, RZ, RZ, R7 ;  /* 0x000000ffff2f7224 */ /* 0x000fe400078e0007 */
[----:B------:R-:W-:Y:S01]  /*59830*/  HMMA.1688.F32.TF32 R4, R52, R82, R236 ;  /* 0x000000523404723c */ /* 0x000fe200000810ec */
[----:B------:R-:W-:Y:S04]  /*59840*/  STL [R1+0x51a4], R51 ;  /* 0x0051a43301007387 */ /* 0x000fe80000100800 */
[----:B------:R-:W-:Y:S04]  /*59850*/  STL [R1+0x51a0], R49 ;  /* 0x0051a03101007387 */ /* 0x000fe80000100800 */
[----:B------:R1:W-:Y:S04]  /*59860*/  STL [R1+0x519c], R46 ;  /* 0x00519c2e01007387 */ /* 0x0003e80000100800 */
[----:B------:R2:W-:Y:S04]  /*59870*/  STL [R1+0x5198], R45 ;  /* 0x0051982d01007387 */ /* 0x0005e80000100800 */
[----:B------:R-:W-:Y:S07]  /*59880*/  STL.64 [R1+0x490], R8 ;  /* 0x0004900801007387 */ /* 0x000fee0000100a00 */
[----:B-1----:R-:W-:Y:S01]  /*59890*/  IMAD.MOV.U32 R46, RZ, RZ, R6 ;  /* 0x000000ffff2e7224 */ /* 0x002fe200078e0006 */
[----:B------:R-:W-:Y:S01]  /*598a0*/  MOV R51, R4 ;  /* 0x0000000400337202 */ /* 0x000fe20000000f00 */
[----:B--2---:R-:W-:Y:S01]  /*598b0*/  IMAD.MOV.U32 R45, RZ, RZ, R7 ;  /* 0x000000ffff2d7224 */ /* 0x004fe200078e0007 */
[----:B------:R1:W-:Y:S01]  /*598c0*/  STL.64 [R1+0x498], R10 ;  /* 0x0004980a01007387 */ /* 0x0003e20000100a00 */
[----:B------:R-:W-:-:S03]  /*598d0*/  IMAD.MOV.U32 R49, RZ, RZ, R5 ;  /* 0x000000ffff317224 */ /* 0x000fc600078e0005 */
[----:B------:R-:W-:Y:S04]  /*598e0*/  STL.64 [R1+0x52b0], R46 ;  /* 0x0052b02e01007387 */ /* 0x000fe80000100a00 */
[----:B------:R-:W-:Y:S04]  /*598f0*/  STL.64 [R1+0x52a8], R44 ;  /* 0x0052a82c01007387 */ /* 0x000fe80000100a00 */
[----:B------:R-:W-:Y:S04]  /*59900*/  STL.64 [R1+0x52a0], R50 ;  /* 0x0052a03201007387 */ /* 0x000fe80000100a00 */
[----:B------:R-:W-:Y:S01]  /*59910*/  STL.64 [R1+0x5298], R48 ;  /* 0x0052983001007387 */ /* 0x000fe20000100a00 */
[----:B----4-:R-:W-:Y:S11]  /*59920*/  HMMA.1688.F32.TF32 R52, R52, R106, R192 ;  /* 0x0000006a3434723c */ /* 0x010ff600000810c0 */
[----:B------:R-:W-:Y:S11]  /*59930*/  @!UPT UIADD3 URZ, URZ, URZ, URZ ;  /* 0x0000003f3f3ff290 */ /* 0x000ff6000fffe03f */
[----:B------:R-:W-:Y:S01]  /*59940*/  @!UPT UIADD3 URZ, URZ, URZ, URZ ;  /* 0x0000003f3f3ff290 */ /* 0x000fe2000fffe03f */
[----:B------:R-:W-:Y:S04]  /*59950*/  STL.64 [R1+0x5100], R54 ;  /* 0x0051003601007387 */ /* 0x000fe80000100a00 */
[----:B------:R-:W-:Y:S04]  /*59960*/  STL.64 [R1+0x50f8], R52 ;  /* 0x0050f83401007387 */ /* 0x000fe80000100a00 */
        /* <DEDUP_REMOVED lines=36> */
[C---:B------:R-:W-:Y:S03]  /*59bb0*/  HMMA.1688.F32.TF32 R56, R176.reuse, R86, R240 ;  /* 0x00000056b038723c */ /* 0x040fe600000810f0 */
[----:B------:R-:W4:Y:S04]  /*59bc0*/  LDL.LU R240, [R1+0x750] ;  /* 0x0007500001f07983 */ /* 0x000f280000300800 */
[----:B------:R-:W4:Y:S04]  /*59bd0*/  LDL.LU R241, [R1+0x754] ;  /* 0x0007540001f17983 */ /* 0x000f280000300800 */
[----:B------:R-:W4:Y:S04]  /*59be0*/  LDL.LU R242, [R1+0x758] ;  /* 0x0007580001f27983 */ /* 0x000f280000300800 */
[----:B------:R-:W4:Y:S08]  /*59bf0*/  LDL.LU R243, [R1+0x75c] ;  /* 0x00075c0001f37983 */ /* 0x000f300000300800 */
[----:B------:R-:W-:Y:S04]  /*59c00*/  STL.64 [R1+0x5110], R58 ;  /* 0x0051103a01007387 */ /* 0x000fe80000100a00 */
[----:B------:R-:W-:Y:S01]  /*59c10*/  STL.64 [R1+0x5108], R56 ;  /* 0x0051083801007387 */ /* 0x000fe20000100a00 */
[C---:B--2---:R-:W-:Y:S08]  /*59c20*/  HMMA.1688.F32.TF32 R140, R176.reuse, R114, R196 ;  /* 0x00000072b08c723c */ /* 0x044ff000000810c4 */
[C---:B---3--:R-:W-:Y:S08]  /*59c30*/  HMMA.1688.F32.TF32 R64, R176.reuse, R218, R64 ;  /* 0x000000dab040723c */ /* 0x048ff00000081040 */
[C---:B----4-:R-:W-:Y:S08]  /*59c40*/  HMMA.1688.F32.TF32 R60, R176.reuse, R42, R60 ;  /* 0x0000002ab03c723c */ /* 0x050ff0000008103c */
[C---:B------:R-:W-:Y:S08]  /*59c50*/  HMMA.1688.F32.TF32 R128, R176.reuse, R126, R204 ;  /* 0x0000007eb080723c */ /* 0x040ff000000810cc */
[C---:B------:R-:W-:Y:S07]  /*59c60*/  HMMA.1688.F32.TF32 R132, R176.reuse, R122, R132 ;  /* 0x0000007ab084723c */ /* 0x040fee0000081084 */
[----:B------:R-:W-:Y:S01]  /*59c70*/  STL.64 [R1+0x5120], R62 ;  /* 0x0051203e01007387 */ /* 0x000fe20000100a00 */
[C---:B------:R-:W-:Y:S03]  /*59c80*/  HMMA.1688.F32.TF32 R136, R176.reuse, R118, R144 ;  /* 0x00000076b088723c */ /* 0x040fe60000081090 */
[----:B------:R-:W-:Y:S05]  /*59c90*/  STL.64 [R1+0x5118], R60 ;  /* 0x0051183c01007387 */ /* 0x000fea0000100a00 */
[C---:B------:R-:W-:Y:S01]  /*59ca0*/  HMMA.1688.F32.TF32 R144, R176.reuse, R110, R188 ;  /* 0x0000006eb090723c */ /* 0x040fe200000810bc */
[----:B------:R-:W-:Y:S07]  /*59cb0*/  STL.64 [R1+0x5130], R66 ;  /* 0x0051304201007387 */ /* 0x000fee0000100a00 */
[C---:B------:R-:W-:Y:S01]  /*59cc0*/  HMMA.1688.F32.TF32 R148, R176.reuse, R98, R236 ;  /* 0x00000062b094723c */ /* 0x040fe200000810ec */
[----:B------:R-:W-:Y:S04]  /*59cd0*/  STL.64 [R1+0x5128], R64 ;  /* 0x0051284001007387 */ /* 0x000fe80000100a00 */
[----:B------:R-:W-:Y:S03]  /*59ce0*/  STL.64 [R1+0x52c0], R130 ;  /* 0x0052c08201007387 */ /* 0x000fe60000100a00 */
        /* <DEDUP_REMOVED lines=12> */
[----:B------:R-:W-:Y:S04]  /*59db0*/  STL [R1+0x50a4], R152 ;  /* 0x0050a49801007387 */ /* 0x000fe80000100800 */
[----:B------:R-:W-:Y:S04]  /*59dc0*/  STL [R1+0x50a0], R153 ;  /* 0x0050a09901007387 */ /* 0x000fe80000100800 */
[----:B------:R-:W-:Y:S04]  /*59dd0*/  STL [R1+0x509c], R154 ;  /* 0x00509c9a01007387 */ /* 0x000fe80000100800 */
[----:B------:R-:W-:Y:S04]  /*59de0*/  STL [R1+0x5098], R155 ;  /* 0x0050989b01007387 */ /* 0x000fe80000100800 */
[----:B------:R-:W2:Y:S04]  /*59df0*/  LDL.LU R208, [R1+0x760] ;  /* 0x0007600001d07983 */ /* 0x000ea80000300800 */
[----:B------:R-:W2:Y:S04]  /*59e00*/  LDL.LU R209, [R1+0x764] ;  /* 0x0007640001d17983 */ /* 0x000ea80000300800 */
[----:B------:R-:W2:Y:S04]  /*59e10*/  LDL.LU R210, [R1+0x768] ;  /* 0x0007680001d27983 */ /* 0x000ea80000300800 */
[----:B------:R-:W2:Y:S01]  /*59e20*/  LDL.LU R211, [R1+0x76c] ;  /* 0x00076c0001d37983 */ /* 0x000ea20000300800 */
[C---:B------:R-:W-:Y:S03]  /*59e30*/  HMMA.1688.F32.TF32 R156, R176.reuse, R90, R240 ;  /* 0x0000005ab09c723c */ /* 0x040fe600000810f0 */
        /* <DEDUP_REMOVED lines=28> */
[----:B------:R-:W-:Y:S04]  /*5a000*/  STL [R1+0x50b4], R156 ;  /* 0x0050b49c01007387 */ /* 0x000fe80000100800 */
[----:B------:R1:W-:Y:S04]  /*5a010*/  STL [R1+0x50b0], R157 ;  /* 0x0050b09d01007387 */ /* 0x0003e80000100800 */
[----:B------:R-:W-:Y:S04]  /*5a020*/  STL [R1+0x50ac], R158 ;  /* 0x0050ac9e01007387 */ /* 0x000fe80000100800 */
[----:B------:R1:W-:Y:S01]  /*5a030*/  STL [R1+0x50a8], R159 ;  /* 0x0050a89f01007387 */ /* 0x0003e20000100800 */
[C---:B--2---:R-:W-:Y:S08]  /*5a040*/  HMMA.1688.F32.TF32 R160, R176.reuse, R70, R208 ;  /* 0x00000046b0a0723c */ /* 0x044ff000000810d0 */
[C---:B---3--:R-:W-:Y:S11]  /*5a050*/  HMMA.1688.F32.TF32 R164, R176.reuse, R74, R200 ;  /* 0x0000004ab0a4723c */ /* 0x048ff600000810c8 */
[----:B------:R-:W-:Y:S04]  /*5a060*/  @!UPT UIADD3 URZ, URZ, URZ, URZ ;  /* 0x0000003f3f3ff290 */ /* 0x000fe8000fffe03f */
[----:B------:R-:W-:Y:S04]  /*5a070*/  STL [R1+0x50c0], R160 ;  /* 0x0050c0a001007387 */ /* 0x000fe80000100800 */
[----:B------:R-:W-:Y:S04]  /*5a080*/  STL [R1+0x50bc], R161 ;  /* 0x0050bca101007387 */ /* 0x000fe80000100800 */
[----:B------:R-:W-:Y:S01]  /*5a090*/  STL [R1+0x50b8], R162 ;  /* 0x0050b8a201007387 */ /* 0x000fe20000100800 */
[C---:B----4-:R-:W-:Y:S03]  /*5a0a0*/  HMMA.1688.F32.TF32 R168, R176.reuse, R78, R204 ;  /* 0x0000004eb0a8723c */ /* 0x050fe600000810cc */
[----:B------:R2:W-:Y:S05]  /*5a0b0*/  STL [R1+0x5094], R163 ;  /* 0x005094a301007387 */ /* 0x0005ea0000100800 */
[C---:B------:R-:W-:Y:S01]  /*5a0c0*/  HMMA.1688.F32.TF32 R172, R176.reuse, R82, R196 ;  /* 0x00000052b0ac723c */ /* 0x040fe200000810c4 */
[----:B------:R-:W-:Y:S07]  /*5a0d0*/  STL [R1+0x50cc], R164 ;  /* 0x0050cca401007387 */ /* 0x000fee0000100800 */
[----:B------:R-:W-:Y:S01]  /*5a0e0*/  HMMA.1688.F32.TF32 R176, R176, R106, R188 ;  /* 0x0000006ab0b0723c */ /* 0x000fe200000810bc */
[----:B------:R-:W-:Y:S04]  /*5a0f0*/  STL [R1+0x50c8], R165 ;  /* 0x0050c8a501007387 */ /* 0x000fe80000100800 */
[----:B------:R-:W-:Y:S03]  /*5a100*/  STL [R1+0x50c4], R166 ;  /* 0x0050c4a601007387 */ /* 0x000fe60000100800 */
[C---:B------:R-:W-:Y:S01]  /*5a110*/  HMMA.1688.F32.TF32 R180, R100.reuse, R86, R236 ;  /* 0x0000005664b4723c */ /* 0x040fe200000810ec */
[----:B------:R-:W-:Y:S04]  /*5a120*/  STL [R1+0x5090], R167 ;  /* 0x005090a701007387 */ /* 0x000fe80000100800 */
[----:B------:R-:W-:Y:S03]  /*5a130*/  STL [R1+0x50d4], R168 ;  /* 0x0050d4a801007387 */ /* 0x000fe60000100800 */
[C---:B------:R-:W-:Y:S01]  /*5a140*/  HMMA.1688.F32.TF32 R184, R100.reuse, R42, R192 ;  /* 0x0000002a64b8723c */ /* 0x040fe200000810c0 */
[----:B------:R3:W-:Y:S04]  /*5a150*/  STL [R1+0x50d0], R169 ;  /* 0x0050d0a901007387 */ /* 0x0007e80000100800 */
[----:B------:R-:W-:Y:S04]  /*5a160*/  STL [R1+0x508c], R170 ;  /* 0x00508caa01007387 */ /* 0x000fe80000100800 */
[----:B------:R-:W-:Y:S04]  /*5a170*/  STL [R1+0x5088], R171 ;  /* 0x005088ab01007387 */ /* 0x000fe80000100800 */
[----:B------:R4:W-:Y:S04]  /*5a180*/  STL [R1+0x50e0], R172 ;  /* 0x0050e0ac01007387 */ /* 0x0009e80000100800 */
[----:B------:R1:W-:Y:S04]  /*5a190*/  STL [R1+0x50dc], R173 ;  /* 0x0050dcad01007387 */ /* 0x0003e80000100800 */
[----:B------:R1:W-:Y:S04]  /*5a1a0*/  STL [R1+0x50d8], R174 ;  /* 0x0050d8ae01007387 */ /* 0x0003e80000100800 */
[----:B------:R-:W-:Y:S04]  /*5a1b0*/  STL [R1+0x5084], R175 ;  /* 0x005084af01007387 */ /* 0x000fe80000100800 */
[----:B------:R-:W-:Y:S04]  /*5a1c0*/  STL.64 [R1+0x5320], R178 ;  /* 0x005320b201007387 */ /* 0x000fe80000100a00 */
[----:B------:R-:W-:Y:S04]  /*5a1d0*/  STL.64 [R1+0x5318], R176 ;  /* 0x005318b001007387 */ /* 0x000fe80000100a00 */
[----:B------:R-:W-:Y:S04]  /*5a1e0*/  STL.64 [R1+0x5330], R182 ;  /* 0x005330b601007387 */ /* 0x000fe80000100a00 */
[----:B------:R-:W-:Y:S04]  /*5a1f0*/  STL.64 [R1+0x5328], R180 ;  /* 0x005328b401007387 */ /* 0x000fe80000100a00 */
[----:B------:R-:W-:Y:S04]  /*5a200*/  STL.64 [R1+0x5340], R186 ;  /* 0x005340ba01007387 */ /* 0x000fe80000100a00 */
[----:B------:R-:W-:Y:S01]  /*5a210*/  STL.64 [R1+0x5338], R184 ;  /* 0x005338b801007387 */ /* 0x000fe20000100a00 */
[C---:B------:R-:W-:Y:S03]  /*5a220*/  HMMA.1688.F32.TF32 R188, R100.reuse, R218, R240 ;  /* 0x000000da64bc723c */ /* 0x040fe600000810f0 */
        /* <DEDUP_REMOVED lines=28> */
[----:B------:R-:W1:Y:S04]  /*5a3f0*/  LDL.LU R4, [R1+0x8c0] ;  /* 0x0008c00001047983 */ /* 0x000e680000300800 */
[----:B------:R-:W1:Y:S04]  /*5a400*/  LDL.LU R5, [R1+0x8c4] ;  /* 0x0008c40001057983 */ /* 0x000e680000300800 */
[----:B------:R-:W1:Y:S04]  /*5a410*/  LDL.LU R6, [R1+0x8c8] ;  /* 0x0008c80001067983 */ /* 0x000e680000300800 */
[----:B------:R-:W1:Y:S04]  /*5a420*/  LDL.LU R7, [R1+0x8cc] ;  /* 0x0008cc0001077983 */ /* 0x000e680000300800 */
        /* <DEDUP_REMOVED lines=8> */
[----:B------:R-:W-:Y:S04]  /*5a4b0*/  STL.64 [R1+0x5350], R190 ;  /* 0x005350be01007387 */ /* 0x000fe80000100a00 */
[----:B------:R-:W-:Y:S04]  /*5a4c0*/  STL.64 [R1+0x5348], R188 ;  /* 0x005348bc01007387 */ /* 0x000fe80000100a00 */
        /* <DEDUP_REMOVED lines=8> */
[----:B------:R-:W-:Y:S04]  /*5a550*/  LDS R236, [R0+0x42280] ;  /* 0x0422800000ec7984 */ /* 0x000fe80000000800 */
[----:B------:R-:W-:Y:S04]  /*5a560*/  LDS R238, [R0+0x43280] ;  /* 0x0432800000ee7984 */ /* 0x000fe80000000800 */
[----:B------:R-:W-:Y:S04]  /*5a570*/  LDS R237, [R222+0x42280] ;  /* 0x04228000deed7984 */ /* 0x000fe80000000800 */
[----:B------:R-:W1:Y:S02]  /*5a580*/  LDS R239, [R222+0x43280] ;  /* 0x04328000deef7984 */ /* 0x000e640000000800 */
[C---:B-1----:R-:W-:Y:S08]  /*5a590*/  HMMA.1688.F32.TF32 R8, R100.reuse, R94, R4 ;  /* 0x0000005e6408723c */ /* 0x042ff00000081004 */
[C---:B--2---:R-:W-:Y:S11]  /*5a5a0*/  HMMA.1688.F32.TF32 R4, R100.reuse, R90, R224 ;  /* 0x0000005a6404723c */ /* 0x044ff600000810e0 */
[----:B------:R-:W-:Y:S11]  /*5a5b0*/  @!UPT UIADD3 URZ, URZ, URZ, URZ ;  /* 0x0000003f3f3ff290 */ /* 0x000ff6000fffe03f */
[----:B------:R-:W-:Y:S02]  /*5a5c0*/  @!UPT UIADD3 URZ, URZ, URZ, URZ ;  /* 0x0000003f3f3ff290 */ /* 0x000fe4000fffe03f */
[----:B------:R-:W-:Y:S01]  /*5a5d0*/  IMAD.MOV.U32 R157, RZ, RZ, R4 ;  /* 0x000000ffff9d7224 */ /* 0x000fe200078e0004 */
[----:B------:R-:W-:Y:S01]  /*5a5e0*/  MOV R159, R6 ;  /* 0x00000006009f7202 */ /* 0x000fe20000000f00 */
[----:B------:R-:W-:Y:S02]  /*5a5f0*/  IMAD.MOV.U32 R158, RZ, RZ, R5 ;  /* 0x000000ffff9e7224 */ /* 0x000fe400078e0005 */
[----:B------:R-:W-:Y:S02]  /*5a600*/  IMAD.MOV.U32 R152, RZ, RZ, R7 ;  /* 0x000000ffff987224 */ /* 0x000fe400078e0007 */
[C---:B---3--:R-:W-:Y:S11]  /*5a610*/  HMMA.1688.F32.TF32 R4, R100.reuse, R70, R228 ;  /* 0x000000466404723c */ /* 0x048ff600000810e4 */
[----:B------:R-:W-:Y:S11]  /*5a620*/  @!UPT UIADD3 URZ, URZ, URZ, URZ ;  /* 0x0000003f3f3ff290 */ /* 0x000ff6000fffe03f */
[----:B------:R-:W-:Y:S02]  /*5a630*/  @!UPT UIADD3 URZ, URZ, URZ, URZ ;  /* 0x0000003f3f3ff290 */ /* 0x000fe4000fffe03f */
[----:B------:R-:W-:Y:S02]  /*5a640*/  IMAD.MOV.U32 R153, RZ, RZ, R4 ;  /* 0x000000ffff997224 */ /* 0x000fe400078e0004 */
[----:B------:R-:W-:Y:S02]  /*5a650*/  IMAD.MOV.U32 R154, RZ, RZ, R5 ;  /* 0x000000ffff9a7224 */ /* 0x000fe400078e0005 */
[----:B------:R-:W-:Y:S02]  /*5a660*/  IMAD.MOV.U32 R155, RZ, RZ, R6 ;  /* 0x000000ffff9b7224 */ /* 0x000fe400078e0006 */
[----:B------:R-:W-:Y:S02]  /*5a670*/  IMAD.MOV.U32 R163, RZ, RZ, R7 ;  /* 0x000000ffffa37224 */ /* 0x000fe400078e0007 */
[C---:B------:R-:W-:Y:S11]  /*5a680*/  HMMA.1688.F32.TF32 R4, R100.reuse, R74, R232 ;  /* 0x0000004a6404723c */ /* 0x040ff600000810e8 */
[----:B------:R-:W-:Y:S11]  /*5a690*/  @!UPT UIADD3 URZ, URZ, URZ, URZ ;  /* 0x0000003f3f3ff290 */ /* 0x000ff6000fffe03f */
[----:B------:R-:W-:Y:S02]  /*5a6a0*/  @!UPT UIADD3 URZ, URZ, URZ, URZ ;  /* 0x0000003f3f3ff290 */ /* 0x000fe4000fffe03f */
[----:B------:R-:W-:Y:S01]  /*5a6b0*/  MOV R160, R4 ;  /* 0x0000000400a07202 */ /* 0x000fe20000000f00 */
[----:B------:R-:W-:Y:S02]  /*5a6c0*/  IMAD.MOV.U32 R161, RZ, RZ, R5 ;  /* 0x000000ffffa17224 */ /* 0x000fe400078e0005 */
[----:B------:R-:W-:Y:S02]  /*5a6d0*/  IMAD.MOV.U32 R162, RZ, RZ, R6 ;  /* 0x000000ffffa27224 */ /* 0x000fe400078e0006 */
[----:B------:R-:W-:Y:S02]  /*5a6e0*/  IMAD.MOV.U32 R156, RZ, RZ, R7 ;  /* 0x000000ffff9c7224 */ /* 0x000fe400078e0007 */
[C---:B----4-:R-:W-:Y:S01]  /*5a6f0*/  HMMA.1688.F32.TF32 R4, R100.reuse, R78, R244 ;  /* 0x0000004e6404723c */ /* 0x050fe200000810f4 */
[----:B------:R1:W-:Y:S04]  /*5a700*/  STL.64 [R1+0x11a0], R8 ;  /* 0x0011a00801007387 */ /* 0x0003e80000100a00 */
[----:B------:R2:W-:Y:S11]  /*5a710*/  STL.64 [R1+0x11a8], R10 ;  /* 0x0011a80a01007387 */ /* 0x0005f60000100a00 */
[----:B------:R-:W-:Y:S08]  /*5a720*/  @!UPT UIADD3 URZ, URZ, URZ, URZ ;  /* 0x0000003f3f3ff290 */ /* 0x000ff0000fffe03f */
[----:B------:R-:W-:Y:S01]  /*5a730*/  IMAD.MOV.U32 R169, RZ, RZ, R4 ;  /* 0x000000ffffa97224 */ /* 0x000fe200078e0004 */
[----:B------:R-:W-:Y:S01]  /*5a740*/  MOV R165, R6 ;  /* 0x0000000600a57202 */ /* 0x000fe20000000f00 */
[----:B------:R-:W-:Y:S02]  /*5a750*/  IMAD.MOV.U32 R164, RZ, RZ, R5 ;  /* 0x000000ffffa47224 */ /* 0x000fe400078e0005 */
[----:B------:R-:W-:Y:S02]  /*5a760*/  IMAD.MOV.U32 R166, RZ, RZ, R7 ;  /* 0x000000ffffa67224 */ /* 0x000fe400078e0007 */
[----:B------:R-:W-:Y:S01]  /*5a770*/  HMMA.1688.F32.TF32 R4, R100, R82, R248 ;  /* 0x000000526404723c */ /* 0x000fe200000810f8 */
        /* <DEDUP_REMOVED lines=8> */
[----:B------:R-:W3:Y:S04]  /*5a800*/  LDL.LU R232, [R1+0xa20] ;  /* 0x000a200001e87983 */ /* 0x000ee80000300800 */
[----:B------:R-:W3:Y:S04]  /*5a810*/  LDL.LU R233, [R1+0xa24] ;  /* 0x000a240001e97983 */ /* 0x000ee80000300800 */
[----:B------:R-:W3:Y:S04]  /*5a820*/  LDL.LU R234, [R1+0xa28] ;  /* 0x000a280001ea7983 */ /* 0x000ee80000300800 */
[----:B------:R-:W3:Y:S01]  /*5a830*/  LDL.LU R235, [R1+0xa2c] ;  /* 0x000a2c0001eb7983 */ /* 0x000ee20000300800 */
[----:B------:R-:W-:-:S03]  /*5a840*/  IMAD.MOV.U32 R172, RZ, RZ, R4 ;  /* 0x000000ffffac7224 */ /* 0x000fc600078e0004 */
[----:B------:R-:W3:Y:S01]  /*5a850*/  LDL.LU R224, [R1+0xa00] ;  /* 0x000a000001e07983 */ /* 0x000ee20000300800 */
[----:B------:R-:W-:-:S03]  /*5a860*/  IMAD.MOV.U32 R173, RZ, RZ, R5 ;  /* 0x000000ffffad7224 */ /* 0x000fc600078e0005 */
[----:B------:R-:W3:Y:S01]  /*5a870*/  LDL.LU R225, [R1+0xa04] ;  /* 0x000a040001e17983 */ /* 0x000ee20000300800 */
[----:B------:R-:W-:-:S03]  /*5a880*/  IMAD.MOV.U32 R174, RZ, RZ, R6 ;  /* 0x000000ffffae7224 */ /* 0x000fc600078e0006 */
[----:B------:R-:W3:Y:S01]  /*5a890*/  LDL.LU R226, [R1+0xa08] ;  /* 0x000a080001e27983 */ /* 0x000ee20000300800 */
[----:B------:R-:W-:-:S03]  /*5a8a0*/  IMAD.MOV.U32 R168, RZ, RZ, R7 ;  /* 0x000000ffffa87224 */ /* 0x000fc600078e0007 */
[----:B------:R-:W3:Y:S04]  /*5a8b0*/  LDL.LU R227, [R1+0xa0c] ;  /* 0x000a0c0001e37983 */ /* 0x000ee80000300800 */
[----:B------:R-:W3:Y:S04]  /*5a8c0*/  LDL.LU R4, [R1+0x9f0] ;  /* 0x0009f00001047983 */ /* 0x000ee80000300800 */
[----:B------:R-:W3:Y:S04]  /*5a8d0*/  LDL.LU R5, [R1+0x9f4] ;  /* 0x0009f40001057983 */ /* 0x000ee80000300800 */
[----:B------:R-:W3:Y:S04]  /*5a8e0*/  LDL.LU R6, [R1+0x9f8] ;  /* 0x0009f80001067983 */ /* 0x000ee80000300800 */
[----:B------:R-:W3:Y:S04]  /*5a8f0*/  LDL.LU R7, [R1+0x9fc] ;  /* 0x0009fc0001077983 */ /* 0x000ee80000300800 */
        /* <DEDUP_REMOVED lines=85> */
[----:B------:R-:W-:Y:S04]  /*5ae50*/  LDS R240, [R223+0x42280] ;  /* 0x04228000dff07984 */ /* 0x000fe80000000800 */
[----:B------:R-:W-:Y:S04]  /*5ae60*/  LDS R242, [R223+0x43280] ;  /* 0x04328000dff27984 */ /* 0x000fe80000000800 */
[----:B------:R-:W-:Y:S04]  /*5ae70*/  LDS R241, [R3+0x42280] ;  /* 0x0422800003f17984 */ /* 0x000fe80000000800 */
[----:B------:R-:W1:Y:S01]  /*5ae80*/  LDS R243, [R3+0x43280] ;  /* 0x0432800003f37984 */ /* 0x000e620000000800 */
[C---:B------:R-:W-:Y:S08]  /*5ae90*/  HMMA.1688.F32.TF32 R192, R100.reuse, R126, R192 ;  /* 0x0000007e64c0723c */ /* 0x040ff000000810c0 */
[C---:B------:R-:W-:Y:S08]  /*5aea0*/  HMMA.1688.F32.TF32 R196, R100.reuse, R122, R196 ;  /* 0x0000007a64c4723c */ /* 0x040ff000000810c4 */
[C---:B------:R-:W-:Y:S08]  /*5aeb0*/  HMMA.1688.F32.TF32 R200, R100.reuse, R118, R200 ;  /* 0x0000007664c8723c */ /* 0x040ff000000810c8 */
[C---:B------:R-:W-:Y:S08]  /*5aec0*/  HMMA.1688.F32.TF32 R204, R100.reuse, R114, R204 ;  /* 0x0000007264cc723c */ /* 0x040ff000000810cc */
[C---:B------:R-:W-:Y:S08]  /*5aed0*/  HMMA.1688.F32.TF32 R208, R100.reuse, R110, R208 ;  /* 0x0000006e64d0723c */ /* 0x040ff000000810d0 */
[----:B--2---:R-:W-:Y:S08]  /*5aee0*/  HMMA.1688.F32.TF32 R100, R100, R106, R148 ;  /* 0x0000006a6464723c */ /* 0x004ff00000081094 */
[C---:B---3--:R-:W-:Y:S08]  /*5aef0*/  HMMA.1688.F32.TF32 R176, R236.reuse, R86, R144 ;  /* 0x00000056ecb0723c */ /* 0x048ff00000081090 */
[C---:B------:R-:W-:Y:S08]  /*5af00*/  HMMA.1688.F32.TF32 R144, R236.reuse, R218, R136 ;  /* 0x000000daec90723c */ /* 0x040ff00000081088 */
[C---:B----4-:R-:W-:Y:S08]  /*5af10*/  HMMA.1688.F32.TF32 R148, R236.reuse, R42, R140 ;  /* 0x0000002aec94723c */ /* 0x050ff0000008108c */
[C---:B------:R-:W-:Y:S08]  /*5af20*/  HMMA.1688.F32.TF32 R140, R236.reuse, R126, R132 ;  /* 0x0000007eec8c723c */ /* 0x040ff00000081084 */
[C---:B------:R-:W-:Y:S08]  /*5af30*/  HMMA.1688.F32.TF32 R136, R236.reuse, R122, R128 ;  /* 0x0000007aec88723c */ /* 0x040ff00000081080 */
[C---:B------:R-:W-:Y:S08]  /*5af40*/  HMMA.1688.F32.TF32 R132, R236.reuse, R118, R64 ;  /* 0x00000076ec84723c */ /* 0x040ff00000081040 */
[C---:B------:R-:W-:Y:S08]  /*5af50*/  HMMA.1688.F32.TF32 R128, R236.reuse, R114, R60 ;  /* 0x00000072ec80723c */ /* 0x040ff0000008103c */
[C---:B------:R-:W-:Y:S01]  /*5af60*/  HMMA.1688.F32.TF32 R64, R236.reuse, R110, R56 ;  /* 0x0000006eec40723c */ /* 0x040fe20000081038 */
[----:B------:R-:W-:Y:S07]  /*5af70*/  STL.64 [R1+0x1140], R176 ;  /* 0x001140b001007387 */ /* 0x000fee0000100a00 */
        /* <DEDUP_REMOVED lines=9> */
[----:B------:R-:W-:Y:S04]  /*5b010*/  STL.64 [R1+0x1128], R146 ;  /* 0x0011289201007387 */ /* 0x000fe80000100a00 */
[----:B------:R-:W-:Y:S03]  /*5b020*/  STL.64 [R1+0x1110], R140 ;  /* 0x0011108c01007387 */ /* 0x000fe60000100a00 */
[C---:B------:R-:W-:Y:S01]  /*5b030*/  HMMA.1688.F32.TF32 R36, R236.reuse, R78, R28 ;  /* 0x0000004eec24723c */ /* 0x040fe2000008101c */
[----:B------:R-:W-:Y:S04]  /*5b040*/  STL.64 [R1+0x1118], R142 ;  /* 0x0011188e01007387 */ /* 0x000fe80000100a00 */
[----:B------:R-:W-:Y:S03]  /*5b050*/  STL.64 [R1+0x1100], R136 ;  /* 0x0011008801007387 */ /* 0x000fe60000100a00 */
[C---:B------:R-:W-:Y:S01]  /*5b060*/  HMMA.1688.F32.TF32 R32, R236.reuse, R82, R24 ;  /* 0x00000052ec20723c */ /* 0x040fe20000081018 */
[----:B------:R-:W-:Y:S04]  /*5b070*/  STL.64 [R1+0x1108], R138 ;  /* 0x0011088a01007387 */ /* 0x000fe80000100a00 */
[----:B------:R-:W-:Y:S03]  /*5b080*/  STL.64 [R1+0x10f0], R132 ;  /* 0x0010f08401007387 */ /* 0x000fe60000100a00 */
[----:B------:R-:W-:Y:S01]  /*5b090*/  HMMA.1688.F32.TF32 R28, R236, R106, R20 ;  /* 0x0000006aec1c723c */ /* 0x000fe20000081014 */
[----:B------:R-:W-:Y:S04]  /*5b0a0*/  STL.64 [R1+0x10f8], R134 ;  /* 0x0010f88601007387 */ /* 0x000fe80000100a00 */
[----:B------:R-:W-:Y:S03]  /*5b0b0*/  STL.64 [R1+0x10e0], R128 ;  /* 0x0010e08001007387 */ /* 0x000fe60000100a00 */
[C---:B-1----:R-:W-:Y:S01]  /*5b0c0*/  HMMA.1688.F32.TF32 R24, R240.reuse, R86, R16 ;  /* 0x00000056f018723c */ /* 0x042fe20000081010 */
        /* <DEDUP_REMOVED lines=37> */
[----:B--2---:R-:W-:Y:S01]  /*5b320*/  HMMA.1688.F32.TF32 R8, R240, R110, R244 ;  /* 0x0000006ef008723c */ /* 0x004fe200000810f4 */
[----:B------:R-:W-:Y:S01]  /*5b330*/  MOV R167, R100 ;  /* 0x0000006400a77202 */ /* 0x000fe20000000f00 */
[----:B------:R-:W-:Y:S01]  /*5b340*/  IMAD.MOV.U32 R170, RZ, RZ, R101 ;  /* 0x000000ffffaa7224 */ /* 0x000fe200078e0065 */
[----:B------:R-:W-:Y:S01]  /*5b350*/  LDS R100, [R0+0x42300] ;  /* 0x0423000000647984 */ /* 0x000fe20000000800 */
[----:B------:R-:W-:-:S02]  /*5b360*/  IMAD.MOV.U32 R171, RZ, RZ, R102 ;  /* 0x000000ffffab7224 */ /* 0x000fc400078e0066 */
[----:B------:R-:W-:Y:S01]  /*5b370*/  IMAD.MOV.U32 R175, RZ, RZ, R103 ;  /* 0x000000ffffaf7224 */ /* 0x000fe200078e0067 */
[----:B------:R-:W-:Y:S01]  /*5b380*/  LDS R102, [R0+0x43300] ;  /* 0x0433000000667984 */ /* 0x000fe20000000800 */
[----:B-1----:R-:W-:Y:S03]  /*5b390*/  HMMA.1688.F32.TF32 R4, R240, R98, R248 ;  /* 0x00000062f004723c */ /* 0x002fe600000810f8 */
[----:B------:R-:W-:Y:S04]  /*5b3a0*/  LDS R101, [R222+0x42300] ;  /* 0x04230000de657984 */ /* 0x000fe80000000800 */
[----:B------:R-:W-:Y:S04]  /*5b3b0*/  STL.64 [R1+0x210], R12 ;  /* 0x0002100c01007387 */ /* 0x000fe80000100a00 */
[----:B------:R-:W-:Y:S04]  /*5b3c0*/  STL.64 [R1+0x218], R14 ;  /* 0x0002180e01007387 */ /* 0x000fe80000100a00 */
[----:B------:R-:W2:Y:S04]  /*5b3d0*/  LDL.LU R244, [R1+0xc80] ;  /* 0x000c800001f47983 */ /* 0x000ea80000300800 */
[----:B------:R-:W-:Y:S04]  /*5b3e0*/  STL.64 [R1+0x220], R8 ;  /* 0x0002200801007387 */ /* 0x000fe80000100a00 */
[----:B------:R-:W-:Y:S04]  /*5b3f0*/  STL.64 [R1+0x228], R10 ;  /* 0x0002280a01007387 */ /* 0x000fe80000100a00 */
[----:B------:R1:W-:Y:S04]  /*5b400*/  STL.64 [R1+0x230], R4 ;  /* 0x0002300401007387 */ /* 0x0003e80000100a00 */
[----:B------:R3:W-:Y:S04]  /*5b410*/  STL.64 [R1+0x238], R6 ;  /* 0x0002380601007387 */ /* 0x0007e80000100a00 */
[----:B------:R-:W2:Y:S04]  /*5b420*/  LDL.LU R245, [R1+0xc84] ;  /* 0x000c840001f57983 */ /* 0x000ea80000300800 */
[----:B------:R-:W2:Y:S04]  /*5b430*/  LDL.LU R246, [R1+0xc88] ;  /* 0x000c880001f67983 */ /* 0x000ea80000300800 */
[----:B------:R-:W2:Y:S04]  /*5b440*/  LDL.LU R247, [R1+0xc8c] ;  /* 0x000c8c0001f77983 */ /* 0x000ea80000300800 */
        /* <DEDUP_REMOVED lines=88> */
[----:B------:R-:W2:Y:S04]  /*5b9d0*/  LDS R103, [R222+0x43300] ;  /* 0x04330000de677984 */ /* 0x000ea80000000800 */
[----:B------:R-:W-:Y:S04]  /*5b9e0*/  LDS R236, [R223+0x42300] ;  /* 0x04230000dfec7984 */ /* 0x000fe80000000800 */
[----:B------:R-:W-:Y:S04]  /*5b9f0*/  LDS R238, [R223+0x43300] ;  /* 0x04330000dfee7984 */ /* 0x000fe80000000800 */
[----:B------:R-:W-:Y:S04]  /*5ba00*/  LDS R237, [R3+0x42300] ;  /* 0x0423000003ed7984 */ /* 0x000fe80000000800 */
[----:B------:R-:W-:Y:S01]  /*5ba10*/  LDS R239, [R3+0x43300] ;  /* 0x0433000003ef7984 */ /* 0x000fe20000000800 */
[C---:B--2---:R-:W-:Y:S08]  /*5ba20*/  HMMA.1688.F32.TF32 R24, R100.reuse, R118, R24 ;  /* 0x000000766418723c */ /* 0x044ff00000081018 */
[C---:B------:R-:W-:Y:S08]  /*5ba30*/  HMMA.1688.F32.TF32 R20, R100.reuse, R114, R20 ;  /* 0x000000726414723c */ /* 0x040ff00000081014 */
[C---:B---3--:R-:W-:Y:S08]  /*5ba40*/  HMMA.1688.F32.TF32 R36, R100.reuse, R218, R36 ;  /* 0x000000da6424723c */ /* 0x048ff00000081024 */
[C---:B----4-:R-:W-:Y:S08]  /*5ba50*/  HMMA.1688.F32.TF32 R44, R100.reuse, R42, R44 ;  /* 0x0000002a642c723c */ /* 0x050ff0000008102c */
[----:B------:R-:W-:Y:S08]  /*5ba60*/  HMMA.1688.F32.TF32 R48, R100, R86, R48 ;  /* 0x000000566430723c */ /* 0x000ff00000081030 */
[C---:B------:R-:W-:Y:S08]  /*5ba70*/  HMMA.1688.F32.TF32 R56, R240.reuse, R82, R56 ;  /* 0x00000052f038723c */ /* 0x040ff00000081038 */
[C---:B------:R-:W-:Y:S08]  /*5ba80*/  HMMA.1688.F32.TF32 R60, R240.reuse, R78, R60 ;  /* 0x0000004ef03c723c */ /* 0x040ff0000008103c */
[C---:B------:R-:W-:Y:S08]  /*5ba90*/  HMMA.1688.F32.TF32 R64, R240.reuse, R74, R64 ;  /* 0x0000004af040723c */ /* 0x040ff00000081040 */
[C---:B------:R-:W-:Y:S08]  /*5baa0*/  HMMA.1688.F32.TF32 R132, R240.reuse, R90, R132 ;  /* 0x0000005af084723c */ /* 0x040ff00000081084 */
[C---:B------:R-:W-:Y:S08]  /*5bab0*/  HMMA.1688.F32.TF32 R136, R240.reuse, R94, R136 ;  /* 0x0000005ef088723c */ /* 0x040ff00000081088 */
[C---:B------:R-:W-:Y:S08]  /*5bac0*/  HMMA.1688.F32.TF32 R128, R240.reuse, R70, R128 ;  /* 0x00000046f080723c */ /* 0x040ff00000081080 */
[----:B------:R-:W-:Y:S07]  /*5bad0*/  HMMA.1688.F32.TF32 R52, R240, R106, R52 ;  /* 0x0000006af034723c */ /* 0x000fee0000081034 */
[----:B------:R-:W-:Y:S04]  /*5bae0*/  STL.64 [R1+0x240], R136 ;  /* 0x0002408801007387 */ /* 0x000fe80000100a00 */
[----:B------:R-:W-:Y:S04]  /*5baf0*/  STL.64 [R1+0x248], R138 ;  /* 0x0002488a01007387 */ /* 0x000fe80000100a00 */
[----:B------:R-:W-:Y:S01]  /*5bb00*/  STL.64 [R1+0x270], R132 ;  /* 0x0002708401007387 */ /* 0x000fe20000100a00 */
[C---:B------:R-:W-:Y:S03]  /*5bb10*/  HMMA.1688.F32.TF32 R32, R100.reuse, R126, R32 ;  /* 0x0000007e6420723c */ /* 0x040fe60000081020 */
[----:B------:R-:W-:Y:S04]  /*5bb20*/  STL.64 [R1+0x278], R134 ;  /* 0x0002788601007387 */ /* 0x000fe80000100a00 */
[----:B------:R-:W-:Y:S04]  /*5bb30*/  STL.64 [R1+0x280], R128 ;  /* 0x0002808001007387 */ /* 0x000fe80000100a00 */
[----:B------:R-:W-:Y:S01]  /*5bb40*/  STL.64 [R1+0x288], R130 ;  /* 0x0002888201007387 */ /* 0x000fe20000100a00 */
[C---:B------:R-:W-:Y:S03]  /*5bb50*/  HMMA.1688.F32.TF32 R28, R100.reuse, R122, R28 ;  /* 0x0000007a641c723c */ /* 0x040fe6000008101c */
[----:B------:R-:W-:Y:S04]  /*5bb60*/  STL.64 [R1+0x290], R64 ;  /* 0x0002904001007387 */ /* 0x000fe80000100a00 */
[----:B------:R-:W-:Y:S01]  /*5bb70*/  STL.64 [R1+0x298], R66 ;  /* 0x0002984201007387 */ /* 0x000fe20000100a00 */
[C---:B------:R-:W-:Y:S03]  /*5bb80*/  HMMA.1688.F32.TF32 R12, R100.reuse, R98, R12 ;  /* 0x00000062640c723c */ /* 0x040fe6000008100c */
[----:B------:R-:W-:Y:S05]  /*5bb90*/  STL.64 [R1+0x2a0], R60 ;  /* 0x0002a03c01007387 */ /* 0x000fea0000100a00 */
[C---:B------:R-:W-:Y:S01]  /*5bba0*/  HMMA.1688.F32.TF32 R16, R100.reuse, R110, R16 ;  /* 0x0000006e6410723c */ /* 0x040fe20000081010 */
        /* <DEDUP_REMOVED lines=27> */
[----:B------:R-:W-:Y:S04]  /*5bd60*/  LDS R240, [R0+0x42380] ;  /* 0x0423800000f07984 */ /* 0x000fe80000000800 */
[----:B------:R-:W-:Y:S01]  /*5bd70*/  LDS R242, [R0+0x43380] ;  /* 0x0433800000f27984 */ /* 0x000fe20000000800 */
[C---:B--2---:R-:W-:Y:S03]  /*5bd80*/  HMMA.1688.F32.TF32 R8, R100.reuse, R70, R224 ;  /* 0x000000466408723c */ /* 0x044fe600000810e0 */
[----:B------:R-:W-:Y:S04]  /*5bd90*/  LDS R241, [R222+0x42380] ;  /* 0x04238000def17984 */ /* 0x000fe80000000800 */
[----:B------:R-:W1:Y:S01]  /*5bda0*/  LDS R243, [R222+0x43380] ;  /* 0x04338000def37984 */ /* 0x000e620000000800 */
[C---:B------:R-:W-:Y:S07]  /*5bdb0*/  HMMA.1688.F32.TF32 R4, R100.reuse, R74, R228 ;  /* 0x0000004a6404723c */ /* 0x040fee00000810e4 */
[----:B------:R-:W-:Y:S04]  /*5bdc0*/  STL.64 [R1+0x1040], R12 ;  /* 0x0010400c01007387 */ /* 0x000fe80000100a00 */
[----:B------:R2:W-:Y:S04]  /*5bdd0*/  STL.64 [R1+0x1048], R14 ;  /* 0x0010480e01007387 */ /* 0x0005e80000100a00 */
[----:B------:R-:W-:Y:S04]  /*5bde0*/  STL.64 [R1+0x1030], R8 ;  /* 0x0010300801007387 */ /* 0x000fe80000100a00 */
[----:B------:R3:W-:Y:S01]  /*5bdf0*/  STL.64 [R1+0x1038], R10 ;  /* 0x0010380a01007387 */ /* 0x0007e20000100a00 */
[C---:B--2---:R-:W-:Y:S03]  /*5be00*/  HMMA.1688.F32.TF32 R12, R100.reuse, R78, R232 ;  /* 0x0000004e640c723c */ /* 0x044fe600000810e8 */
[----:B------:R-:W-:Y:S04]  /*5be10*/  STL.64 [R1+0x1020], R4 ;  /* 0x0010200401007387 */ /* 0x000fe80000100a00 */
[----:B------:R2:W-:Y:S01]  /*5be20*/  STL.64 [R1+0x1028], R6 ;  /* 0x0010280601007387 */ /* 0x0005e20000100a00 */
[C---:B---3--:R-:W-:Y:S08]  /*5be30*/  HMMA.1688.F32.TF32 R8, R100.reuse, R82, R244 ;  /* 0x000000526408723c */ /* 0x048ff000000810f4 */
[----:B--2---:R-:W-:Y:S01]  /*5be40*/  HMMA.1688.F32.TF32 R4, R100, R106, R248 ;  /* 0x0000006a6404723c */ /* 0x004fe200000810f8 */
[----:B------:R-:W-:Y:S04]  /*5be50*/  LDS R100, [R223+0x42380] ;  /* 0x04238000df647984 */ /* 0x000fe80000000800 */
        /* <DEDUP_REMOVED lines=23> */
[----:B---3--:R-:W3:Y:S04]  /*5bfd0*/  LDL.LU R4, [R1+0xbf0] ;  /* 0x000bf00001047983 */ /* 0x008ee80000300800 */
[----:B------:R-:W3:Y:S04]  /*5bfe0*/  LDL.LU R5, [R1+0xbf4] ;  /* 0x000bf40001057983 */ /* 0x000ee80000300800 */
[----:B----4-:R-:W3:Y:S04]  /*5bff0*/  LDL.LU R6, [R1+0xbf8] ;  /* 0x000bf80001067983 */ /* 0x010ee80000300800 */
[----:B------:R-:W3:Y:S04]  /*5c000*/  LDL.LU R7, [R1+0xbfc] ;  /* 0x000bfc0001077983 */ /* 0x000ee80000300800 */
        /* <DEDUP_REMOVED lines=100> */
[----:B-1----:R-:W-:Y:S03]  /*5c650*/  HMMA.1688.F32.TF32 R36, R240, R86, R36 ;  /* 0x00000056f024723c */ /* 0x002fe60000081024 */
[----:B------:R-:W-:Y:S04]  /*5c660*/  LDS R101, [R3+0x42380] ;  /* 0x0423800003657984 */ /* 0x000fe80000000800 */
[----:B------:R-:W1:Y:S01]  /*5c670*/  LDS R103, [R3+0x43380] ;  /* 0x0433800003677984 */ /* 0x000e620000000800 */
[----:B--2---:R-:W-:Y:S08]  /*5c680*/  HMMA.1688.F32.TF32 R44, R236, R106, R44 ;  /* 0x0000006aec2c723c */ /* 0x004ff0000008102c */
[----:B------:R-:W-:Y:S08]  /*5c690*/  HMMA.1688.F32.TF32 R32, R240, R42, R32 ;  /* 0x0000002af020723c */ /* 0x000ff00000081020 */
[C---:B---3--:R-:W-:Y:S08]  /*5c6a0*/  HMMA.1688.F32.TF32 R52, R236.reuse, R78, R52 ;  /* 0x0000004eec34723c */ /* 0x048ff00000081034 */
[C---:B----4-:R-:W-:Y:S08]  /*5c6b0*/  HMMA.1688.F32.TF32 R56, R236.reuse, R74, R56 ;  /* 0x0000004aec38723c */ /* 0x050ff00000081038 */
        /* <DEDUP_REMOVED lines=14> */
[----:B--2---:R-:W2:Y:S04]  /*5c7a0*/  LDL.LU.64 R190, [R1+0x5350] ;  /* 0x0053500001be7983 */ /* 0x004ea80000300a00 */
[----:B------:R-:W2:Y:S04]  /*5c7b0*/  LDL.LU.64 R188, [R1+0x5348] ;  /* 0x0053480001bc7983 */ /* 0x000ea80000300a00 */
[----:B------:R-:W-:Y:S01]  /*5c7c0*/  STL.64 [R1+0xfe0], R184 ;  /* 0x000fe0b801007387 */ /* 0x000fe20000100a00 */
[C---:B------:R-:W-:Y:S03]  /*5c7d0*/  HMMA.1688.F32.TF32 R64, R236.reuse, R90, R64 ;  /* 0x0000005aec40723c */ /* 0x040fe60000081040 */
[----:B------:R3:W-:Y:S04]  /*5c7e0*/  STL.64 [R1+0xfe8], R186 ;  /* 0x000fe8ba01007387 */ /* 0x0007e80000100a00 */
[----:B---3--:R-:W3:Y:S04]  /*5c7f0*/  LDL.LU.64 R186, [R1+0x5340] ;  /* 0x0053400001ba7983 */ /* 0x008ee80000300a00 */
[----:B------:R-:W3:Y:S04]  /*5c800*/  LDL.LU.64 R184, [R1+0x5338] ;  /* 0x0053380001b87983 */ /* 0x000ee80000300a00 */
[----:B------:R-:W-:Y:S04]  /*5c810*/  STL.64 [R1+0xfd0], R180 ;  /* 0x000fd0b401007387 */ /* 0x000fe80000100a00 */
[----:B------:R4:W-:Y:S01]  /*5c820*/  STL.64 [R1+0xfd8], R182 ;  /* 0x000fd8b601007387 */ /* 0x0009e20000100a00 */
[----:B------:R-:W-:Y:S03]  /*5c830*/  HMMA.1688.F32.TF32 R48, R236, R82, R48 ;  /* 0x00000052ec30723c */ /* 0x000fe60000081030 */
[----:B------:R-:W-:Y:S04]  /*5c840*/  LDS R236, [R0+0x44080] ;  /* 0x0440800000ec7984 */ /* 0x000fe80000000800 */
[----:B------:R-:W-:Y:S04]  /*5c850*/  LDS R238, [R0+0x45080] ;  /* 0x0450800000ee7984 */ /* 0x000fe80000000800 */
[----:B----4-:R-:W4:Y:S04]  /*5c860*/  LDL.LU.64 R182, [R1+0x5330] ;  /* 0x0053300001b67983 */ /* 0x010f280000300a00 */
[----:B------:R-:W4:Y:S04]  /*5c870*/  LDL.LU.64 R180, [R1+0x5328] ;  /* 0x0053280001b47983 */ /* 0x000f280000300a00 */
[----:B------:R-:W-:Y:S04]  /*5c880*/  STL.64 [R1+0xfc0], R176 ;  /* 0x000fc0b001007387 */ /* 0x000fe80000100a00 */
[----:B------:R1:W-:Y:S01]  /*5c890*/  STL.64 [R1+0xfc8], R178 ;  /* 0x000fc8b201007387 */ /* 0x0003e20000100a00 */
[C---:B------:R-:W-:Y:S03]  /*5c8a0*/  HMMA.1688.F32.TF32 R28, R240.reuse, R218, R28 ;  /* 0x000000daf01c723c */ /* 0x040fe6000008101c */
[----:B------:R-:W-:Y:S04]  /*5c8b0*/  LDS R237, [R222+0x44080] ;  /* 0x04408000deed7984 */ /* 0x000fe80000000800 */
[----:B------:R-:W-:Y:S04]  /*5c8c0*/  LDS R239, [R222+0x45080] ;  /* 0x04508000deef7984 */ /* 0x000fe80000000800 */
        /* <DEDUP_REMOVED lines=8> */
[----:B------:R-:W-:Y:S04]  /*5c950*/  STL.64 [R1+0xfa8], R146 ;  /* 0x000fa89201007387 */ /* 0x000fe80000100a00 */
[----:B------:R-:W-:Y:S04]  /*5c960*/  STL.64 [R1+0xf90], R140 ;  /* 0x000f908c01007387 */ /* 0x000fe80000100a00 */
[----:B------:R-:W-:Y:S01]  /*5c970*/  STL.64 [R1+0xf98], R142 ;  /* 0x000f988e01007387 */ /* 0x000fe20000100a00 */
[C---:B------:R-:W-:Y:S03]  /*5c980*/  HMMA.1688.F32.TF32 R20, R240.reuse, R122, R20 ;  /* 0x0000007af014723c */ /* 0x040fe60000081014 */
        /* <DEDUP_REMOVED lines=35> */
[----:B------:R1:W-:Y:S04]  /*5cbc0*/  STL.64 [R1+0x5c8], R14 ;  /* 0x0005c80e01007387 */ /* 0x0003e80000100a00 */
[----:B------:R-:W-:Y:S04]  /*5cbd0*/  STL.64 [R1+0x5f0], R8 ;  /* 0x0005f00801007387 */ /* 0x000fe80000100a00 */
[----:B------:R1:W-:Y:S02]  /*5cbe0*/  STL.64 [R1+0x5f8], R10 ;  /* 0x0005f80a01007387 */ /* 0x0003e40000100a00 */
[C---:B-1----:R-:W-:Y:S08]  /*5cbf0*/  HMMA.1688.F32.TF32 R12, R240.reuse, R94, R224 ;  /* 0x0000005ef00c723c */ /* 0x042ff000000810e0 */
[C---:B------:R-:W-:Y:S01]  /*5cc00*/  HMMA.1688.F32.TF32 R8, R240.reuse, R90, R228 ;  /* 0x0000005af008723c */ /* 0x040fe200000810e4 */
[----:B------:R-:W-:Y:S04]  /*5cc10*/  STL.64 [R1+0x620], R4 ;  /* 0x0006200401007387 */ /* 0x000fe80000100a00 */
[----:B------:R1:W-:Y:S10]  /*5cc20*/  STL.64 [R1+0x628], R6 ;  /* 0x0006280601007387 */ /* 0x0003f40000100a00 */
[----:B------:R-:W-:Y:S01]  /*5cc30*/  STL.64 [R1+0x660], R12 ;  /* 0x0006600c01007387 */ /* 0x000fe20000100a00 */
[C---:B-1----:R-:W-:Y:S03]  /*5cc40*/  HMMA.1688.F32.TF32 R4, R240.reuse, R70, R232 ;  /* 0x00000046f004723c */ /* 0x042fe600000810e8 */
[----:B------:R1:W-:Y:S04]  /*5cc50*/  STL.64 [R1+0x668], R14 ;  /* 0x0006680e01007387 */ /* 0x0003e80000100a00 */
[----:B------:R-:W-:Y:S04]  /*5cc60*/  STL.64 [R1+0x690], R8 ;  /* 0x0006900801007387 */ /* 0x000fe80000100a00 */
[----:B------:R1:W-:Y:S02]  /*5cc70*/  STL.64 [R1+0x698], R10 ;  /* 0x0006980a01007387 */ /* 0x0003e40000100a00 */
[C---:B-1----:R-:W-:Y:S08]  /*5cc80*/  HMMA.1688.F32.TF32 R12, R240.reuse, R74, R244 ;  /* 0x0000004af00c723c */ /* 0x042ff000000810f4 */
[----:B------:R-:W-:Y:S02]  /*5cc90*/  HMMA.1688.F32.TF32 R8, R240, R78, R248 ;  /* 0x0000004ef008723c */ /* 0x000fe400000810f8 */
[----:B------:R1:W-:Y:S04]  /*5cca0*/  STL.64 [R1+0x6c0], R4 ;  /* 0x0006c00401007387 */ /* 0x0003e80000100a00 */
[----:B------:R3:W-:Y:S04]  /*5ccb0*/  STL.64 [R1+0x6c8], R6 ;  /* 0x0006c80601007387 */ /* 0x0007e80000100a00 */
[----:B-1----:R-:W2:Y:S05]  /*5ccc0*/  LDL.LU R4, [R1+0x170] ;  /* 0x0001700001047983 */ /* 0x002eaa0000300800 */
[----:B------:R1:W-:Y:S04]  /*5ccd0*/  STL.64 [R1+0x6f0], R12 ;  /* 0x0006f00c01007387 */ /* 0x0003e80000100a00 */
[----:B------:R1:W-:Y:S04]  /*5cce0*/  STL.64 [R1+0x6f8], R14 ;  /* 0x0006f80e01007387 */ /* 0x0003e80000100a00 */
[----:B------:R1:W-:Y:S04]  /*5ccf0*/  STL.64 [R1+0x720], R8 ;  /* 0x0007200801007387 */ /* 0x0003e80000100a00 */
[----:B------:R1:W-:Y:S04]  /*5cd00*/  STL.64 [R1+0x728], R10 ;  /* 0x0007280a01007387 */ /* 0x0003e80000100a00 */
        /* <DEDUP_REMOVED lines=42> */
[----:B------:R-:W4:Y:S04]  /*5cfb0*/  LDL.LU R15, [R1+0x34c] ;  /* 0x00034c00010f7983 */ /* 0x000f280000300800 */
[----:B------:R-:W4:Y:S04]  /*5cfc0*/  LDL.LU R8, [R1+0x180] ;  /* 0x0001800001087983 */ /* 0x000f280000300800 */
[----:B------:R-:W4:Y:S04]  /*5cfd0*/  LDL.LU R9, [R1+0x184] ;  /* 0x0001840001097983 */ /* 0x000f280000300800 */
[----:B------:R-:W4:Y:S01]  /*5cfe0*/  LDL.LU R10, [R1+0x188] ;  /* 0x00018800010a7983 */ /* 0x000f220000300800 */
[----:B------:R-:W-:-:S03]  /*5cff0*/  IMAD.MOV.U32 R227, RZ, RZ, R252 ;  /* 0x000000ffffe37224 */ /* 0x000fc600078e00fc */
[----:B------:R-:W4:Y:S04]  /*5d000*/  LDL.LU R11, [R1+0x18c] ;  /* 0x00018c00010b7983 */ /* 0x000f280000300800 */
[----:B------:R-:W4:Y:S04]  /*5d010*/  LDL.LU R224, [R1+0xf0] ;  /* 0x0000f00001e07983 */ /* 0x000f280000300800 */
[----:B------:R-:W4:Y:S04]  /*5d020*/  LDL.LU R225, [R1+0xf4] ;  /* 0x0000f40001e17983 */ /* 0x000f280000300800 */
[----:B------:R-:W4:Y:S04]  /*5d030*/  LDL.LU R226, [R1+0xf8] ;  /* 0x0000f80001e27983 */ /* 0x000f280000300800 */
[----:B------:R-:W4:Y:S01]  /*5d040*/  LDL R252, [R1+0x3020] ;  /* 0x0030200001fc7983 */ /* 0x000f220000100800 */
[C---:B--2---:R-:W-:Y:S08]  /*5d050*/  HMMA.1688.F32.TF32 R32, R240.reuse, R82, R32 ;  /* 0x00000052f020723c */ /* 0x044ff00000081020 */
[----:B------:R-:W-:Y:S01]  /*5d060*/  HMMA.1688.F32.TF32 R36, R240, R106, R228 ;  /* 0x0000006af024723c */ /* 0x000fe200000810e4 */
[----:B------:R-:W-:Y:S04]  /*5d070*/  LDS R240, [R223+0x44000] ;  /* 0x04400000dff07984 */ /* 0x000fe80000000800 */
[----:B------:R-:W-:Y:S04]  /*5d080*/  LDS R242, [R223+0x45000] ;  /* 0x04500000dff27984 */ /* 0x000fe80000000800 */
[----:B------:R-:W-:Y:S04]  /*5d090*/  LDS R241, [R3+0x44000] ;  /* 0x0440000003f17984 */ /* 0x000fe80000000800 */
[----:B------:R-:W-:Y:S04]  /*5d0a0*/  LDS R243, [R3+0x45000] ;  /* 0x0450000003f37984 */ /* 0x000fe80000000800 */
[----:B------:R-:W-:Y:S04]  /*5d0b0*/  STL.64 [R1+0x760], R32 ;  /* 0x0007602001007387 */ /* 0x000fe80000100a00 */
[----:B------:R3:W-:Y:S02]  /*5d0c0*/  STL.64 [R1+0x768], R34 ;  /* 0x0007682201007387 */ /* 0x0007e40000100a00 */
[C---:B---3--:R-:W-:Y:S02]  /*5d0d0*/  HMMA.1688.F32.TF32 R32, R100.reuse, R86, R244 ;  /* 0x000000566420723c */ /* 0x048fe400000810f4 */
[----:B------:R-:W-:Y:S04]  /*5d0e0*/  STL.64 [R1+0x750], R36 ;  /* 0x0007502401007387 */ /* 0x000fe80000100a00 */
[----:B------:R-:W-:Y:S04]  /*5d0f0*/  STL.64 [R1+0x758], R38 ;  /* 0x0007582601007387 */ /* 0x000fe80000100a00 */
[----:B------:R-:W2:Y:S11]  /*5d100*/  LDL.LU R228, [R1+0xdb0] ;  /* 0x000db00001e47983 */ /* 0x000eb60000300800 */
[----:B------:R-:W-:Y:S02]  /*5d110*/  @!UPT UIADD3 URZ, URZ, URZ, URZ ;  /* 0x0000003f3f3ff290 */ /* 0x000fe4000fffe03f */
[----:B------:R-:W-:Y:S04]  /*5d120*/  STL.64 [R1+0x740], R32 ;  /* 0x0007402001007387 */ /* 0x000fe80000100a00 */
[----:B------:R4:W-:Y:S04]  /*5d130*/  STL.64 [R1+0x748], R34 ;  /* 0x0007482201007387 */ /* 0x0009e80000100a00 */
[----:B------:R-:W2:Y:S04]  /*5d140*/  LDL.LU R229, [R1+0xdb4] ;  /* 0x000db40001e57983 */ /* 0x000ea80000300800 */
[----:B------:R-:W2:Y:S04]  /*5d150*/  LDL.LU R230, [R1+0xdb8] ;  /* 0x000db80001e67983 */ /* 0x000ea80000300800 */
[----:B------:R-:W2:Y:S04]  /*5d160*/  LDL.LU R231, [R1+0xdbc] ;  /* 0x000dbc0001e77983 */ /* 0x000ea80000300800 */
[----:B------:R-:W3:Y:S01]  /*5d170*/  LDL.LU R244, [R1+0xdc0] ;  /* 0x000dc00001f47983 */ /* 0x000ee20000300800 */
[C---:B----4-:R-:W-:Y:S08]  /*5d180*/  HMMA.1688.F32.TF32 R32, R100.reuse, R42, R28 ;  /* 0x0000002a6420723c */ /* 0x050ff0000008101c */
[C---:B------:R-:W-:Y:S01]  /*5d190*/  HMMA.1688.F32.TF32 R28, R100.reuse, R218, R24 ;  /* 0x000000da641c723c */ /* 0x040fe20000081018 */
[----:B------:R-:W-:Y:S01]  /*5d1a0*/  IMAD.MOV.U32 R247, RZ, RZ, R2 ;  /* 0x000000fffff77224 */ /* 0x000fe200078e0002 */
[----:B------:R-:W-:Y:S01]  /*5d1b0*/  MOV R246, R216 ;  /* 0x000000d800f67202 */ /* 0x000fe20000000f00 */
[----:B------:R-:W-:Y:S01]  /*5d1c0*/  IMAD.MOV.U32 R245, RZ, RZ, R217 ;  /* 0x000000fffff57224 */ /* 0x000fe200078e00d9 */
[----:B------:R-:W-:Y:S04]  /*5d1d0*/  LDS R216, [R0+0x44000] ;  /* 0x0440000000d87984 */ /* 0x000fe80000000800 */
[----:B------:R-:W-:Y:S01]  /*5d1e0*/  HMMA.1688.F32.TF32 R24, R100, R126, R232 ;  /* 0x0000007e6418723c */ /* 0x000fe200000810e8 */
[----:B------:R-:W-:Y:S04]  /*5d1f0*/  LDS R218, [R0+0x45000] ;  /* 0x0450000000da7984 */ /* 0x000fe80000000800 */
[----:B------:R-:W-:Y:S04]  /*5d200*/  LDS R217, [R222+0x44000] ;  /* 0x04400000ded97984 */ /* 0x000fe80000000800 */
[----:B------:R-:W-:Y:S04]  /*5d210*/  STL.64 [R1+0x710], R32 ;  /* 0x0007102001007387 */ /* 0x000fe80000100a00 */
[----:B------:R-:W-:Y:S04]  /*5d220*/  STL.64 [R1+0x718], R34 ;  /* 0x0007182201007387 */ /* 0x000fe80000100a00 */
[----:B------:R-:W-:Y:S06]  /*5d230*/  LDS R219, [R222+0x45000] ;  /* 0x04500000dedb7984 */ /* 0x000fec0000000800 */
[----:B------:R-:W-:Y:S01]  /*5d240*/  STL.64 [R1+0x6b0], R24 ;  /* 0x0006b01801007387 */ /* 0x000fe20000100a00 */
[----:B------:R-:W-:-:S03]  /*5d250*/  IMAD.MOV.U32 R2, RZ, RZ, R27 ;  /* 0x000000ffff027224 */ /* 0x000fc600078e001b */
[----:B------:R-:W-:Y:S04]  /*5d260*/  STL.64 [R1+0x6e0], R28 ;  /* 0x0006e01c01007387 */ /* 0x000fe80000100a00 */
[----:B------:R-:W-:Y:S04]  /*5d270*/  STL.64 [R1+0x6e8], R30 ;  /* 0x0006e81e01007387 */ /* 0x000fe80000100a00 */
[----:B------:R1:W-:Y:S02]  /*5d280*/  STL [R1+0x6b8], R26 ;  /* 0x0006b81a01007387 */ /* 0x0003e40000100800 */
[C---:B-1----:R-:W-:Y:S08]  /*5d290*/  HMMA.1688.F32.TF32 R24, R100.reuse, R122, R20 ;  /* 0x0000007a6418723c */ /* 0x042ff00000081014 */
        /* <DEDUP_REMOVED lines=10> */
[----:B------:R1:W-:Y:S02]  /*5d340*/  STL.64 [R1+0x618], R14 ;  /* 0x0006180e01007387 */ /* 0x0003e40000100a00 */
[C---:B-1----:R-:W-:Y:S08]  /*5d350*/  HMMA.1688.F32.TF32 R12, R100.reuse, R98, R8 ;  /* 0x00000062640c723c */ /* 0x042ff00000081008 */
[C---:B------:R-:W-:Y:S08]  /*5d360*/  HMMA.1688.F32.TF32 R8, R100.reuse, R94, R4 ;  /* 0x0000005e6408723c */ /* 0x040ff00000081004 */
[----:B------:R-:W-:Y:S01]  /*5d370*/  HMMA.1688.F32.TF32 R4, R100, R90, R224 ;  /* 0x0000005a6404723c */ /* 0x000fe200000810e0 */
[----:B------:R-:W-:-:S02]  /*5d380*/  IMAD.MOV.U32 R250, RZ, RZ, R41 ;  /* 0x000000fffffa7224 */ /* 0x000fc400078e0029 */
[----:B------:R-:W-:Y:S02]  /*5d390*/  IMAD.MOV.U32 R251, RZ, RZ, R40 ;  /* 0x000000fffffb7224 */ /* 0x000fe400078e0028 */
[----:B------:R-:W1:Y:S04]  /*5d3a0*/  LDSM.16.M88.4 R40, [R252] ;  /* 0x00000000fc28783b */ /* 0x000e680000000200 */
[----:B------:R-:W-:Y:S04]  /*5d3b0*/  STL.64 [R1+0x5e0], R12 ;  /* 0x0005e00c01007387 */ /* 0x000fe80000100a00 */
[----:B------:R-:W-:Y:S04]  /*5d3c0*/  STL.64 [R1+0x5e8], R14 ;  /* 0x0005e80e01007387 */ /* 0x000fe80000100a00 */
[----:B------:R-:W-:Y:S01]  /*5d3d0*/  STL.64 [R1+0x5b0], R8 ;  /* 0x0005b00801007387 */ /* 0x000fe20000100a00 */
[----:B------:R-:W-:-:S03]  /*5d3e0*/  IMAD.MOV.U32 R248, RZ, RZ, R69 ;  /* 0x000000fffff87224 */ /* 0x000fc600078e0045 */
[----:B------:R-:W-:Y:S01]  /*5d3f0*/  STL.64 [R1+0x5b8], R10 ;  /* 0x0005b80a01007387 */ /* 0x000fe20000100a00 */
[----:B------:R-:W-:-:S03]  /*5d400*/  IMAD.MOV.U32 R249, RZ, RZ, R68 ;  /* 0x000000fffff97224 */ /* 0x000fc600078e0044 */
[----:B------:R-:W-:Y:S04]  /*5d410*/  STL.64 [R1+0x580], R4 ;  /* 0x0005800401007387 */ /* 0x000fe80000100a00 */
[----:B------:R2:W-:Y:S04]  /*5d420*/  STL.64 [R1+0x588], R6 ;  /* 0x0005880601007387 */ /* 0x0005e80000100a00 */
[----:B-1----:R-:W-:Y:S04]  /*5d430*/  STL [R1+0x4f48], R42 ;  /* 0x004f482a01007387 */ /* 0x002fe80000100800 */
[----:B------:R-:W-:Y:S01]  /*5d440*/  STL [R1+0x4f44], R43 ;  /* 0x004f442b01007387 */ /* 0x000fe20000100800 */
[----:B------:R-:W-:Y:S01]  /*5d450*/  IMAD.MOV.U32 R232, RZ, RZ, R121 ;  /* 0x000000ffffe87224 */ /* 0x000fe200078e0079 */
[----:B------:R-:W-:Y:S01]  /*5d460*/  MOV R235, R96 ;  /* 0x0000006000eb7202 */ /* 0x000fe20000000f00 */
[----:B------:R-:W-:-:S02]  /*5d470*/  IMAD.MOV.U32 R233, RZ, RZ, R120 ;  /* 0x000000ffffe97224 */ /* 0x000fc400078e0078 */
[----:B------:R-:W-:Y:S01]  /*5d480*/  IMAD.MOV.U32 R234, RZ, RZ, R97 ;  /* 0x000000ffffea7224 */ /* 0x000fe200078e0061 */
[----:B------:R-:W-:Y:S04]  /*5d490*/  LDSM.16.M88.4 R120, [R252+0x38000] ;  /* 0x03800000fc78783b */ /* 0x000fe80000000200 */
[----:B------:R-:W-:Y:S01]  /*5d4a0*/  LDSM.16.M88.4 R96, [R252+0x20000] ;  /* 0x02000000fc60783b */ /* 0x000fe20000000200 */
[C---:B--2---:R-:W-:Y:S03]  /*5d4b0*/  HMMA.1688.F32.TF32 R4, R100.reuse, R70, R228 ;  /* 0x000000466404723c */ /* 0x044fe600000810e4 */
[----:B------:R-:W1:Y:S04]  /*5d4c0*/  LDSM.16.M88.4 R68, [R252+0x4000] ;  /* 0x00400000fc44783b */ /* 0x000e680000000200 */
[----:B-1----:R-:W-:Y:S11]  /*5d4d0*/  STL [R1+0x4f3c], R70 ;  /* 0x004f3c4601007387 */ /* 0x002ff60000100800 */
[----:B------:R-:W-:Y:S05]  /*5d4e0*/  @!UPT UIADD3 URZ, URZ, URZ, URZ ;  /* 0x0000003f3f3ff290 */ /* 0x000fea000fffe03f */
[----:B------:R-:W-:Y:S04]  /*5d4f0*/  STL.64 [R1+0x570], R4 ;  /* 0x0005700401007387 */ /* 0x000fe80000100a00 */
[----:B------:R3:W-:Y:S02]  /*5d500*/  STL.64 [R1+0x578], R6 ;  /* 0x0005780601007387 */ /* 0x0007e40000100a00 */
[----:B---3--:R-:W-:Y:S07]  /*5d510*/  HMMA.1688.F32.TF32 R4, R100, R74, R244 ;  /* 0x0000004a6404723c */ /* 0x008fee00000810f4 */
[----:B------:R-:W-:-:S02]  /*5d520*/  IMAD.MOV.U32 R246, RZ, RZ, R73 ;  /* 0x000000fffff67224 */ /* 0x000fc400078e0049 */
[----:B------:R-:W-:Y:S02]  /*5d530*/  IMAD.MOV.U32 R247, RZ, RZ, R72 ;  /* 0x000000fffff77224 */ /* 0x000fe400078e0048 */
[----:B------:R-:W1:Y:S04]  /*5d540*/  LDSM.16.M88.4 R72, [R252+0x8000] ;  /* 0x00800000fc48783b */ /* 0x000e680000000200 */
[----:B------:R-:W-:Y:S08]  /*5d550*/  STL [R1+0x4f38], R71 ;  /* 0x004f384701007387 */ /* 0x000ff00000100800 */
[----:B------:R-:W-:Y:S04]  /*5d560*/  STL.64 [R1+0x4f0], R4 ;  /* 0x0004f00401007387 */ /* 0x000fe80000100a00 */
[----:B------:R2:W-:Y:S02]  /*5d570*/  STL.64 [R1+0x4f8], R6 ;  /* 0x0004f80601007387 */ /* 0x0005e40000100a00 */
[----:B--2---:R-:W-:Y:S07]  /*5d580*/  HMMA.1688.F32.TF32 R4, R100, R78, R232 ;  /* 0x0000004e6404723c */ /* 0x004fee00000810e8 */
[----:B------:R-:W-:Y:S01]  /*5d590*/  IMAD.MOV.U32 R234, RZ, RZ, R77 ;  /* 0x000000ffffea7224 */ /* 0x000fe200078e004d */
[----:B------:R-:W-:-:S02]  /*5d5a0*/  MOV R235, R76 ;  /* 0x0000004c00eb7202 */ /* 0x000fc40000000f00 */
[----:B------:R-:W2:Y:S04]  /*5d5b0*/  LDSM.16.M88.4 R76, [R252+0xc000] ;  /* 0x00c00000fc4c783b */ /* 0x000ea80000000200 */
[----:B-1----:R-:W-:Y:S04]  /*5d5c0*/  STL [R1+0x4f4c], R74 ;  /* 0x004f4c4a01007387 */ /* 0x002fe80000100800 */
[----:B------:R-:W-:Y:S05]  /*5d5d0*/  STL [R1+0x4f40], R75 ;  /* 0x004f404b01007387 */ /* 0x000fea0000100800 */
[----:B------:R-:W-:Y:S04]  /*5d5e0*/  STL.64 [R1+0x480], R4 ;  /* 0x0004800401007387 */ /* 0x000fe80000100a00 */
[----:B------:R1:W-:Y:S01]  /*5d5f0*/  STL.64 [R1+0x488], R6 ;  /* 0x0004880601007387 */ /* 0x0003e20000100a00 */
[----:B------:R-:W-:-:S02]  /*5d600*/  IMAD.MOV.U32 R232, RZ, RZ, R89 ;  /* 0x000000ffffe87224 */ /* 0x000fc400078e0059 */
[----:B------:R-:W-:Y:S01]  /*5d610*/  IMAD.MOV.U32 R233, RZ, RZ, R88 ;  /* 0x000000ffffe97224 */ /* 0x000fe200078e0058 */
[----:B------:R-:W-:Y:S01]  /*5d620*/  MOV R245, R92 ;  /* 0x0000005c00f57202 */ /* 0x000fe20000000f00 */
[----:B------:R-:W-:Y:S01]  /*5d630*/  LDSM.16.M88.4 R88, [R252+0x18000] ;  /* 0x01800000fc58783b */ /* 0x000fe20000000200 */
[----:B-1----:R-:W-:Y:S01]  /*5d640*/  HMMA.1688.F32.TF32 R4, R100, R82, R248 ;  /* 0x000000526404723c */ /* 0x002fe200000810f8 */
[----:B------:R-:W-:Y:S02]  /*5d650*/  IMAD.MOV.U32 R244, RZ, RZ, R93 ;  /* 0x000000fffff47224 */ /* 0x000fe400078e005d */
[----:B------:R-:W-:Y:S04]  /*5d660*/  LDSM.16.M88.4 R92, [R252+0x1c000] ;  /* 0x01c00000fc5c783b */ /* 0x000fe80000000200 */
[----:B------:R-:W-:-:S02]  /*5d670*/  IMAD.MOV.U32 R250, RZ, RZ, R81 ;  /* 0x000000fffffa7224 */ /* 0x000fc400078e0051 */
[----:B------:R-:W-:Y:S02]  /*5d680*/  IMAD.MOV.U32 R251, RZ, RZ, R80 ;  /* 0x000000fffffb7224 */ /* 0x000fe400078e0050 */
[----:B------:R-:W1:Y:S01]  /*5d690*/  LDSM.16.M88.4 R80, [R252+0x10000] ;  /* 0x01000000fc50783b */ /* 0x000e620000000200 */
[----:B------:R-:W-:Y:S02]  /*5d6a0*/  IMAD.MOV.U32 R248, RZ, RZ, R85 ;  /* 0x000000fffff87224 */ /* 0x000fe400078e0055 */
[----:B------:R-:W-:Y:S02]  /*5d6b0*/  IMAD.MOV.U32 R249, RZ, RZ, R84 ;  /* 0x000000fffff97224 */ /* 0x000fe400078e0054 */
[----:B------:R-:W3:Y:S04]  /*5d6c0*/  LDSM.16.M88.4 R84, [R252+0x14000] ;  /* 0x01400000fc54783b */ /* 0x000ee80000000200 */
[----:B--2---:R-:W-:Y:S04]  /*5d6d0*/  STL [R1+0x4f54], R78 ;  /* 0x004f544e01007387 */ /* 0x004fe80000100800 */
[----:B------:R-:W-:Y:S04]  /*5d6e0*/  STL [R1+0x4f50], R79 ;  /* 0x004f504f01007387 */ /* 0x000fe80000100800 */
[----:B------:R-:W-:Y:S04]  /*5d6f0*/  STL.64 [R1+0x450], R4 ;  /* 0x0004500401007387 */ /* 0x000fe80000100a00 */
[----:B------:R2:W-:Y:S02]  /*5d700*/  STL.64 [R1+0x458], R6 ;  /* 0x0004580601007387 */ /* 0x0005e40000100a00 */
[----:B--2---:R-:W-:Y:S02]  /*5d710*/  HMMA.1688.F32.TF32 R4, R100, R106, R244 ;  /* 0x0000006a6404723c */ /* 0x004fe400000810f4 */
[----:B------:R-:W2:Y:S04]  /*5d720*/  LDSM.16.M88.4 R100, [R252+0x24000] ;  /* 0x02400000fc64783b */ /* 0x000ea80000000200 */
[----:B-1----:R-:W-:Y:S04]  /*5d730*/  STL [R1+0x4f5c], R82 ;  /* 0x004f5c5201007387 */ /* 0x002fe80000100800 */
[----:B------:R-:W-:Y:S04]  /*5d740*/  STL [R1+0x4f58], R83 ;  /* 0x004f585301007387 */ /* 0x000fe80000100800 */
[----:B---3--:R-:W-:Y:S04]  /*5d750*/  STL [R1+0x4f64], R86 ;  /* 0x004f645601007387 */ /* 0x008fe80000100800 */
[----:B------:R-:W-:Y:S04]  /*5d760*/  STL [R1+0x4f60], R87 ;  /* 0x004f605701007387 */ /* 0x000fe80000100800 */
[----:B------:R-:W-:Y:S04]  /*5d770*/  STL [R1+0x4f6c], R90 ;  /* 0x004f6c5a01007387 */ /* 0x000fe80000100800 */
[----:B------:R-:W-:Y:S04]  /*5d780*/  STL [R1+0x4f68], R91 ;  /* 0x004f685b01007387 */ /* 0x000fe80000100800 */
[----:B------:R-:W-:Y:S04]  /*5d790*/  STL [R1+0x4f74], R94 ;  /* 0x004f745e01007387 */ /* 0x000fe80000100800 */
[----:B------:R-:W-:Y:S04]  /*5d7a0*/  STL [R1+0x4f70], R95 ;  /* 0x004f705f01007387 */ /* 0x000fe80000100800 */
[----:B------:R-:W-:Y:S04]  /*5d7b0*/  STL [R1+0x4f7c], R98 ;  /* 0x004f7c6201007387 */ /* 0x000fe80000100800 */
[----:B------:R-:W-:Y:S04]  /*5d7c0*/  STL [R1+0x4f78], R99 ;  /* 0x004f786301007387 */ /* 0x000fe80000100800 */
        /* <DEDUP_REMOVED lines=9> */
[----:B------:R-:W-:Y:S01]  /*5d860*/  IMAD.MOV.U32 R234, RZ, RZ, R105 ;  /* 0x000000ffffea7224 */ /* 0x000fe200078e0069 */
[----:B------:R-:W-:Y:S01]  /*5d870*/  MOV R235, R104 ;  /* 0x0000006800eb7202 */ /* 0x000fe20000000f00 */
[----:B------:R-:W-:Y:S01]  /*5d880*/  IMAD.MOV.U32 R232, RZ, RZ, R109 ;  /* 0x000000ffffe87224 */ /* 0x000fe200078e006d */
[----:B------:R-:W1:Y:S01]  /*5d890*/  LDSM.16.M88.4 R104, [R252+0x28000] ;  /* 0x02800000fc68783b */ /* 0x000e620000000200 */
[----:B------:R-:W-:-:S03]  /*5d8a0*/  IMAD.MOV.U32 R233, RZ, RZ, R108 ;  /* 0x000000ffffe97224 */ /* 0x000fc600078e006c */
[----:B------:R-:W3:Y:S04]  /*5d8b0*/  LDSM.16.M88.4 R108, [R252+0x2c000] ;  /* 0x02c00000fc6c783b */ /* 0x000ee80000000200 */
[----:B--2---:R-:W-:Y:S04]  /*5d8c0*/  STL [R1+0x4f84], R102 ;  /* 0x004f846601007387 */ /* 0x004fe80000100800 */
[----:B------:R-:W-:Y:S04]  /*5d8d0*/  STL [R1+0x4f80], R103 ;  /* 0x004f806701007387 */ /* 0x000fe80000100800 */
[----:B------:R-:W-:Y:S04]  /*5d8e0*/  STL.64 [R1+0x440], R4 ;  /* 0x0004400401007387 */ /* 0x000fe80000100a00 */
[----:B------:R2:W-:Y:S02]  /*5d8f0*/  STL.64 [R1+0x448], R6 ;  /* 0x0004480601007387 */ /* 0x0005e40000100a00 */
[----:B--2---:R-:W-:Y:S02]  /*5d900*/  HMMA.1688.F32.TF32 R4, R216, R68, R248 ;  /* 0x00000044d804723c */ /* 0x004fe400000810f8 */
        /* <DEDUP_REMOVED lines=10> */
[----:B------:R-:W2:Y:S04]  /*5d9b0*/  LDL.LU R248, [R1+0xef0] ;  /* 0x000ef00001f87983 */ /* 0x000ea80000300800 */
[----:B------:R-:W-:Y:S04]  /*5d9c0*/  STL.64 [R1+0x470], R4 ;  /* 0x0004700401007387 */ /* 0x000fe80000100a00 */
[----:B------:R1:W-:Y:S04]  /*5d9d0*/  STL.64 [R1+0x478], R6 ;  /* 0x0004780601007387 */ /* 0x0003e80000100a00 */
[----:B------:R-:W2:Y:S01]  /*5d9e0*/  LDL.LU R249, [R1+0xef4] ;  /* 0x000ef40001f97983 */ /* 0x000ea20000300800 */
[----:B------:R-:W-:-:S02]  /*5d9f0*/  IMAD.MOV.U32 R250, RZ, RZ, R125 ;  /* 0x000000fffffa7224 */ /* 0x000fc400078e007d */
[----:B------:R-:W-:Y:S02]  /*5da00*/  IMAD.MOV.U32 R251, RZ, RZ, R124 ;  /* 0x000000fffffb7224 */ /* 0x000fe400078e007c */
[----:B------:R-:W3:Y:S01]  /*5da10*/  LDSM.16.M88.4 R124, [R252+0x3c000] ;  /* 0x03c00000fc7c783b */ /* 0x000ee20000000200 */
[----:B-1----:R-:W-:Y:S03]  /*5da20*/  HMMA.1688.F32.TF32 R4, R216, R72, R244 ;  /* 0x00000048d804723c */ /* 0x002fe600000810f4 */
[----:B---3--:R-:W-:Y:S04]  /*5da30*/  STL [R1+0x4fb4], R126 ;  /* 0x004fb47e01007387 */ /* 0x008fe80000100800 */
[----:B------:R1:W-:Y:S04]  /*5da40*/  STL [R1+0x4fb0], R127 ;  /* 0x004fb07f01007387 */ /* 0x0003e80000100800 */
[----:B------:R-:W-:Y:S04]  /*5da50*/  STL [R1+0x4980], R252 ;  /* 0x004980fc01007387 */ /* 0x000fe80000100800 */
[----:B------:R-:W3:Y:S04]  /*5da60*/  LDL.LU R244, [R1+0xee0] ;  /* 0x000ee00001f47983 */ /* 0x000ee80000300800 */
[----:B------:R-:W3:Y:S04]  /*5da70*/  LDL.LU R245, [R1+0xee4] ;  /* 0x000ee40001f57983 */ /* 0x000ee80000300800 */
[----:B------:R-:W3:Y:S04]  /*5da80*/  LDL.LU R246, [R1+0xee8] ;  /* 0x000ee80001f67983 */ /* 0x000ee80000300800 */
[----:B------:R-:W3:Y:S01]  /*5da90*/  LDL.LU R247, [R1+0xeec] ;  /* 0x000eec0001f77983 */ /* 0x000ee20000300800 */
[----:B------:R-:W-:Y:S01]  /*5daa0*/  MOV R110, R7 ;  /* 0x00000007006e7202 */ /* 0x000fe20000000f00 */
[----:B------:R-:W-:-:S02]  /*5dab0*/  IMAD.MOV.U32 R115, RZ, RZ, R6 ;  /* 0x000000ffff737224 */ /* 0x000fc400078e0006 */
[----:B------:R-:W-:Y:S02]  /*5dac0*/  IMAD.MOV.U32 R114, RZ, RZ, R5 ;  /* 0x000000ffff727224 */ /* 0x000fe400078e0005 */
[----:B------:R-:W-:Y:S01]  /*5dad0*/  IMAD.MOV.U32 R119, RZ, RZ, R4 ;  /* 0x000000ffff777224 */ /* 0x000fe200078e0004 */
[----:B------:R-:W-:Y:S01]  /*5dae0*/  STL [R1+0x4fc4], R110 ;  /* 0x004fc46e01007387 */ /* 0x000fe20000100800 */
[----:B------:R-:W-:Y:S03]  /*5daf0*/  HMMA.1688.F32.TF32 R4, R216, R76, R232 ;  /* 0x0000004cd804723c */ /* 0x000fe600000810e8 */
[----:B------:R-:W-:Y:S04]  /*5db00*/  STL [R1+0x4fc0], R115 ;  /* 0x004fc07301007387 */ /* 0x000fe80000100800 */
[----:B------:R-:W-:Y:S04]  /*5db10*/  STL [R1+0x4fbc], R114 ;  /* 0x004fbc7201007387 */ /* 0x000fe80000100800 */
[----:B------:R4:W-:Y:S04]  /*5db20*/  STL [R1+0x4fb8], R119 ;  /* 0x004fb87701007387 */ /* 0x0009e80000100800 */
[----:B------:R-:W4:Y:S04]  /*5db30*/  LDL.LU R232, [R1+0xed0] ;  /* 0x000ed00001e87983 */ /* 0x000f280000300800 */
[----:B------:R-:W4:Y:S04]  /*5db40*/  LDL.LU R233, [R1+0xed4] ;  /* 0x000ed40001e97983 */ /* 0x000f280000300800 */
[----:B------:R-:W4:Y:S04]  /*5db50*/  LDL.LU R234, [R1+0xed8] ;  /* 0x000ed80001ea7983 */ /* 0x000f280000300800 */
[----:B------:R-:W4:Y:S01]  /*5db60*/  LDL.LU R235, [R1+0xedc] ;  /* 0x000edc0001eb7983 */ /* 0x000f220000300800 */
[----:B------:R-:W-:-:S02]  /*5db70*/  IMAD.MOV.U32 R102, RZ, RZ, R7 ;  /* 0x000000ffff667224 */ /* 0x000fc400078e0007 */
[----:B------:R-:W-:Y:S02]  /*5db80*/  IMAD.MOV.U32 R107, RZ, RZ, R6 ;  /* 0x000000ffff6b7224 */ /* 0x000fe400078e0006 */
[----:B------:R-:W-:Y:S02]  /*5db90*/  IMAD.MOV.U32 R106, RZ, RZ, R5 ;  /* 0x000000ffff6a7224 */ /* 0x000fe400078e0005 */
[----:B------:R-:W-:Y:S01]  /*5dba0*/  IMAD.MOV.U32 R111, RZ, RZ, R4 ;  /* 0x000000ffff6f7224 */ /* 0x000fe200078e0004 */
[----:B------:R-:W-:Y:S04]  /*5dbb0*/  STL [R1+0x4fd4], R102 ;  /* 0x004fd46601007387 */ /* 0x000fe80000100800 */
[----:B------:R-:W-:Y:S04]  /*5dbc0*/  STL [R1+0x4fd0], R107 ;  /* 0x004fd06b01007387 */ /* 0x000fe80000100800 */
[----:B------:R1:W-:Y:S04]  /*5dbd0*/  STL [R1+0x4fcc], R106 ;  /* 0x004fcc6a01007387 */ /* 0x0003e80000100800 */
[----:B------:R1:W-:Y:S01]  /*5dbe0*/  STL [R1+0x4fc8], R111 ;  /* 0x004fc86f01007387 */ /* 0x0003e20000100800 */
[----:B--2---:R-:W-:Y:S03]  /*5dbf0*/  HMMA.1688.F32.TF32 R4, R216, R80, R248 ;  /* 0x00000050d804723c */ /* 0x004fe600000810f8 */
[----:B------:R-:W2:Y:S04]  /*5dc00*/  LDL.LU R248, [R1+0xec0] ;  /* 0x000ec00001f87983 */ /* 0x000ea80000300800 */
[----:B------:R-:W2:Y:S04]  /*5dc10*/  LDL.LU R249, [R1+0xec4] ;  /* 0x000ec40001f97983 */ /* 0x000ea80000300800 */
[----:B------:R-:W2:Y:S04]  /*5dc20*/  LDL.LU R250, [R1+0xec8] ;  /* 0x000ec80001fa7983 */ /* 0x000ea80000300800 */
[----:B------:R-:W2:Y:S09]  /*5dc30*/  LDL.LU R251, [R1+0xecc] ;  /* 0x000ecc0001fb7983 */ /* 0x000eb20000300800 */
[----:B------:R-:W-:Y:S01]  /*5dc40*/  IMAD.MOV.U32 R118, RZ, RZ, R7 ;  /* 0x000000ffff767224 */ /* 0x000fe200078e0007 */
[----:B------:R-:W-:Y:S01]  /*5dc50*/  MOV R122, R5 ;  /* 0x00000005007a7202 */ /* 0x000fe20000000f00 */
[----:B------:R-:W-:-:S02]  /*5dc60*/  IMAD.MOV.U32 R123, RZ, RZ, R6 ;  /* 0x000000ffff7b7224 */ /* 0x000fc400078e0006 */
[----:B-1----:R-:W-:Y:S01]  /*5dc70*/  IMAD.MOV.U32 R127, RZ, RZ, R4 ;  /* 0x000000ffff7f7224 */ /* 0x002fe200078e0004 */
[----:B------:R-:W-:Y:S04]  /*5dc80*/  STL [R1+0x4fe4], R118 ;  /* 0x004fe47601007387 */ /* 0x000fe80000100800 */
[----:B------:R1:W-:Y:S04]  /*5dc90*/  STL [R1+0x4fe0], R123 ;  /* 0x004fe07b01007387 */ /* 0x0003e80000100800 */
[----:B------:R1:W-:Y:S04]  /*5dca0*/  STL [R1+0x4fdc], R122 ;  /* 0x004fdc7a01007387 */ /* 0x0003e80000100800 */
[----:B------:R1:W-:Y:S01]  /*5dcb0*/  STL [R1+0x4fd8], R127 ;  /* 0x004fd87f01007387 */ /* 0x0003e20000100800 */
[----:B---3--:R-:W-:Y:S03]  /*5dcc0*/  HMMA.1688.F32.TF32 R4, R216, R84, R244 ;  /* 0x00000054d804723c */ /* 0x008fe600000810f4 */
[----:B------:R-:W3:Y:S04]  /*5dcd0*/  LDL.LU R244, [R1+0xeb0] ;  /* 0x000eb00001f47983 */ /* 0x000ee80000300800 */
[----:B------:R-:W3:Y:S04]  /*5dce0*/  LDL.LU R245, [R1+0xeb4] ;  /* 0x000eb40001f57983 */ /* 0x000ee80000300800 */
[----:B------:R-:W3:Y:S04]  /*5dcf0*/  LDL.LU R246, [R1+0xeb8] ;  /* 0x000eb80001f67983 */ /* 0x000ee80000300800 */
[----:B------:R-:W3:Y:S09]  /*5dd00*/  LDL.LU R247, [R1+0xebc] ;  /* 0x000ebc0001f77983 */ /* 0x000ef20000300800 */
[----:B------:R-:W-:Y:S01]  /*5dd10*/  MOV R126, R7 ;  /* 0x00000007007e7202 */ /* 0x000fe20000000f00 */
[----:B----4-:R-:W-:-:S02]  /*5dd20*/  IMAD.MOV.U32 R119, RZ, RZ, R6 ;  /* 0x000000ffff777224 */ /* 0x010fc400078e0006 */
[----:B------:R-:W-:Y:S02]  /*5dd30*/  IMAD.MOV.U32 R114, RZ, RZ, R5 ;  /* 0x000000ffff727224 */ /* 0x000fe400078e0005 */
[----:B------:R-:W-:Y:S01]  /*5dd40*/  IMAD.MOV.U32 R115, RZ, RZ, R4 ;  /* 0x000000ffff737224 */ /* 0x000fe200078e0004 */
[----:B------:R-:W-:Y:S04]  /*5dd50*/  STL [R1+0x4ff4], R126 ;  /* 0x004ff47e01007387 */ /* 0x000fe80000100800 */
[----:B------:R-:W-:Y:S01]  /*5dd60*/  STL [R1+0x4ff0], R119 ;  /* 0x004ff07701007387 */ /* 0x000fe20000100800 */
[----:B------:R-:W-:Y:S03]  /*5dd70*/  HMMA.1688.F32.TF32 R4, R216, R88, R232 ;  /* 0x00000058d804723c */ /* 0x000fe600000810e8 */
        /* <DEDUP_REMOVED lines=11> */
[----:B------:R1:W-:Y:S04]  /*5de30*/  STL [R1+0x5000], R99 ;  /* 0x0050006301007387 */ /* 0x0003e80000100800 */
        /* <DEDUP_REMOVED lines=10> */
[----:B------:R-:W-:Y:S01]  /*5dee0*/  IMAD.MOV.U32 R107, RZ, RZ, R4 ;  /* 0x000000ffff6b7224 */ /* 0x000fe200078e0004 */
        /* <DEDUP_REMOVED lines=13> */
[----:B-1----:R-:W-:Y:S01]  /*5dfc0*/  IMAD.MOV.U32 R123, RZ, RZ, R4 ;  /* 0x000000ffff7b7224 */ /* 0x002fe200078e0004 */
[----:B------:R-:W-:Y:S01]  /*5dfd0*/  MOV R102, R7 ;  /* 0x0000000700667202 */ /* 0x000fe20000000f00 */
[----:B------:R-:W-:-:S02]  /*5dfe0*/  IMAD.MOV.U32 R122, RZ, RZ, R5 ;  /* 0x000000ffff7a7224 */ /* 0x000fc400078e0005 */
[----:B------:R-:W-:Y:S02]  /*5dff0*/  IMAD.MOV.U32 R127, RZ, RZ, R6 ;  /* 0x000000ffff7f7224 */ /* 0x000fe400078e0006 */
[----:B----4-:R-:W-:Y:S01]  /*5e000*/  HMMA.1688.F32.TF32 R4, R216, R100, R228 ;  /* 0x00000064d804723c */ /* 0x010fe200000810e4 */
[----:B------:R-:W-:Y:S04]  /*5e010*/  STL [R1+0x5024], R102 ;  /* 0x0050246601007387 */ /* 0x000fe80000100800 */
[----:B------:R-:W-:Y:S04]  /*5e020*/  STL [R1+0x5020], R127 ;  /* 0x0050207f01007387 */ /* 0x000fe80000100800 */
[----:B------:R1:W-:Y:S04]  /*5e030*/  STL [R1+0x501c], R122 ;  /* 0x00501c7a01007387 */ /* 0x0003e80000100800 */
[----:B------:R4:W-:Y:S11]  /*5e040*/  STL [R1+0x5018], R123 ;  /* 0x0050187b01007387 */ /* 0x0009f60000100800 */
        /* <DEDUP_REMOVED lines=16> */
[----:B------:R-:W-:-:S05]  /*5e150*/  IMAD.MOV.U32 R86, RZ, RZ, R7 ;  /* 0x000000ffff567224 */ /* 0x000fca00078e0007 */
[----:B------:R-:W-:Y:S04]  /*5e160*/  STL [R1+0x5044], R86 ;  /* 0x0050445601007387 */ /* 0x000fe80000100800 */
[----:B------:R1:W-:Y:S04]  /*5e170*/  STL [R1+0x5040], R91 ;  /* 0x0050405b01007387 */ /* 0x0003e80000100800 */
[----:B------:R1:W-:Y:S01]  /*5e180*/  STL [R1+0x503c], R90 ;  /* 0x00503c5a01007387 */ /* 0x0003e20000100800 */
[C---:B---3--:R-:W-:Y:S03]  /*5e190*/  HMMA.1688.F32.TF32 R4, R216.reuse, R108, R232 ;  /* 0x0000006cd804723c */ /* 0x048fe600000810e8 */
[----:B------:R3:W-:Y:S11]  /*5e1a0*/  STL [R1+0x5038], R95 ;  /* 0x0050385f01007387 */ /* 0x0007f60000100800 */
[----:B------:R-:W-:Y:S10]  /*5e1b0*/  @!UPT UIADD3 URZ, URZ, URZ, URZ ;  /* 0x0000003f3f3ff290 */ /* 0x000ff4000fffe03f */
[----:B------:R-:W-:Y:S01]  /*5e1c0*/  IMAD.MOV.U32 R99, RZ, RZ, R4 ;  /* 0x000000ffff637224 */ /* 0x000fe200078e0004 */
[----:B------:R-:W-:Y:S01]  /*5e1d0*/  MOV R126, R7 ;  /* 0x00000007007e7202 */ /* 0x000fe20000000f00 */
[----:B------:R-:W-:Y:S02]  /*5e1e0*/  IMAD.MOV.U32 R98, RZ, RZ, R5 ;  /* 0x000000ffff627224 */ /* 0x000fe400078e0005 */
[----:B------:R-:W-:Y:S02]  /*5e1f0*/  IMAD.MOV.U32 R103, RZ, RZ, R6 ;  /* 0x000000ffff677224 */ /* 0x000fe400078e0006 */
[----:B------:R-:W-:Y:S01]  /*5e200*/  HMMA.1688.F32.TF32 R4, R216, R112, R244 ;  /* 0x00000070d804723c */ /* 0x000fe200000810f4 */
[----:B------:R-:W-:Y:S04]  /*5e210*/  STL [R1+0x5054], R126 ;  /* 0x0050547e01007387 */ /* 0x000fe80000100800 */
[----:B------:R1:W-:Y:S04]  /*5e220*/  STL [R1+0x5050], R103 ;  /* 0x0050506701007387 */ /* 0x0003e80000100800 */
[----:B------:R1:W-:Y:S04]  /*5e230*/  STL [R1+0x504c], R98 ;  /* 0x00504c6201007387 */ /* 0x0003e80000100800 */
[----:B------:R1:W-:Y:S11]  /*5e240*/  STL [R1+0x5048], R99 ;  /* 0x0050486301007387 */ /* 0x0003f60000100800 */
[----:B------:R-:W-:-:S02]  /*5e250*/  IMAD.MOV.U32 R111, RZ, RZ, R4 ;  /* 0x000000ffff6f7224 */ /* 0x000fc400078e0004 */
[----:B------:R-:W-:Y:S01]  /*5e260*/  IMAD.MOV.U32 R106, RZ, RZ, R5 ;  /* 0x000000ffff6a7224 */ /* 0x000fe200078e0005 */
[----:B------:R-:W3:Y:S01]  /*5e270*/  LDL.LU R4, [R1+0x14b0] ;  /* 0x0014b00001047983 */ /* 0x000ee20000300800 */
[----:B------:R-:W-:Y:S02]  /*5e280*/  IMAD.MOV.U32 R107, RZ, RZ, R6 ;  /* 0x000000ffff6b7224 */ /* 0x000fe400078e0006 */
[----:B------:R-:W-:Y:S01]  /*5e290*/  IMAD.MOV.U32 R94, RZ, RZ, R7 ;  /* 0x000000ffff5e7224 */ /* 0x000fe200078e0007 */
[----:B------:R-:W3:Y:S04]  /*5e2a0*/  LDL.LU R5, [R1+0x14b4] ;  /* 0x0014b40001057983 */ /* 0x000ee80000300800 */
[----:B------:R-:W3:Y:S04]  /*5e2b0*/  LDL.LU R6, [R1+0x14b8] ;  /* 0x0014b80001067983 */ /* 0x000ee80000300800 */
[----:B------:R-:W3:Y:S04]  /*5e2c0*/  LDL.LU R7, [R1+0x14bc] ;  /* 0x0014bc0001077983 */ /* 0x000ee80000300800 */
[----:B------:R-:W4:Y:S04]  /*5e2d0*/  LDL.LU R224, [R1+0xea0] ;  /* 0x000ea00001e07983 */ /* 0x000f280000300800 */
[----:B------:R-:W4:Y:S04]  /*5e2e0*/  LDL.LU R225, [R1+0xea4] ;  /* 0x000ea40001e17983 */ /* 0x000f280000300800 */
[----:B------:R-:W4:Y:S04]  /*5e2f0*/  LDL.LU R226, [R1+0xea8] ;  /* 0x000ea80001e27983 */ /* 0x000f280000300800 */
[----:B------:R-:W4:Y:S04]  /*5e300*/  LDL.LU R227, [R1+0xeac] ;  /* 0x000eac0001e37983 */ /* 0x000f280000300800 */
[----:B------:R-:W-:Y:S04]  /*5e310*/  STL [R1+0x5064], R94 ;  /* 0x0050645e01007387 */ /* 0x000fe80000100800 */
[----:B------:R1:W-:Y:S04]  /*5e320*/  STL [R1+0x5060], R107 ;  /* 0x0050606b01007387 */ /* 0x0003e80000100800 */
[----:B------:R1:W-:Y:S04]  /*5e330*/  STL [R1+0x505c], R106 ;  /* 0x00505c6a01007387 */ /* 0x0003e80000100800 */
[----:B------:R1:W-:Y:S04]  /*5e340*/  STL [R1+0x5058], R111 ;  /* 0x0050586f01007387 */ /* 0x0003e80000100800 */
[----:B------:R-:W4:Y:S04]  /*5e350*/  LDL.LU R228, [R1+0x14a0] ;  /* 0x0014a00001e47983 */ /* 0x000f280000300800 */
[----:B------:R-:W4:Y:S04]  /*5e360*/  LDL.LU R229, [R1+0x14a4] ;  /* 0x0014a40001e57983 */ /* 0x000f280000300800 */
[----:B------:R-:W4:Y:S04]  /*5e370*/  LDL.LU R230, [R1+0x14a8] ;  /* 0x0014a80001e67983 */ /* 0x000f280000300800 */
[----:B------:R-:W4:Y:S01]  /*5e380*/  LDL.LU R231, [R1+0x14ac] ;  /* 0x0014ac0001e77983 */ /* 0x000f220000300800 */
[C---:B--2---:R-:W-:Y:S03]  /*5e390*/  HMMA.1688.F32.TF32 R8, R216.reuse, R116, R248 ;  /* 0x00000074d808723c */ /* 0x044fe600000810f8 */
        /* <DEDUP_REMOVED lines=12> */
[C---:B---3--:R-:W-:Y:S11]  /*5e460*/  HMMA.1688.F32.TF32 R4, R216.reuse, R120, R4 ;  /* 0x00000078d804723c */ /* 0x048ff60000081004 */
[----:B------:R-:W-:Y:S11]  /*5e470*/  @!UPT UIADD3 URZ, URZ, URZ, URZ ;  /* 0x0000003f3f3ff290 */ /* 0x000ff6000fffe03f */
[----:B------:R-:W-:Y:S02]  /*5e480*/  @!UPT UIADD3 URZ, URZ, URZ, URZ ;  /* 0x0000003f3f3ff290 */ /* 0x000fe4000fffe03f */
[----:B------:R-:W-:Y:S01]  /*5e490*/  IMAD.MOV.U32 R87, RZ, RZ, R4 ;  /* 0x000000ffff577224 */ /* 0x000fe200078e0004 */
[----:B------:R-:W-:Y:S01]  /*5e4a0*/  MOV R78, R7 ;  /* 0x00000007004e7202 */ /* 0x000fe20000000f00 */
[----:B------:R-:W-:Y:S02]  /*5e4b0*/  IMAD.MOV.U32 R82, RZ, RZ, R5 ;  /* 0x000000ffff527224 */ /* 0x000fe400078e0005 */
[----:B------:R-:W-:Y:S02]  /*5e4c0*/  IMAD.MOV.U32 R83, RZ, RZ, R6 ;  /* 0x000000ffff537224 */ /* 0x000fe400078e0006 */
[----:B----4-:R-:W-:Y:S01]  /*5e4d0*/  HMMA.1688.F32.TF32 R4, R216, R124, R224 ;  /* 0x0000007cd804723c */ /* 0x010fe200000810e0 */
[----:B------:R-:W-:Y:S01]  /*5e4e0*/  IMAD.MOV.U32 R110, RZ, RZ, R11 ;  /* 0x000000ffff6e7224 */ /* 0x000fe200078e000b */
[----:B-1----:R-:W-:Y:S01]  /*5e4f0*/  MOV R122, R9 ;  /* 0x00000009007a7202 */ /* 0x002fe20000000f00 */
[----:B------:R-:W-:Y:S01]  /*5e500*/  IMAD.MOV.U32 R123, RZ, RZ, R10 ;  /* 0x000000ffff7b7224 */ /* 0x000fe200078e000a */
[----:B------:R-:W-:Y:S01]  /*5e510*/  LDS R216, [R223+0x44080] ;  /* 0x04408000dfd87984 */ /* 0x000fe20000000800 */
[----:B------:R-:W-:-:S03]  /*5e520*/  IMAD.MOV.U32 R127, RZ, RZ, R8 ;  /* 0x000000ffff7f7224 */ /* 0x000fc600078e0008 */
[----:B------:R-:W-:Y:S04]  /*5e530*/  LDS R218, [R223+0x45080] ;  /* 0x04508000dfda7984 */ /* 0x000fe80000000800 */
[----:B------:R-:W-:Y:S04]  /*5e540*/  LDS R217, [R3+0x44080] ;  /* 0x0440800003d97984 */ /* 0x000fe80000000800 */
[----:B------:R-:W1:Y:S08]  /*5e550*/  LDS R219, [R3+0x45080] ;  /* 0x0450800003db7984 */ /* 0x000e700000000800 */
[----:B------:R-:W-:-:S02]  /*5e560*/  IMAD.MOV.U32 R115, RZ, RZ, R4 ;  /* 0x000000ffff737224 */ /* 0x000fc400078e0004 */
[----:B------:R-:W-:Y:S02]  /*5e570*/  IMAD.MOV.U32 R114, RZ, RZ, R5 ;  /* 0x000000ffff727224 */ /* 0x000fe400078e0005 */
[----:B------:R-:W-:Y:S02]  /*5e580*/  IMAD.MOV.U32 R119, RZ, RZ, R6 ;  /* 0x000000ffff777224 */ /* 0x000fe400078e0006 */
[----:B------:R-:W-:Y:S02]  /*5e590*/  IMAD.MOV.U32 R102, RZ, RZ, R7 ;  /* 0x000000ffff667224 */ /* 0x000fe400078e0007 */
[C---:B------:R-:W-:Y:S11]  /*5e5a0*/  HMMA.1688.F32.TF32 R4, R240.reuse, R40, R228 ;  /* 0x00000028f004723c */ /* 0x040ff600000810e4 */
[----:B------:R-:W-:Y:S11]  /*5e5b0*/  @!UPT UIADD3 URZ, URZ, URZ, URZ ;  /* 0x0000003f3f3ff290 */ /* 0x000ff6000fffe03f */
[----:B------:R-:W-:Y:S02]  /*5e5c0*/  @!UPT UIADD3 URZ, URZ, URZ, URZ ;  /* 0x0000003f3f3ff290 */ /* 0x000fe4000fffe03f */
[----:B------:R-:W-:Y:S01]  /*5e5d0*/  IMAD.MOV.U32 R91, RZ, RZ, R4 ;  /* 0x000000ffff5b7224 */ /* 0x000fe200078e0004 */
[----:B------:R-:W-:Y:S01]  /*5e5e0*/  MOV R90, R5 ;  /* 0x00000005005a7202 */ /* 0x000fe20000000f00 */
[----:B------:R-:W-:Y:S02]  /*5e5f0*/  IMAD.MOV.U32 R95, RZ, RZ, R6 ;  /* 0x000000ffff5f7224 */ /* 0x000fe400078e0006 */
[----:B------:R-:W-:Y:S01]  /*5e600*/  IMAD.MOV.U32 R118, RZ, RZ, R7 ;  /* 0x000000ffff767224 */ /* 0x000fe200078e0007 */
[----:B------:R-:W-:Y:S04]  /*5e610*/  STL [R1+0x5074], R110 ;  /* 0x0050746e01007387 */ /* 0x000fe80000100800 */
[----:B------:R-:W-:Y:S04]  /*5e620*/  STL [R1+0x5070], R123 ;  /* 0x0050707b01007387 */ /* 0x000fe80000100800 */
[----:B------:R-:W-:Y:S04]  /*5e630*/  STL [R1+0x506c], R122 ;  /* 0x00506c7a01007387 */ /* 0x000fe80000100800 */
[----:B------:R-:W-:Y:S04]  /*5e640*/  STL [R1+0x5068], R127 ;  /* 0x0050687f01007387 */ /* 0x000fe80000100800 */
[----:B------:R3:W-:Y:S04]  /*5e650*/  STL [R1+0x5080], R83 ;  /* 0x0050805301007387 */ /* 0x0007e80000100800 */
[----:B------:R4:W-:Y:S04]  /*5e660*/  STL [R1+0x507c], R82 ;  /* 0x00507c5201007387 */ /* 0x0009e80000100800 */
[----:B------:R1:W-:Y:S01]  /*5e670*/  STL [R1+0x5078], R87 ;  /* 0x0050785701007387 */ /* 0x0003e20000100800 */
[C---:B--2---:R-:W-:Y:S11]  /*5e680*/  HMMA.1688.F32.TF32 R4, R240.reuse, R68, R232 ;  /* 0x00000044f004723c */ /* 0x044ff600000810e8 */
[----:B------:R-:W-:Y:S11]  /*5e690*/  @!UPT UIADD3 URZ, URZ, URZ, URZ ;  /* 0x0000003f3f3ff290 */ /* 0x000ff6000fffe03f */
[----:B------:R-:W-:Y:S02]  /*5e6a0*/  @!UPT UIADD3 URZ, URZ, URZ, URZ ;  /* 0x0000003f3f3ff290 */ /* 0x000fe4000fffe03f */
[----:B------:R-:W-:Y:S01]  /*5e6b0*/  IMAD.MOV.U32 R103, RZ, RZ, R4 ;  /* 0x000000ffff677224 */ /* 0x000fe200078e0004 */
[----:B------:R-:W-:Y:S01]  /*5e6c0*/  MOV R86, R7 ;  /* 0x0000000700567202 */ /* 0x000fe20000000f00 */
[----:B------:R-:W-:Y:S02]  /*5e6d0*/  IMAD.MOV.U32 R98, RZ, RZ, R5 ;  /* 0x000000ffff627224 */ /* 0x000fe400078e0005 */
[----:B------:R-:W-:Y:S02]  /*5e6e0*/  IMAD.MOV.U32 R99, RZ, RZ, R6 ;  /* 0x000000ffff637224 */ /* 0x000fe400078e0006 */
[----:B------:R-:W-:Y:S01]  /*5e6f0*/  HMMA.1688.F32.TF32 R4, R240, R72, R244 ;  /* 0x00000048f004723c */ /* 0x000fe200000810f4 */
[----:B------:R-:W2:Y:S04]  /*5e700*/  LDL.LU R244, [R1+0xe30] ;  /* 0x000e300001f47983 */ /* 0x000ea80000300800 */
[----:B------:R-:W2:Y:S04]  /*5e710*/  LDL.LU R245, [R1+0xe34] ;  /* 0x000e340001f57983 */ /* 0x000ea80000300800 */
[----:B------:R-:W2:Y:S04]  /*5e720*/  LDL.LU R246, [R1+0xe38] ;  /* 0x000e380001f67983 */ /* 0x000ea80000300800 */
[----:B------:R-:W2:Y:S04]  /*5e730*/  LDL.LU R247, [R1+0xe3c] ;  /* 0x000e3c0001f77983 */ /* 0x000ea80000300800 */
[----:B------:R-:W2:Y:S04]  /*5e740*/  LDL.LU R232, [R1+0xe40] ;  /* 0x000e400001e87983 */ /* 0x000ea80000300800 */
[----:B------:R-:W2:Y:S03]  /*5e750*/  LDL.LU R233, [R1+0xe44] ;  /* 0x000e440001e97983 */ /* 0x000ea60000300800 */
[----:B------:R-:W-:Y:S01]  /*5e760*/  IMAD.MOV.U32 R79, RZ, RZ, R4 ;  /* 0x000000ffff4f7224 */ /* 0x000fe200078e0004 */
[----:B------:R-:W2:Y:S01]  /*5e770*/  LDL.LU R234, [R1+0xe48] ;  /* 0x000e480001ea7983 */ /* 0x000ea20000300800 */
[----:B------:R-:W-:-:S02]  /*5e780*/  IMAD.MOV.U32 R74, RZ, RZ, R5 ;  /* 0x000000ffff4a7224 */ /* 0x000fc400078e0005 */
[----:B------:R-:W-:Y:S01]  /*5e790*/  IMAD.MOV.U32 R42, RZ, RZ, R6 ;  /* 0x000000ffff2a7224 */ /* 0x000fe200078e0006 */
[----:B------:R-:W2:Y:S01]  /*5e7a0*/  LDL.LU R235, [R1+0xe4c] ;  /* 0x000e4c0001eb7983 */ /* 0x000ea20000300800 */
[----:B------:R-:W-:Y:S02]  /*5e7b0*/  IMAD.MOV.U32 R43, RZ, RZ, R7 ;  /* 0x000000ffff2b7224 */ /* 0x000fe400078e0007 */
[----:B------:R-:W-:Y:S01]  /*5e7c0*/  HMMA.1688.F32.TF32 R4, R240, R76, R248 ;  /* 0x0000004cf004723c */ /* 0x000fe200000810f8 */
[----:B------:R-:W2:Y:S04]  /*5e7d0*/  LDL.LU R228, [R1+0xe50] ;  /* 0x000e500001e47983 */ /* 0x000ea80000300800 */
[----:B------:R-:W2:Y:S04]  /*5e7e0*/  LDL.LU R229, [R1+0xe54] ;  /* 0x000e540001e57983 */ /* 0x000ea80000300800 */
[----:B------:R-:W2:Y:S04]  /*5e7f0*/  LDL.LU R230, [R1+0xe58] ;  /* 0x000e580001e67983 */ /* 0x000ea80000300800 */
[----:B------:R-:W2:Y:S11]  /*5e800*/  LDL.LU R231, [R1+0xe5c] ;  /* 0x000e5c0001e77983 */ /* 0x000eb60000300800 */
[----:B------:R-:W-:Y:S01]  /*5e810*/  IMAD.MOV.U32 R107, RZ, RZ, R4 ;  /* 0x000000ffff6b7224 */ /* 0x000fe200078e0004 */
[----:B------:R-:W-:Y:S01]  /*5e820*/  MOV R106, R5 ;  /* 0x00000005006a7202 */ /* 0x000fe20000000f00 */
[----:B------:R-:W2:Y:S01]  /*5e830*/  LDL.LU R4, [R1+0xe70] ;  /* 0x000e700001047983 */ /* 0x000ea20000300800 */
[----:B------:R-:W-:-:S02]  /*5e840*/  IMAD.MOV.U32 R111, RZ, RZ, R6 ;  /* 0x000000ffff6f7224 */ /* 0x000fc400078e0006 */
[----:B------:R-:W-:Y:S01]  /*5e850*/  IMAD.MOV.U32 R126, RZ, RZ, R7 ;  /* 0x000000ffff7e7224 */ /* 0x000fe200078e0007 */
        /* <DEDUP_REMOVED lines=63> */
[C---:B--2---:R-:W-:Y:S08]  /*5ec50*/  HMMA.1688.F32.TF32 R56, R240.reuse, R84, R56 ;  /* 0x00000054f038723c */ /* 0x044ff00000081038 */
[C---:B---3--:R-:W-:Y:S11]  /*5ec60*/  HMMA.1688.F32.TF32 R52, R240.reuse, R88, R52 ;  /* 0x00000058f034723c */ /* 0x048ff60000081034 */
[----:B------:R-:W-:Y:S05]  /*5ec70*/  @!UPT UIADD3 URZ, URZ, URZ, URZ ;  /* 0x0000003f3f3ff290 */ /* 0x000fea000fffe03f */
[----:B------:R-:W-:Y:S02]  /*5ec80*/  IMAD.MOV.U32 R75, RZ, RZ, R56 ;  /* 0x000000ffff4b7224 */ /* 0x000fe400078e0038 */
[----:B------:R-:W-:Y:S02]  /*5ec90*/  IMAD.MOV.U32 R70, RZ, RZ, R57 ;  /* 0x000000ffff467224 */ /* 0x000fe400078e0039 */
[----:B------:R-:W-:Y:S02]  /*5eca0*/  IMAD.MOV.U32 R71, RZ, RZ, R58 ;  /* 0x000000ffff477224 */ /* 0x000fe400078e003a */
[----:B------:R-:W-:Y:S02]  /*5ecb0*/  IMAD.MOV.U32 R252, RZ, RZ, R59 ;  /* 0x000000fffffc7224 */ /* 0x000fe400078e003b */
[----:B----4-:R-:W-:Y:S01]  /*5ecc0*/  HMMA.1688.F32.TF32 R56, R240, R92, R48 ;  /* 0x0000005cf038723c */ /* 0x010fe20000081030 */
[----:B------:R-:W-:Y:S01]  /*5ecd0*/  IMAD.MOV.U32 R83, RZ, RZ, R52 ;  /* 0x000000ffff537224 */ /* 0x000fe200078e0034 */
[----:B------:R-:W-:Y:S01]  /*5ece0*/  MOV R82, R53 ;  /* 0x0000003500527202 */ /* 0x000fe20000000f00 */
[----:B-1----:R-:W-:-:S02]  /*5ecf0*/  IMAD.MOV.U32 R87, RZ, RZ, R54 ;  /* 0x000000ffff577224 */ /* 0x002fc400078e0036 */
[----:B------:R-:W-:-:S03]  /*5ed00*/  IMAD.MOV.U32 R110, RZ, RZ, R55 ;  /* 0x000000ffff6e7224 */ /* 0x000fc600078e0037 */
[C---:B------:R-:W-:Y:S08]  /*5ed10*/  HMMA.1688.F32.TF32 R52, R240.reuse, R96, R44 ;  /* 0x00000060f034723c */ /* 0x040ff0000008102c */
[C---:B------:R-:W-:Y:S08]  /*5ed20*/  HMMA.1688.F32.TF32 R48, R240.reuse, R100, R36 ;  /* 0x00000064f030723c */ /* 0x040ff00000081024 */
[C---:B------:R-:W-:Y:S08]  /*5ed30*/  HMMA.1688.F32.TF32 R44, R240.reuse, R104, R32 ;  /* 0x00000068f02c723c */ /* 0x040ff00000081020 */
[C---:B------:R-:W-:Y:S08]  /*5ed40*/  HMMA.1688.F32.TF32 R36, R240.reuse, R108, R28 ;  /* 0x0000006cf024723c */ /* 0x040ff0000008101c */
[C---:B------:R-:W-:Y:S08]  /*5ed50*/  HMMA.1688.F32.TF32 R32, R240.reuse, R112, R24 ;  /* 0x00000070f020723c */ /* 0x040ff00000081018 */
[C---:B------:R-:W-:Y:S08]  /*5ed60*/  HMMA.1688.F32.TF32 R28, R240.reuse, R116, R20 ;  /* 0x00000074f01c723c */ /* 0x040ff00000081014 */
[C---:B------:R-:W-:Y:S01]  /*5ed70*/  HMMA.1688.F32.TF32 R24, R240.reuse, R120, R16 ;  /* 0x00000078f018723c */ /* 0x040fe20000081010 */
[----:B------:R-:W-:Y:S07]  /*5ed80*/  STL.64 [R1+0x870], R56 ;  /* 0x0008703801007387 */ /* 0x000fee0000100a00 */
[----:B------:R-:W-:Y:S01]  /*5ed90*/  HMMA.1688.F32.TF32 R20, R240, R124, R12 ;  /* 0x0000007cf014723c */ /* 0x000fe2000008100c */
        /* <DEDUP_REMOVED lines=31> */
[----:B-1----:R-:W-:Y:S07]  /*5ef90*/  HMMA.1688.F32.TF32 R4, R236, R88, R248 ;  /* 0x00000058ec04723c */ /* 0x002fee00000810f8 */
        /* <DEDUP_REMOVED lines=14> */
[----:B-1----:R-:W2:Y:S04]  /*5f080*/  LDL.LU R4, [R1+0x110] ;  /* 0x0001100001047983 */ /* 0x002ea80000300800 */
[----:B------:R-:W2:Y:S04]  /*5f090*/  LDL.LU R5, [R1+0x114] ;  /* 0x0001140001057983 */ /* 0x000ea80000300800 */
[----:B---3--:R-:W2:Y:S04]  /*5f0a0*/  LDL.LU R6, [R1+0x118] ;  /* 0x0001180001067983 */ /* 0x008ea80000300800 */
[----:B------:R-:W2:Y:S04]  /*5f0b0*/  LDL.LU R7, [R1+0x11c] ;  /* 0x00011c0001077983 */ /* 0x000ea80000300800 */
[----:B------:R-:W3:Y:S04]  /*5f0c0*/  LDL.LU R8, [R1+0x120] ;  /* 0x0001200001087983 */ /* 0x000ee80000300800 */
[----:B------:R-:W3:Y:S04]  /*5f0d0*/  LDL.LU R9, [R1+0x124] ;  /* 0x0001240001097983 */ /* 0x000ee80000300800 */
[----:B------:R-:W3:Y:S04]  /*5f0e0*/  LDL.LU R10, [R1+0x128] ;  /* 0x00012800010a7983 */ /* 0x000ee80000300800 */
[----:B------:R-:W3:Y:S01]  /*5f0f0*/  LDL.LU R11, [R1+0x12c] ;  /* 0x00012c00010b7983 */ /* 0x000ee20000300800 */
[----:B------:R-:W-:Y:S03]  /*5f100*/  HMMA.1688.F32.TF32 R60, R240, R80, R60 ;  /* 0x00000050f03c723c */ /* 0x000fe6000008103c */
        /* <DEDUP_REMOVED lines=24> */
[----:B------:R-:W-:-:S03]  /*5f290*/  IMAD.MOV.U32 R123, RZ, RZ, R60 ;  /* 0x000000ffff7b7224 */ /* 0x000fc600078e003c */
[----:B------:R-:W4:Y:S01]  /*5f2a0*/  LDL.LU R56, [R1+0x260] ;  /* 0x0002600001387983 */ /* 0x000f220000300800 */
[----:B------:R-:W-:-:S03]  /*5f2b0*/  IMAD.MOV.U32 R122, RZ, RZ, R61 ;  /* 0x000000ffff7a7224 */ /* 0x000fc600078e003d */
[----:B------:R-:W4:Y:S01]  /*5f2c0*/  LDL.LU R57, [R1+0x264] ;  /* 0x0002640001397983 */ /* 0x000f220000300800 */
[----:B------:R-:W-:-:S03]  /*5f2d0*/  IMAD.MOV.U32 R127, RZ, RZ, R62 ;  /* 0x000000ffff7f7224 */ /* 0x000fc600078e003e */
[----:B------:R-:W4:Y:S01]  /*5f2e0*/  LDL.LU R58, [R1+0x268] ;  /* 0x00026800013a7983 */ /* 0x000f220000300800 */
[----:B------:R-:W-:-:S03]  /*5f2f0*/  MOV R94, R63 ;  /* 0x0000003f005e7202 */ /* 0x000fc60000000f00 */
        /* <DEDUP_REMOVED lines=49> */
[C---:B---3--:R-:W-:Y:S03]  /*5f610*/  HMMA.1688.F32.TF32 R8, R216.reuse, R92, R8 ;  /* 0x0000005cd808723c */ /* 0x048fe60000081008 */
[----:B------:R-:W-:Y:S04]  /*5f620*/  LDS R241, [R222+0x44100] ;  /* 0x04410000def17984 */ /* 0x000fe80000000800 */
[----:B------:R-:W-:Y:S01]  /*5f630*/  LDS R243, [R222+0x45100] ;  /* 0x04510000def37984 */ /* 0x000fe20000000800 */
[C---:B--2---:R-:W-:Y:S03]  /*5f640*/  HMMA.1688.F32.TF32 R12, R216.reuse, R88, R12 ;  /* 0x00000058d80c723c */ /* 0x044fe6000008100c */
[----:B------:R-:W-:Y:S04]  /*5f650*/  LDS R240, [R0+0x44100] ;  /* 0x0441000000f07984 */ /* 0x000fe80000000800 */
[----:B------:R-:W1:Y:S01]  /*5f660*/  LDS R242, [R0+0x45100] ;  /* 0x0451000000f27984 */ /* 0x000e620000000800 */
[C---:B------:R-:W-:Y:S08]  /*5f670*/  HMMA.1688.F32.TF32 R4, R216.reuse, R96, R4 ;  /* 0x00000060d804723c */ /* 0x040ff00000081004 */
[C---:B----4-:R-:W-:Y:S08]  /*5f680*/  HMMA.1688.F32.TF32 R20, R216.reuse, R80, R20 ;  /* 0x00000050d814723c */ /* 0x050ff00000081014 */
[C---:B------:R-:W-:Y:S08]  /*5f690*/  HMMA.1688.F32.TF32 R28, R216.reuse, R72, R28 ;  /* 0x00000048d81c723c */ /* 0x040ff0000008101c */
[----:B------:R-:W-:Y:S08]  /*5f6a0*/  HMMA.1688.F32.TF32 R36, R216, R40, R36 ;  /* 0x00000028d824723c */ /* 0x000ff00000081024 */
        /* <DEDUP_REMOVED lines=48> */
[C---:B--2---:R-:W-:Y:S03]  /*5f9b0*/  HMMA.1688.F32.TF32 R8, R216.reuse, R100, R224 ;  /* 0x00000064d808723c */ /* 0x044fe600000810e0 */
[----:B------:R-:W-:Y:S04]  /*5f9c0*/  LDS R236, [R223+0x44100] ;  /* 0x04410000dfec7984 */ /* 0x000fe80000000800 */
[----:B------:R-:W-:Y:S01]  /*5f9d0*/  LDS R238, [R223+0x45100] ;  /* 0x04510000dfee7984 */ /* 0x000fe20000000800 */
[C---:B---3--:R-:W-:Y:S03]  /*5f9e0*/  HMMA.1688.F32.TF32 R4, R216.reuse, R104, R228 ;  /* 0x00000068d804723c */ /* 0x048fe600000810e4 */
[----:B------:R-:W-:Y:S04]  /*5f9f0*/  LDS R237, [R3+0x44100] ;  /* 0x0441000003ed7984 */ /* 0x000fe80000000800 */
[----:B------:R-:W2:Y:S01]  /*5fa00*/  LDS R239, [R3+0x45100] ;  /* 0x0451000003ef7984 */ /* 0x000ea20000000800 */
[C---:B------:R-:W-:Y:S07]  /*5fa10*/  HMMA.1688.F32.TF32 R12, R216.reuse, R108, R232 ;  /* 0x0000006cd80c723c */ /* 0x040fee00000810e8 */
[----:B------:R-:W-:Y:S04]  /*5fa20*/  STL.64 [R1+0xca0], R8 ;  /* 0x000ca00801007387 */ /* 0x000fe80000100a00 */
[----:B------:R3:W-:Y:S04]  /*5fa30*/  STL.64 [R1+0xca8], R10 ;  /* 0x000ca80a01007387 */ /* 0x0007e80000100a00 */
[----:B------:R-:W-:Y:S04]  /*5fa40*/  STL.64 [R1+0xcc0], R4 ;  /* 0x000cc00401007387 */ /* 0x000fe80000100a00 */
[----:B------:R4:W-:Y:S01]  /*5fa50*/  STL.64 [R1+0xcc8], R6 ;  /* 0x000cc80601007387 */ /* 0x0009e20000100a00 */
[C---:B---3--:R-:W-:Y:S08]  /*5fa60*/  HMMA.1688.F32.TF32 R8, R216.reuse, R112, R244 ;  /* 0x00000070d808723c */ /* 0x048ff000000810f4 */
[----:B----4-:R-:W-:Y:S01]  /*5fa70*/  HMMA.1688.F32.TF32 R4, R216, R116, R248 ;  /* 0x00000074d804723c */ /* 0x010fe200000810f8 */
[----:B------:R-:W-:Y:S04]  /*5fa80*/  STL.64 [R1+0xce0], R12 ;  /* 0x000ce00c01007387 */ /* 0x000fe80000100a00 */
[----:B------:R-:W-:Y:S04]  /*5fa90*/  STL.64 [R1+0xce8], R14 ;  /* 0x000ce80e01007387 */ /* 0x000fe80000100a00 */
[----:B------:R-:W3:Y:S06]  /*5faa0*/  LDL.LU R56, [R1+0x10] ;  /* 0x0000100001387983 */ /* 0x000eec0000300800 */
[----:B------:R-:W-:Y:S04]  /*5fab0*/  STL.64 [R1+0xd00], R8 ;  /* 0x000d000801007387 */ /* 0x000fe80000100a00 */
[----:B------:R-:W-:Y:S04]  /*5fac0*/  STL.64 [R1+0xd08], R10 ;  /* 0x000d080a01007387 */ /* 0x000fe80000100a00 */
[----:B------:R4:W-:Y:S04]  /*5fad0*/  STL.64 [R1+0xd20], R4 ;  /* 0x000d200401007387 */ /* 0x0009e80000100a00 */
[----:B------:R1:W-:Y:S04]  /*5fae0*/  STL.64 [R1+0xd28], R6 ;  /* 0x000d280601007387 */ /* 0x0003e80000100a00 */
        /* <DEDUP_REMOVED lines=27> */
[----:B----4-:R-:W4:Y:S04]  /*5fca0*/  LDL.LU R4, [R1+0x1280] ;  /* 0x0012800001047983 */ /* 0x010f280000300800 */
[----:B------:R-:W4:Y:S04]  /*5fcb0*/  LDL.LU R5, [R1+0x1284] ;  /* 0x0012840001057983 */ /* 0x000f280000300800 */
[----:B-1----:R-:W4:Y:S04]  /*5fcc0*/  LDL.LU R6, [R1+0x1288] ;  /* 0x0012880001067983 */ /* 0x002f280000300800 */
[----:B------:R-:W4:Y:S04]  /*5fcd0*/  LDL.LU R7, [R1+0x128c] ;  /* 0x00128c0001077983 */ /* 0x000f280000300800 */
        /* <DEDUP_REMOVED lines=68> */
[----:B------:R-:W3:Y:S04]  /*60120*/  LDL.LU R52, [R1] ;  /* 0x0000000001347983 */ /* 0x000ee80000300800 */
[----:B------:R-:W3:Y:S04]  /*60130*/  LDL.LU R53, [R1+0x4] ;  /* 0x0000040001357983 */ /* 0x000ee80000300800 */
[----:B------:R-:W3:Y:S04]  /*60140*/  LDL.LU R54, [R1+0x8] ;  /* 0x0000080001367983 */ /* 0x000ee80000300800 */
[----:B------:R-:W3:Y:S01]  /*60150*/  LDL.LU R55, [R1+0xc] ;  /* 0x00000c0001377983 */ /* 0x000ee20000300800 */
[C---:B--2---:R-:W-:Y:S08]  /*60160*/  HMMA.1688.F32.TF32 R220, R240.reuse, R120, R220 ;  /* 0x00000078f0dc723c */ /* 0x044ff000000810dc */
[C---:B----4-:R-:W-:Y:S08]  /*60170*/  HMMA.1688.F32.TF32 R4, R240.reuse, R116, R4 ;  /* 0x00000074f004723c */ /* 0x050ff00000081004 */
[C---:B---3--:R-:W-:Y:S08]  /*60180*/  HMMA.1688.F32.TF32 R12, R240.reuse, R108, R12 ;  /* 0x0000006cf00c723c */ /* 0x048ff0000008100c */
[C---:B------:R-:W-:Y:S08]  /*60190*/  HMMA.1688.F32.TF32 R16, R240.reuse, R104, R16 ;  /* 0x00000068f010723c */ /* 0x040ff00000081010 */
[C---:B------:R-:W-:Y:S08]  /*601a0*/  HMMA.1688.F32.TF32 R20, R240.reuse, R100, R20 ;  /* 0x00000064f014723c */ /* 0x040ff00000081014 */
[C---:B------:R-:W-:Y:S08]  /*601b0*/  HMMA.1688.F32.TF32 R28, R240.reuse, R92, R28 ;  /* 0x0000005cf01c723c */ /* 0x040ff0000008101c */
[C---:B------:R-:W-:Y:S08]  /*601c0*/  HMMA.1688.F32.TF32 R32, R240.reuse, R88, R32 ;  /* 0x00000058f020723c */ /* 0x040ff00000081020 */
[C---:B------:R-:W-:Y:S08]  /*601d0*/  HMMA.1688.F32.TF32 R36, R240.reuse, R84, R36 ;  /* 0x00000054f024723c */ /* 0x040ff00000081024 */
[C---:B------:R-:W-:Y:S08]  /*601e0*/  HMMA.1688.F32.TF32 R44, R240.reuse, R76, R44 ;  /* 0x0000004cf02c723c */ /* 0x040ff0000008102c */
[----:B------:R-:W-:Y:S08]  /*601f0*/  HMMA.1688.F32.TF32 R128, R240, R72, R128 ;  /* 0x00000048f080723c */ /* 0x000ff00000081080 */
[C---:B------:R-:W-:Y:S08]  /*60200*/  HMMA.1688.F32.TF32 R144, R216.reuse, R120, R144 ;  /* 0x00000078d890723c */ /* 0x040ff00000081090 */
[----:B------:R-:W-:Y:S08]  /*60210*/  HMMA.1688.F32.TF32 R216, R216, R124, R140 ;  /* 0x0000007cd8d8723c */ /* 0x000ff0000008108c */
[C---:B------:R-:W-:Y:S08]  /*60220*/  HMMA.1688.F32.TF32 R132, R240.reuse, R68, R132 ;  /* 0x00000044f084723c */ /* 0x040ff00000081084 */
[C---:B------:R-:W-:Y:S01]  /*60230*/  HMMA.1688.F32.TF32 R136, R240.reuse, R40, R136 ;  /* 0x00000028f088723c */ /* 0x040fe20000081088 */
[----:B------:R-:W-:Y:S04]  /*60240*/  STL.64 [R1+0xd60], R144 ;  /* 0x000d609001007387 */ /* 0x000fe80000100a00 */
[----:B------:R1:W-:Y:S03]  /*60250*/  STL.64 [R1+0xd68], R146 ;  /* 0x000d689201007387 */ /* 0x0003e60000100a00 */
[C---:B------:R-:W-:Y:S01]  /*60260*/  HMMA.1688.F32.TF32 R48, R240.reuse, R80, R48 ;  /* 0x00000050f030723c */ /* 0x040fe20000081030 */
[----:B-1----:R-:W2:Y:S04]  /*60270*/  LDL.LU.64 R146, [R1+0x5300] ;  /* 0x0053000001927983 */ /* 0x002ea80000300a00 */
[----:B------:R-:W2:Y:S04]  /*60280*/  LDL.LU.64 R144, [R1+0x52f8] ;  /* 0x0052f80001907983 */ /* 0x000ea80000300a00 */
[----:B------:R-:W3:Y:S04]  /*60290*/  LDL.LU.64 R142, [R1+0x52f0] ;  /* 0x0052f000018e7983 */ /* 0x000ee80000300a00 */
[----:B------:R-:W3:Y:S04]  /*602a0*/  LDL.LU.64 R140, [R1+0x52e8] ;  /* 0x0052e800018c7983 */ /* 0x000ee80000300a00 */
[----:B------:R-:W-:Y:S04]  /*602b0*/  STL.64 [R1+0xd50], R216 ;  /* 0x000d50d801007387 */ /* 0x000fe80000100a00 */
[----:B------:R-:W-:Y:S04]  /*602c0*/  STL.64 [R1+0xd58], R218 ;  /* 0x000d58da01007387 */ /* 0x000fe80000100a00 */
[----:B------:R-:W-:Y:S04]  /*602d0*/  STL.64 [R1+0xd80], R136 ;  /* 0x000d808801007387 */ /* 0x000fe80000100a00 */
[----:B------:R1:W-:Y:S01]  /*602e0*/  STL.64 [R1+0xd88], R138 ;  /* 0x000d888a01007387 */ /* 0x0003e20000100a00 */
[C---:B------:R-:W-:Y:S03]  /*602f0*/  HMMA.1688.F32.TF32 R24, R240.reuse, R96, R24 ;  /* 0x00000060f018723c */ /* 0x040fe60000081018 */
[----:B------:R-:W-:Y:S04]  /*60300*/  LDS R216, [R0+0x44180] ;  /* 0x0441800000d87984 */ /* 0x000fe80000000800 */
[----:B------:R-:W-:Y:S04]  /*60310*/  LDS R218, [R0+0x45180] ;  /* 0x0451800000da7984 */ /* 0x000fe80000000800 */
[----:B-1----:R-:W4:Y:S04]  /*60320*/  LDL.LU.64 R138, [R1+0x52e0] ;  /* 0x0052e000018a7983 */ /* 0x002f280000300a00 */
[----:B------:R-:W4:Y:S04]  /*60330*/  LDL.LU.64 R136, [R1+0x52d8] ;  /* 0x0052d80001887983 */ /* 0x000f280000300a00 */
        /* <DEDUP_REMOVED lines=48> */
[----:B-1----:R-:W3:Y:S04]  /*60640*/  LDL.LU.64 R10, [R1+0x5220] ;  /* 0x00522000010a7983 */ /* 0x002ee80000300a00 */
[----:B------:R-:W3:Y:S04]  /*60650*/  LDL.LU.64 R8, [R1+0x5218] ;  /* 0x0052180001087983 */ /* 0x000ee80000300a00 */
[----:B------:R-:W-:Y:S04]  /*60660*/  STL.64 [R1+0xea0], R4 ;  /* 0x000ea00401007387 */ /* 0x000fe80000100a00 */
[----:B------:R1:W-:Y:S01]  /*60670*/  STL.64 [R1+0xea8], R6 ;  /* 0x000ea80601007387 */ /* 0x0003e20000100a00 */
[C---:B------:R-:W-:Y:S03]  /*60680*/  HMMA.1688.F32.TF32 R228, R236.reuse, R40, R228 ;  /* 0x00000028ece4723c */ /* 0x040fe600000810e4 */
[----:B-1----:R-:W3:Y:S04]  /*60690*/  LDL.LU.64 R6, [R1+0x5210] ;  /* 0x0052100001067983 */ /* 0x002ee80000300a00 */
[----:B------:R-:W3:Y:S04]  /*606a0*/  LDL.LU.64 R4, [R1+0x5208] ;  /* 0x0052080001047983 */ /* 0x000ee80000300a00 */
[----:B------:R-:W-:Y:S04]  /*606b0*/  STL.64 [R1+0xe90], R220 ;  /* 0x000e90dc01007387 */ /* 0x000fe80000100a00 */
[----:B------:R1:W-:Y:S01]  /*606c0*/  STL.64 [R1+0xe98], R222 ;  /* 0x000e98de01007387 */ /* 0x0003e20000100a00 */
[C---:B------:R-:W-:Y:S03]  /*606d0*/  HMMA.1688.F32.TF32 R232, R236.reuse, R68, R232 ;  /* 0x00000044ece8723c */ /* 0x040fe600000810e8 */
[----:B-1----:R-:W3:Y:S04]  /*606e0*/  LDL.LU.64 R222, [R1+0x5200] ;  /* 0x0052000001de7983 */ /* 0x002ee80000300a00 */
[----:B------:R-:W3:Y:S04]  /*606f0*/  LDL.LU.64 R220, [R1+0x51f8] ;  /* 0x0051f80001dc7983 */ /* 0x000ee80000300a00 */
[----:B------:R-:W3:Y:S04]  /*60700*/  LDL.LU.64 R226, [R1+0x51f0] ;  /* 0x0051f00001e27983 */ /* 0x000ee80000300a00 */
[----:B------:R-:W3:Y:S04]  /*60710*/  LDL.LU.64 R224, [R1+0x51e8] ;  /* 0x0051e80001e07983 */ /* 0x000ee80000300a00 */
[----:B------:R1:W-:Y:S04]  /*60720*/  STL.64 [R1+0xe60], R240 ;  /* 0x000e60f001007387 */ /* 0x0003e80000100a00 */
[----:B------:R4:W-:Y:S01]  /*60730*/  STL.64 [R1+0xe68], R242 ;  /* 0x000e68f201007387 */ /* 0x0009e20000100a00 */
[C---:B------:R-:W-:Y:S03]  /*60740*/  HMMA.1688.F32.TF32 R244, R236.reuse, R72, R244 ;  /* 0x00000048ecf4723c */ /* 0x040fe600000810f4 */
[----:B-1----:R-:W3:Y:S04]  /*60750*/  LDL.LU R240, [R1+0x40] ;  /* 0x0000400001f07983 */ /* 0x002ee80000300800 */
[----:B------:R-:W3:Y:S04]  /*60760*/  LDL.LU R241, [R1+0x44] ;  /* 0x0000440001f17983 */ /* 0x000ee80000300800 */
[----:B----4-:R-:W3:Y:S04]  /*60770*/  LDL.LU R242, [R1+0x48] ;  /* 0x0000480001f27983 */ /* 0x010ee80000300800 */
[----:B------:R-:W3:Y:S01]  /*60780*/  LDL.LU R243, [R1+0x4c] ;  /* 0x00004c0001f37983 */ /* 0x000ee20000300800 */
[----:B------:R-:W-:Y:S03]  /*60790*/  HMMA.1688.F32.TF32 R248, R236, R76, R248 ;  /* 0x0000004cecf8723c */ /* 0x000fe600000810f8 */
[----:B------:R-:W-:Y:S04]  /*607a0*/  STL.64 [R1+0xe40], R228 ;  /* 0x000e40e401007387 */ /* 0x000fe80000100a00 */
[----:B------:R1:W-:Y:S04]  /*607b0*/  STL.64 [R1+0xe48], R230 ;  /* 0x000e48e601007387 */ /* 0x0003e80000100a00 */
[----:B-1----:R-:W4:Y:S04]  /*607c0*/  LDL.LU.64 R230, [R1+0x51e0] ;  /* 0x0051e00001e67983 */ /* 0x002f280000300a00 */
[----:B------:R-:W4:Y:S04]  /*607d0*/  LDL.LU.64 R228, [R1+0x51d8] ;  /* 0x0051d80001e47983 */ /* 0x000f280000300a00 */
        /* <DEDUP_REMOVED lines=12> */
[----:B------:R-:W-:-:S05]  /*608a0*/  LOP3.LUT R219, R0, 0x20, RZ, 0x3c, !PT ;  /* 0x0000002000db7812 */ /* 0x000fca00078e3cff */
[----:B------:R-:W-:Y:S04]  /*608b0*/  LDS R217, [R219+0x44180] ;  /* 0x04418000dbd97984 */ /* 0x000fe80000000800 */
[----:B------:R-:W2:Y:S02]  /*608c0*/  LDS R219, [R219+0x45180] ;  /* 0x04518000dbdb7984 */ /* 0x000ea40000000800 */
[----:B--2---:R-:W-:Y:S08]  /*608d0*/  HMMA.1688.F32.TF32 R12, R216, R68, R12 ;  /* 0x00000044d80c723c */ /* 0x004ff0000008100c */
[C---:B---3--:R-:W-:Y:S11]  /*608e0*/  HMMA.1688.F32.TF32 R240, R236.reuse, R80, R240 ;  /* 0x00000050ecf0723c */ /* 0x048ff600000810f0 */
[----:B------:R-:W-:Y:S11]  /*608f0*/  @!UPT UIADD3 URZ, URZ, URZ, URZ ;  /* 0x0000003f3f3ff290 */ /* 0x000ff6000fffe03f */
[----:B------:R-:W-:Y:S01]  /*60900*/  @!UPT UIADD3 URZ, URZ, URZ, URZ ;  /* 0x0000003f3f3ff290 */ /* 0x000fe2000fffe03f */
        /* <DEDUP_REMOVED lines=8> */
[----:B------:R-:W-:Y:S04]  /*60990*/  STL.64 [R1+0xd90], R64 ;  /* 0x000d904001007387 */ /* 0x000fe80000100a00 */
[----:B------:R-:W-:Y:S01]  /*609a0*/  STL.64 [R1+0xd98], R66 ;  /* 0x000d984201007387 */ /* 0x000fe20000100a00 */
[C---:B----4-:R-:W-:Y:S03]  /*609b0*/  HMMA.1688.F32.TF32 R52, R236.reuse, R100, R248 ;  /* 0x00000064ec34723c */ /* 0x050fe600000810f8 */
[----:B------:R-:W-:Y:S04]  /*609c0*/  STL.64 [R1+0xd70], R60 ;  /* 0x000d703c01007387 */ /* 0x000fe80000100a00 */
[----:B------:R1:W-:Y:S04]  /*609d0*/  STL.64 [R1+0xd78], R62 ;  /* 0x000d783e01007387 */ /* 0x0003e80000100a00 */
[----:B------:R-:W-:Y:S04]  /*609e0*/  STL.64 [R1+0xd40], R56 ;  /* 0x000d403801007387 */ /* 0x000fe80000100a00 */
[----:B------:R2:W-:Y:S01]  /*609f0*/  STL.64 [R1+0xd48], R58 ;  /* 0x000d483a01007387 */ /* 0x0005e20000100a00 */
[C---:B-1----:R-:W-:Y:S07]  /*60a00*/  HMMA.1688.F32.TF32 R60, R236.reuse, R104, R244 ;  /* 0x00000068ec3c723c */ /* 0x042fee00000810f4 */
[----:B------:R-:W-:Y:S01]  /*60a10*/  STL.64 [R1+0xd30], R52 ;  /* 0x000d303401007387 */ /* 0x000fe20000100a00 */
[----:B--2---:R-:W-:Y:S03]  /*60a20*/  HMMA.1688.F32.TF32 R56, R236, R108, R232 ;  /* 0x0000006cec38723c */ /* 0x004fe600000810e8 */
[----:B------:R1:W-:Y:S01]  /*60a30*/  STL.64 [R1+0xd38], R54 ;  /* 0x000d383601007387 */ /* 0x0003e20000100a00 */
[----:B------:R-:W-:-:S02]  /*60a40*/  IMAD.MOV.U32 R240, RZ, RZ, R51 ;  /* 0x000000fffff07224 */ /* 0x000fc400078e0033 */
[----:B------:R-:W-:Y:S01]  /*60a50*/  IMAD.MOV.U32 R241, RZ, RZ, R49 ;  /* 0x000000fffff17224 */ /* 0x000fe200078e0031 */
[----:B------:R-:W-:Y:S01]  /*60a60*/  MOV R243, R45 ;  /* 0x0000002d00f37202 */ /* 0x000fe20000000f00 */
[----:B------:R-:W-:Y:S01]  /*60a70*/  IMAD.MOV.U32 R242, RZ, RZ, R46 ;  /* 0x000000fffff27224 */ /* 0x000fe200078e002e */
[----:B------:R-:W-:Y:S01]  /*60a80*/  LDS R233, [R3+0x44380] ;  /* 0x0443800003e97984 */ /* 0x000fe20000000800 */
[C---:B-1----:R-:W-:Y:S05]  /*60a90*/  HMMA.1688.F32.TF32 R52, R236.reuse, R112, R228 ;  /* 0x00000070ec34723c */ /* 0x042fea00000810e4 */
[----:B------:R-:W-:Y:S04]  /*60aa0*/  STL.64 [R1+0xd10], R60 ;  /* 0x000d103c01007387 */ /* 0x000fe80000100a00 */
[----:B------:R1:W-:Y:S04]  /*60ab0*/  STL.64 [R1+0xd18], R62 ;  /* 0x000d183e01007387 */ /* 0x0003e80000100a00 */
[----:B------:R-:W-:Y:S04]  /*60ac0*/  STL.64 [R1+0xcf0], R56 ;  /* 0x000cf03801007387 */ /* 0x000fe80000100a00 */
[----:B------:R2:W-:Y:S01]  /*60ad0*/  STL.64 [R1+0xcf8], R58 ;  /* 0x000cf83a01007387 */ /* 0x0005e20000100a00 */
[C---:B-1----:R-:W-:Y:S05]  /*60ae0*/  HMMA.1688.F32.TF32 R60, R236.reuse, R116, R224 ;  /* 0x00000074ec3c723c */ /* 0x042fea00000810e0 */
[----:B------:R-:W-:Y:S03]  /*60af0*/  STL.64 [R1+0xcd0], R52 ;  /* 0x000cd03401007387 */ /* 0x000fe60000100a00 */
[C---:B--2---:R-:W-:Y:S01]  /*60b00*/  HMMA.1688.F32.TF32 R56, R236.reuse, R120, R220 ;  /* 0x00000078ec38723c */ /* 0x044fe200000810dc */
[----:B------:R1:W-:Y:S07]  /*60b10*/  STL.64 [R1+0xcd8], R54 ;  /* 0x000cd83601007387 */ /* 0x0003ee0000100a00 */
[----:B-1----:R-:W-:Y:S08]  /*60b20*/  HMMA.1688.F32.TF32 R52, R236, R124, R4 ;  /* 0x0000007cec34723c */ /* 0x002ff00000081004 */
        /* <DEDUP_REMOVED lines=14> */
[----:B-1----:R-:W-:Y:S01]  /*60c10*/  HMMA.1688.F32.TF32 R12, R216, R76, R20 ;  /* 0x0000004cd80c723c */ /* 0x002fe20000081014 */
[----:B------:R-:W-:-:S02]  /*60c20*/  IMAD.MOV.U32 R244, RZ, RZ, R44 ;  /* 0x000000fffff47224 */ /* 0x000fc400078e002c */
[----:B------:R-:W-:Y:S02]  /*60c30*/  IMAD.MOV.U32 R245, RZ, RZ, R50 ;  /* 0x000000fffff57224 */ /* 0x000fe400078e0032 */
[----:B------:R-:W-:Y:S02]  /*60c40*/  IMAD.MOV.U32 R246, RZ, RZ, R48 ;  /* 0x000000fffff67224 */ /* 0x000fe400078e0030 */
[----:B------:R-:W-:Y:S01]  /*60c50*/  IMAD.MOV.U32 R247, RZ, RZ, R47 ;  /* 0x000000fffff77224 */ /* 0x000fe200078e002f */
[C---:B--2---:R-:W-:Y:S01]  /*60c60*/  HMMA.1688.F32.TF32 R8, R216.reuse, R80, R24 ;  /* 0x00000050d808723c */ /* 0x044fe20000081018 */
[C---:B------:R-:W-:Y:S01]  /*60c70*/  LOP3.LUT R235, R0.reuse, 0x40, RZ, 0x3c, !PT ;  /* 0x0000004000eb7812 */ /* 0x040fe200078e3cff */
[----:B------:R-:W-:Y:S04]  /*60c80*/  LDS R5, [R3+0x44180] ;  /* 0x0441800003057984 */ /* 0x000fe80000000800 */
[----:B------:R-:W-:Y:S02]  /*60c90*/  LDS R4, [R235+0x44180] ;  /* 0x04418000eb047984 */ /* 0x000fe40000000800 */
[C---:B------:R-:W-:Y:S02]  /*60ca0*/  HMMA.1688.F32.TF32 R16, R216.reuse, R84, R28 ;  /* 0x00000054d810723c */ /* 0x040fe4000008101c */
[----:B------:R-:W-:Y:S04]  /*60cb0*/  LDS R6, [R235+0x45180] ;  /* 0x04518000eb067984 */ /* 0x000fe80000000800 */
[----:B------:R-:W1:Y:S04]  /*60cc0*/  LDS R7, [R3+0x45180] ;  /* 0x0451800003077984 */ /* 0x000e680000000800 */
[----:B------:R-:W-:Y:S04]  /*60cd0*/  STL.64 [R1+0xbf0], R12 ;  /* 0x000bf00c01007387 */ /* 0x000fe80000100a00 */
[----:B------:R2:W-:Y:S04]  /*60ce0*/  STL.64 [R1+0xbf8], R14 ;  /* 0x000bf80e01007387 */ /* 0x0005e80000100a00 */
[----:B------:R-:W-:Y:S04]  /*60cf0*/  STL.64 [R1+0xbd0], R8 ;  /* 0x000bd00801007387 */ /* 0x000fe80000100a00 */
[----:B------:R3:W-:Y:S01]  /*60d00*/  STL.64 [R1+0xbd8], R10 ;  /* 0x000bd80a01007387 */ /* 0x0007e20000100a00 */
[----:B--2---:R-:W-:Y:S01]  /*60d10*/  HMMA.1688.F32.TF32 R12, R216, R88, R32 ;  /* 0x00000058d80c723c */ /* 0x004fe20000081020 */
[----:B------:R-:W-:-:S02]  /*60d20*/  LOP3.LUT R234, R0, 0x20, RZ, 0x3c, !PT ;  /* 0x0000002000ea7812 */ /* 0x000fc400078e3cff */
[----:B------:R-:W-:Y:S05]  /*60d30*/  LDS R232, [R235+0x44380] ;  /* 0x04438000ebe87984 */ /* 0x000fea0000000800 */
[----:B---3--:R-:W-:Y:S01]  /*60d40*/  HMMA.1688.F32.TF32 R8, R216, R92, R36 ;  /* 0x0000005cd808723c */ /* 0x008fe20000081024 */
[----:B------:R2:W-:Y:S04]  /*60d50*/  STL.64 [R1+0xbb0], R16 ;  /* 0x000bb01001007387 */ /* 0x0005e80000100a00 */
[----:B------:R3:W-:Y:S10]  /*60d60*/  STL.64 [R1+0xbb8], R18 ;  /* 0x000bb81201007387 */ /* 0x0007f40000100a00 */
[----:B------:R-:W-:Y:S04]  /*60d70*/  STL.64 [R1+0xb90], R12 ;  /* 0x000b900c01007387 */ /* 0x000fe80000100a00 */
[----:B------:R-:W-:Y:S04]  /*60d80*/  STL.64 [R1+0xb98], R14 ;  /* 0x000b980e01007387 */ /* 0x000fe80000100a00 */
[----:B------:R-:W4:Y:S04]  /*60d90*/  LDL.LU R51, [R1+0x51a4] ;  /* 0x0051a40001337983 */ /* 0x000f280000300800 */
        /* <DEDUP_REMOVED lines=8> */
[----:B------:R-:W3:Y:S01]  /*60e20*/  LDL.LU R47, [R1+0x5188] ;  /* 0x00518800012f7983 */ /* 0x000ee20000300800 */
[----:B----4-:R-:W-:-:S02]  /*60e30*/  IMAD.MOV.U32 R231, RZ, RZ, R51 ;  /* 0x000000ffffe77224 */ /* 0x010fc400078e0033 */
[----:B--2---:R-:W-:Y:S02]  /*60e40*/  IMAD.MOV.U32 R230, RZ, RZ, R49 ;  /* 0x000000ffffe67224 */ /* 0x004fe400078e0031 */
[----:B---3--:R-:W-:Y:S02]  /*60e50*/  IMAD.MOV.U32 R228, RZ, RZ, R46 ;  /* 0x000000ffffe47224 */ /* 0x008fe400078e002e */
[----:B------:R-:W2:Y:S01]  /*60e60*/  LDL.LU R46, [R1+0x5184] ;  /* 0x00518400012e7983 */ /* 0x000ea20000300800 */
[----:B------:R-:W-:-:S03]  /*60e70*/  MOV R229, R45 ;  /* 0x0000002d00e57202 */ /* 0x000fc60000000f00 */
[----:B------:R-:W3:Y:S04]  /*60e80*/  LDL.LU R45, [R1+0x5180] ;  /* 0x00518000012d7983 */ /* 0x000ee80000300800 */
[----:B------:R-:W4:Y:S01]  /*60e90*/  LDL.LU R49, [R1+0x517c] ;  /* 0x00517c0001317983 */ /* 0x000f220000300800 */
[----:B------:R-:W-:-:S03]  /*60ea0*/  IMAD.MOV.U32 R225, RZ, RZ, R50 ;  /* 0x000000ffffe17224 */ /* 0x000fc600078e0032 */
[----:B------:R-:W2:Y:S01]  /*60eb0*/  LDL.LU R51, [R1+0x5178] ;  /* 0x0051780001337983 */ /* 0x000ea20000300800 */
[----:B------:R-:W-:-:S03]  /*60ec0*/  IMAD.MOV.U32 R224, RZ, RZ, R48 ;  /* 0x000000ffffe07224 */ /* 0x000fc600078e0030 */
[----:B------:R-:W3:Y:S04]  /*60ed0*/  LDL.LU R48, [R1+0x5174] ;  /* 0x0051740001307983 */ /* 0x000ee80000300800 */
[----:B------:R-:W3:Y:S01]  /*60ee0*/  LDL.LU R50, [R1+0x5170] ;  /* 0x0051700001327983 */ /* 0x000ee20000300800 */
[----:B------:R-:W-:-:S03]  /*60ef0*/  IMAD.MOV.U32 R227, RZ, RZ, R44 ;  /* 0x000000ffffe37224 */ /* 0x000fc600078e002c */
[----:B------:R-:W3:Y:S04]  /*60f00*/  LDL.LU R226, [R1+0x4e8] ;  /* 0x0004e80001e27983 */ /* 0x000ee80000300800 */
[----:B------:R-:W3:Y:S01]  /*60f10*/  LDL.LU R44, [R1+0x516c] ;  /* 0x00516c00012c7983 */ /* 0x000ee20000300800 */
[----:B----4-:R-:W-:-:S03]  /*60f20*/  MOV R236, R49 ;  /* 0x0000003100ec7202 */ /* 0x010fc60000000f00 */
[----:B------:R-:W4:Y:S01]  /*60f30*/  LDL.LU R49, [R1+0x5168] ;  /* 0x0051680001317983 */ /* 0x000f220000300800 */
[----:B--2---:R-:W-:-:S03]  /*60f40*/  IMAD.MOV.U32 R237, RZ, RZ, R51 ;  /* 0x000000ffffed7224 */ /* 0x004fc600078e0033 */
[----:B------:R-:W2:Y:S01]  /*60f50*/  LDL.LU R51, [R1+0x5164] ;  /* 0x0051640001337983 */ /* 0x000ea20000300800 */
[----:B---3--:R-:W-:-:S03]  /*60f60*/  IMAD.MOV.U32 R238, RZ, RZ, R48 ;  /* 0x000000ffffee7224 */ /* 0x008fc600078e0030 */
[----:B------:R-:W3:Y:S01]  /*60f70*/  LDL.LU R48, [R1+0x5160] ;  /* 0x0051600001307983 */ /* 0x000ee20000300800 */
[----:B------:R-:W-:-:S03]  /*60f80*/  IMAD.MOV.U32 R239, RZ, RZ, R50 ;  /* 0x000000ffffef7224 */ /* 0x000fc600078e0032 */
[----:B------:R-:W3:Y:S04]  /*60f90*/  LDL.LU R50, [R1+0x515c] ;  /* 0x00515c0001327983 */ /* 0x000ee80000300800 */
[----:B------:R-:W3:Y:S01]  /*60fa0*/  LDL.LU R16, [R1+0x520] ;  /* 0x0005200001107983 */ /* 0x000ee20000300800 */
[----:B------:R-:W-:-:S03]  /*60fb0*/  IMAD.MOV.U32 R19, RZ, RZ, R44 ;  /* 0x000000ffff137224 */ /* 0x000fc600078e002c */
[----:B------:R-:W3:Y:S04]  /*60fc0*/  LDL.LU R17, [R1+0x524] ;  /* 0x0005240001117983 */ /* 0x000ee80000300800 */
[----:B------:R-:W3:Y:S04]  /*60fd0*/  LDL.LU R18, [R1+0x528] ;  /* 0x0005280001127983 */ /* 0x000ee80000300800 */
[----:B------:R-:W3:Y:S01]  /*60fe0*/  LDL.LU R44, [R1+0x5158] ;  /* 0x00515800012c7983 */ /* 0x000ee20000300800 */
[----:B----4-:R-:W-:Y:S02]  /*60ff0*/  IMAD.MOV.U32 R23, RZ, RZ, R49 ;  /* 0x000000ffff177224 */ /* 0x010fe400078e0031 */
[----:B--2---:R-:W-:-:S02]  /*61000*/  IMAD.MOV.U32 R22, RZ, RZ, R51 ;  /* 0x000000ffff167224 */ /* 0x004fc400078e0033 */
[----:B---3--:R-:W-:Y:S02]  /*61010*/  IMAD.MOV.U32 R20, RZ, RZ, R48 ;  /* 0x000000ffff147224 */ /* 0x008fe400078e0030 */
[----:B------:R-:W2:Y:S01]  /*61020*/  LDL.LU R48, [R1+0x5154] ;  /* 0x0051540001307983 */ /* 0x000ea20000300800 */
[----:B------:R-:W-:-:S03]  /*61030*/  MOV R21, R50 ;  /* 0x0000003200157202 */ /* 0x000fc60000000f00 */
[----:B------:R-:W3:Y:S04]  /*61040*/  LDL.LU R50, [R1+0x5150] ;  /* 0x0051500001327983 */ /* 0x000ee80000300800 */
        /* <DEDUP_REMOVED lines=30> */
[----:B--2---:R-:W-:Y:S02]  /*61230*/  MOV R35, R48 ;  /* 0x0000003000237202 */ /* 0x004fe40000000f00 */
[----:B------:R-:W2:Y:S01]  /*61240*/  LDL.LU R48, [R1+0x1220] ;  /* 0x0012200001307983 */ /* 0x000ea20000300800 */
[----:B---3--:R-:W-:Y:S02]  /*61250*/  IMAD.MOV.U32 R33, RZ, RZ, R50 ;  /* 0x000000ffff217224 */ /* 0x008fe400078e0032 */
[----:B----4-:R-:W-:-:S02]  /*61260*/  IMAD.MOV.U32 R32, RZ, RZ, R51 ;  /* 0x000000ffff207224 */ /* 0x010fc400078e0033 */
[----:B------:R-:W-:Y:S02]  /*61270*/  IMAD.MOV.U32 R34, RZ, RZ, R49 ;  /* 0x000000ffff227224 */ /* 0x000fe400078e0031 */
        /* <DEDUP_REMOVED lines=10> */
[----:B------:R-:W3:Y:S04]  /*61320*/  LDL.LU R44, [R1+0x5144] ;  /* 0x00514400012c7983 */ /* 0x000ee80000300800 */
[----:B------:R-:W3:Y:S04]  /*61330*/  LDL.LU R45, [R1+0x5140] ;  /* 0x00514000012d7983 */ /* 0x000ee80000300800 */
[----:B------:R-:W3:Y:S04]  /*61340*/  LDL.LU R46, [R1+0x513c] ;  /* 0x00513c00012e7983 */ /* 0x000ee80000300800 */
[----:B------:R-:W3:Y:S01]  /*61350*/  LDL.LU R47, [R1+0x5138] ;  /* 0x00513800012f7983 */ /* 0x000ee20000300800 */
[C---:B------:R-:W-:Y:S03]  /*61360*/  HMMA.1688.F32.TF32 R52, R216.reuse, R112, R52 ;  /* 0x00000070d834723c */ /* 0x040fe60000081034 */
[----:B------:R-:W4:Y:S04]  /*61370*/  LDL.LU R223, [R1+0x50c] ;  /* 0x00050c0001df7983 */ /* 0x000f280000300800 */
[----:B------:R-:W4:Y:S01]  /*61380*/  LDL.LU R248, [R1+0x490] ;  /* 0x0004900001f87983 */ /* 0x000f220000300800 */
[C---:B------:R-:W-:Y:S03]  /*61390*/  HMMA.1688.F32.TF32 R56, R216.reuse, R108, R56 ;  /* 0x0000006cd838723c */ /* 0x040fe60000081038 */
[----:B------:R-:W4:Y:S04]  /*613a0*/  LDL.LU R249, [R1+0x494] ;  /* 0x0004940001f97983 */ /* 0x000f280000300800 */
[----:B------:R-:W4:Y:S04]  /*613b0*/  LDL.LU R250, [R1+0x498] ;  /* 0x0004980001fa7983 */ /* 0x000f280000300800 */
[----:B------:R-:W4:Y:S01]  /*613c0*/  LDL.LU R251, [R1+0x49c] ;  /* 0x00049c0001fb7983 */ /* 0x000f220000300800 */
[C---:B------:R-:W-:Y:S08]  /*613d0*/  HMMA.1688.F32.TF32 R64, R216.reuse, R100, R64 ;  /* 0x00000064d840723c */ /* 0x040ff00000081040 */
[C---:B------:R-:W-:Y:S08]  /*613e0*/  HMMA.1688.F32.TF32 R60, R216.reuse, R104, R60 ;  /* 0x00000068d83c723c */ /* 0x040ff0000008103c */
[C---:B--2---:R-:W-:Y:S08]  /*613f0*/  HMMA.1688.F32.TF32 R48, R216.reuse, R116, R48 ;  /* 0x00000074d830723c */ /* 0x044ff00000081030 */
[C---:B---3--:R-:W-:Y:S01]  /*61400*/  HMMA.1688.F32.TF32 R12, R216.reuse, R96, R44 ;  /* 0x00000060d80c723c */ /* 0x048fe2000008102c */
[----:B------:R-:W2:Y:S11]  /*61410*/  LDL.LU R44, [R1+0x11f0] ;  /* 0x0011f000012c7983 */ /* 0x000eb60000300800 */
[----:B------:R-:W-:Y:S11]  /*61420*/  @!UPT UIADD3 URZ, URZ, URZ, URZ ;  /* 0x0000003f3f3ff290 */ /* 0x000ff6000fffe03f */
[----:B------:R-:W-:Y:S04]  /*61430*/  STL.64 [R1+0xb00], R12 ;  /* 0x000b000c01007387 */ /* 0x000fe80000100a00 */
[----:B------:R-:W-:Y:S04]  /*61440*/  STL.64 [R1+0xb08], R14 ;  /* 0x000b080e01007387 */ /* 0x000fe80000100a00 */
[----:B------:R-:W2:Y:S04]  /*61450*/  LDL.LU R45, [R1+0x11f4] ;  /* 0x0011f400012d7983 */ /* 0x000ea80000300800 */
[----:B------:R-:W2:Y:S04]  /*61460*/  LDL.LU R46, [R1+0x11f8] ;  /* 0x0011f800012e7983 */ /* 0x000ea80000300800 */
[----:B------:R-:W2:Y:S04]  /*61470*/  LDL.LU R47, [R1+0x11fc] ;  /* 0x0011fc00012f7983 */ /* 0x000ea80000300800 */
[----:B------:R-:W-:Y:S04]  /*61480*/  STL.64 [R1+0xaf0], R64 ;  /* 0x000af04001007387 */ /* 0x000fe80000100a00 */
[----:B------:R1:W-:Y:S01]  /*61490*/  STL.64 [R1+0xaf8], R66 ;  /* 0x000af84201007387 */ /* 0x0003e20000100a00 */
[C---:B------:R-:W-:Y:S03]  /*614a0*/  HMMA.1688.F32.TF32 R8, R216.reuse, R120, R8 ;  /* 0x00000078d808723c */ /* 0x040fe60000081008 */
[----:B------:R-:W-:Y:S04]  /*614b0*/  LDS R12, [R0+0x44200] ;  /* 0x04420000000c7984 */ /* 0x000fe80000000800 */
[----:B------:R-:W-:Y:S04]  /*614c0*/  LDS R14, [R0+0x45200] ;  /* 0x04520000000e7984 */ /* 0x000fe80000000800 */
[----:B-1----:R-:W3:Y:S04]  /*614d0*/  LDL.LU.64 R66, [R1+0x5130] ;  /* 0x0051300001427983 */ /* 0x002ee80000300a00 */
[----:B------:R-:W3:Y:S04]  /*614e0*/  LDL.LU.64 R64, [R1+0x5128] ;  /* 0x0051280001407983 */ /* 0x000ee80000300a00 */
[----:B------:R-:W-:Y:S04]  /*614f0*/  STL.64 [R1+0xae0], R60 ;  /* 0x000ae03c01007387 */ /* 0x000fe80000100a00 */
[----:B------:R1:W-:Y:S04]  /*61500*/  STL.64 [R1+0xae8], R62 ;  /* 0x000ae83e01007387 */ /* 0x0003e80000100a00 */
[----:B------:R-:W-:Y:S04]  /*61510*/  LDS R13, [R234+0x44200] ;  /* 0x04420000ea0d7984 */ /* 0x000fe80000000800 */
[----:B------:R-:W2:Y:S04]  /*61520*/  LDS R15, [R234+0x45200] ;  /* 0x04520000ea0f7984 */ /* 0x000ea80000000800 */
        /* <DEDUP_REMOVED lines=15> */
[----:B------:R2:W-:Y:S02]  /*61620*/  STL.64 [R1+0xaa8], R10 ;  /* 0x000aa80a01007387 */ /* 0x0005e40000100a00 */
[----:B--2---:R-:W-:Y:S02]  /*61630*/  HMMA.1688.F32.TF32 R8, R216, R124, R48 ;  /* 0x0000007cd808723c */ /* 0x004fe40000081030 */
[----:B------:R-:W2:Y:S11]  /*61640*/  LDL.LU R48, [R1+0x1200] ;  /* 0x0012000001307983 */ /* 0x000eb60000300800 */
[----:B------:R-:W-:Y:S10]  /*61650*/  @!UPT UIADD3 URZ, URZ, URZ, URZ ;  /* 0x0000003f3f3ff290 */ /* 0x000ff4000fffe03f */
[----:B------:R-:W-:Y:S04]  /*61660*/  STL.64 [R1+0x990], R8 ;  /* 0x0009900801007387 */ /* 0x000fe80000100a00 */
[----:B------:R-:W-:Y:S04]  /*61670*/  STL.64 [R1+0x998], R10 ;  /* 0x0009980a01007387 */ /* 0x000fe80000100a00 */
[----:B------:R-:W2:Y:S04]  /*61680*/  LDL.LU R49, [R1+0x1204] ;  /* 0x0012040001317983 */ /* 0x000ea80000300800 */
[----:B------:R-:W2:Y:S04]  /*61690*/  LDL.LU R50, [R1+0x1208] ;  /* 0x0012080001327983 */ /* 0x000ea80000300800 */
[----:B------:R-:W2:Y:S04]  /*616a0*/  LDL.LU R51, [R1+0x120c] ;  /* 0x00120c0001337983 */ /* 0x000ea80000300800 */
[----:B------:R-:W-:Y:S04]  /*616b0*/  LDS R8, [R235+0x44200] ;  /* 0x04420000eb087984 */ /* 0x000fe80000000800 */
[----:B------:R-:W-:Y:S04]  /*616c0*/  LDS R10, [R235+0x45200] ;  /* 0x04520000eb0a7984 */ /* 0x000fe80000000800 */
[----:B------:R-:W-:Y:S04]  /*616d0*/  LDS R9, [R3+0x44200] ;  /* 0x0442000003097984 */ /* 0x000fe80000000800 */
[----:B------:R-:W1:Y:S01]  /*616e0*/  LDS R11, [R3+0x45200] ;  /* 0x04520000030b7984 */ /* 0x000e620000000800 */
[C---:B--2---:R-:W-:Y:S08]  /*616f0*/  HMMA.1688.F32.TF32 R216, R4.reuse, R40, R48 ;  /* 0x0000002804d8723c */ /* 0x044ff00000081030 */
[C---:B------:R-:W-:Y:S08]  /*61700*/  HMMA.1688.F32.TF32 R48, R4.reuse, R68, R44 ;  /* 0x000000440430723c */ /* 0x040ff0000008102c */
[C---:B------:R-:W-:Y:S08]  /*61710*/  HMMA.1688.F32.TF32 R44, R4.reuse, R72, R36 ;  /* 0x00000048042c723c */ /* 0x040ff00000081024 */
[C---:B------:R-:W-:Y:S08]  /*61720*/  HMMA.1688.F32.TF32 R36, R4.reuse, R76, R32 ;  /* 0x0000004c0424723c */ /* 0x040ff00000081020 */
[C---:B------:R-:W-:Y:S08]  /*61730*/  HMMA.1688.F32.TF32 R32, R4.reuse, R80, R28 ;  /* 0x000000500420723c */ /* 0x040ff0000008101c */
[C---:B----4-:R-:W-:Y:S08]  /*61740*/  HMMA.1688.F32.TF32 R28, R4.reuse, R84, R24 ;  /* 0x00000054041c723c */ /* 0x050ff00000081018 */
[C---:B------:R-:W-:Y:S08]  /*61750*/  HMMA.1688.F32.TF32 R24, R4.reuse, R88, R20 ;  /* 0x000000580418723c */ /* 0x040ff00000081014 */
        /* <DEDUP_REMOVED lines=19> */
[----:B------:R-:W-:Y:S04]  /*61890*/  STL.64 [R1+0x900], R16 ;  /* 0x0009001001007387 */ /* 0x000fe80000100a00 */
[----:B------:R2:W-:Y:S01]  /*618a0*/  STL.64 [R1+0x908], R18 ;  /* 0x0009081201007387 */ /* 0x0005e20000100a00 */
[C---:B----4-:R-:W-:Y:S03]  /*618b0*/  HMMA.1688.F32.TF32 R20, R4.reuse, R104, R224 ;  /* 0x000000680414723c */ /* 0x050fe600000810e0 */
[----:B------:R-:W-:Y:S04]  /*618c0*/  LDS R48, [R0+0x44300] ;  /* 0x0443000000307984 */ /* 0x000fe80000000800 */
[----:B------:R-:W-:Y:S01]  /*618d0*/  LDS R50, [R0+0x45300] ;  /* 0x0453000000327984 */ /* 0x000fe20000000800 */
[C---:B--2---:R-:W-:Y:S03]  /*618e0*/  HMMA.1688.F32.TF32 R16, R4.reuse, R108, R228 ;  /* 0x0000006c0410723c */ /* 0x044fe600000810e4 */
[----:B------:R-:W-:Y:S04]  /*618f0*/  LDS R49, [R234+0x44300] ;  /* 0x04430000ea317984 */ /* 0x000fe80000000800 */
[----:B------:R-:W-:Y:S04]  /*61900*/  LDS R51, [R234+0x45300] ;  /* 0x04530000ea337984 */ /* 0x000fe80000000800 */
[----:B------:R-:W-:Y:S04]  /*61910*/  STL.64 [R1+0x8f0], R24 ;  /* 0x0008f01801007387 */ /* 0x000fe80000100a00 */
[----:B------:R2:W-:Y:S04]  /*61920*/  STL.64 [R1+0x8f8], R26 ;  /* 0x0008f81a01007387 */ /* 0x0005e80000100a00 */
[----:B------:R-:W-:Y:S04]  /*61930*/  STL.64 [R1+0x8e0], R20 ;  /* 0x0008e01401007387 */ /* 0x000fe80000100a00 */
[----:B------:R4:W-:Y:S01]  /*61940*/  STL.64 [R1+0x8e8], R22 ;  /* 0x0008e81601007387 */ /* 0x0009e20000100a00 */
[C---:B--2---:R-:W-:Y:S03]  /*61950*/  HMMA.1688.F32.TF32 R24, R4.reuse, R112, R244 ;  /* 0x000000700418723c */ /* 0x044fe600000810f4 */
[----:B------:R-:W-:Y:S04]  /*61960*/  STL.64 [R1+0x8d0], R16 ;  /* 0x0008d01001007387 */ /* 0x000fe80000100a00 */
[----:B------:R2:W-:Y:S01]  /*61970*/  STL.64 [R1+0x8d8], R18 ;  /* 0x0008d81201007387 */ /* 0x0005e20000100a00 */
[C---:B----4-:R-:W-:Y:S08]  /*61980*/  HMMA.1688.F32.TF32 R20, R4.reuse, R116, R248 ;  /* 0x000000740414723c */ /* 0x050ff000000810f8 */
[C---:B--2---:R-:W-:Y:S08]  /*61990*/  HMMA.1688.F32.TF32 R16, R4.reuse, R120, R240 ;  /* 0x000000780410723c */ /* 0x044ff000000810f0 */
[----:B------:R-:W-:Y:S01]  /*619a0*/  HMMA.1688.F32.TF32 R4, R4, R124, R52 ;  /* 0x0000007c0404723c */ /* 0x000fe20000081034 */
        /* <DEDUP_REMOVED lines=10> */
[C---:B---3--:R-:W-:Y:S07]  /*61a50*/  HMMA.1688.F32.TF32 R4, R12.reuse, R72, R64 ;  /* 0x000000480c04723c */ /* 0x048fee0000081040 */
        /* <DEDUP_REMOVED lines=8> */
[C---:B--2---:R-:W-:Y:S07]  /*61ae0*/  HMMA.1688.F32.TF32 R4, R12.reuse, R84, R136 ;  /* 0x000000540c04723c */ /* 0x044fee0000081088 */
        /* <DEDUP_REMOVED lines=9> */
[----:B------:R-:W-:-:S06]  /*61b80*/  IMAD.MOV.U32 R248, RZ, RZ, R172 ;  /* 0x000000fffff87224 */ /* 0x000fcc00078e00ac */
[----:B------:R-:W-:Y:S04]  /*61b90*/  STL.64 [R1+0x540], R20 ;  /* 0x0005401401007387 */ /* 0x000fe80000100a00 */
[----:B------:R2:W-:Y:S04]  /*61ba0*/  STL.64 [R1+0x548], R22 ;  /* 0x0005481601007387 */ /* 0x0005e80000100a00 */
[----:B------:R-:W-:Y:S01]  /*61bb0*/  STL.64 [R1+0x520], R16 ;  /* 0x0005201001007387 */ /* 0x000fe20000100a00 */
[----:B------:R-:W-:-:S03]  /*61bc0*/  MOV R249, R173 ;  /* 0x000000ad00f97202 */ /* 0x000fc60000000f00 */
[----:B------:R-:W-:Y:S01]  /*61bd0*/  STL.64 [R1+0x528], R18 ;  /* 0x0005281201007387 */ /* 0x000fe20000100a00 */
[----:B------:R-:W-:-:S03]  /*61be0*/  IMAD.MOV.U32 R250, RZ, RZ, R174 ;  /* 0x000000fffffa7224 */ /* 0x000fc600078e00ae */
[----:B------:R-:W3:Y:S01]  /*61bf0*/  LDL.LU R172, [R1+0x50e0] ;  /* 0x0050e00001ac7983 */ /* 0x000ee20000300800 */
[----:B------:R-:W-:-:S03]  /*61c00*/  IMAD.MOV.U32 R251, RZ, RZ, R168 ;  /* 0x000000fffffb7224 */ /* 0x000fc600078e00a8 */
[----:B------:R-:W-:Y:S01]  /*61c10*/  STL.64 [R1+0x510], R4 ;  /* 0x0005100401007387 */ /* 0x000fe20000100a00 */
[----:B------:R-:W-:-:S03]  /*61c20*/  IMAD.MOV.U32 R244, RZ, RZ, R169 ;  /* 0x000000fffff47224 */ /* 0x000fc600078e00a9 */
[----:B------:R4:W-:Y:S01]  /*61c30*/  STL.64 [R1+0x518], R6 ;  /* 0x0005180601007387 */ /* 0x0009e20000100a00 */
[----:B------:R-:W-:-:S03]  /*61c40*/  IMAD.MOV.U32 R245, RZ, RZ, R164 ;  /* 0x000000fffff57224 */ /* 0x000fc600078e00a4 */
[----:B------:R-:W3:Y:S01]  /*61c50*/  LDL.LU R173, [R1+0x50dc] ;  /* 0x0050dc0001ad7983 */ /* 0x000ee20000300800 */
[----:B------:R-:W-:-:S03]  /*61c60*/  IMAD.MOV.U32 R246, RZ, RZ, R165 ;  /* 0x000000fffff67224 */ /* 0x000fc600078e00a5 */
[----:B------:R-:W3:Y:S01]  /*61c70*/  LDL.LU R174, [R1+0x50d8] ;  /* 0x0050d80001ae7983 */ /* 0x000ee20000300800 */
[----:B------:R-:W-:-:S03]  /*61c80*/  MOV R247, R166 ;  /* 0x000000a600f77202 */ /* 0x000fc60000000f00 */
[----:B------:R-:W2:Y:S01]  /*61c90*/  LDL.LU R168, [R1+0x50d4] ;  /* 0x0050d40001a87983 */ /* 0x000ea20000300800 */
[----:B------:R-:W-:-:S03]  /*61ca0*/  IMAD.MOV.U32 R228, RZ, RZ, R160 ;  /* 0x000000ffffe47224 */ /* 0x000fc600078e00a0 */
        /* <DEDUP_REMOVED lines=9> */
[----:B------:R-:W-:-:S03]  /*61d40*/  MOV R221, R158 ;  /* 0x0000009e00dd7202 */ /* 0x000fc60000000f00 */
[----:B------:R-:W2:Y:S01]  /*61d50*/  LDL.LU R161, [R1+0x50bc] ;  /* 0x0050bc0001a17983 */ /* 0x000ea20000300800 */
[----:B------:R-:W-:-:S03]  /*61d60*/  IMAD.MOV.U32 R222, RZ, RZ, R159 ;  /* 0x000000ffffde7224 */ /* 0x000fc600078e009f */
[----:B------:R-:W2:Y:S01]  /*61d70*/  LDL.LU R162, [R1+0x50b8] ;  /* 0x0050b80001a27983 */ /* 0x000ea20000300800 */
[----:B------:R-:W-:-:S03]  /*61d80*/  IMAD.MOV.U32 R223, RZ, RZ, R152 ;  /* 0x000000ffffdf7224 */ /* 0x000fc600078e0098 */
[----:B------:R-:W2:Y:S04]  /*61d90*/  LDL.LU R156, [R1+0x50b4] ;  /* 0x0050b400019c7983 */ /* 0x000ea80000300800 */
[----:B------:R-:W2:Y:S04]  /*61da0*/  LDL.LU R157, [R1+0x50b0] ;  /* 0x0050b000019d7983 */ /* 0x000ea80000300800 */
[----:B------:R-:W2:Y:S04]  /*61db0*/  LDL.LU R158, [R1+0x50ac] ;  /* 0x0050ac00019e7983 */ /* 0x000ea80000300800 */
[----:B------:R-:W2:Y:S04]  /*61dc0*/  LDL.LU R159, [R1+0x50a8] ;  /* 0x0050a800019f7983 */ /* 0x000ea80000300800 */
[----:B------:R-:W4:Y:S01]  /*61dd0*/  LDL.LU R152, [R1+0x50a4] ;  /* 0x0050a40001987983 */ /* 0x000f220000300800 */
[----:B------:R-:W-:-:S03]  /*61de0*/  IMAD.MOV.U32 R224, RZ, RZ, R153 ;  /* 0x000000ffffe07224 */ /* 0x000fc600078e0099 */
[----:B------:R-:W3:Y:S01]  /*61df0*/  LDL.LU R236, [R1+0x11a0] ;  /* 0x0011a00001ec7983 */ /* 0x000ee20000300800 */
[----:B------:R-:W-:-:S03]  /*61e00*/  IMAD.MOV.U32 R225, RZ, RZ, R154 ;  /* 0x000000ffffe17224 */ /* 0x000fc600078e009a */
[----:B------:R-:W3:Y:S01]  /*61e10*/  LDL.LU R237, [R1+0x11a4] ;  /* 0x0011a40001ed7983 */ /* 0x000ee20000300800 */
[----:B------:R-:W-:-:S03]  /*61e20*/  IMAD.MOV.U32 R226, RZ, RZ, R155 ;  /* 0x000000ffffe27224 */ /* 0x000fc600078e009b */
[----:B------:R-:W3:Y:S04]  /*61e30*/  LDL.LU R238, [R1+0x11a8] ;  /* 0x0011a80001ee7983 */ /* 0x000ee80000300800 */
[----:B------:R-:W3:Y:S04]  /*61e40*/  LDL.LU R239, [R1+0x11ac] ;  /* 0x0011ac0001ef7983 */ /* 0x000ee80000300800 */
[----:B------:R-:W4:Y:S04]  /*61e50*/  LDL.LU R153, [R1+0x50a0] ;  /* 0x0050a00001997983 */ /* 0x000f280000300800 */
[----:B------:R-:W4:Y:S04]  /*61e60*/  LDL.LU R154, [R1+0x509c] ;  /* 0x00509c00019a7983 */ /* 0x000f280000300800 */
[----:B------:R-:W4:Y:S01]  /*61e70*/  LDL.LU R155, [R1+0x5098] ;  /* 0x00509800019b7983 */ /* 0x000f220000300800 */
[----:B------:R-:W-:Y:S01]  /*61e80*/  MOV R227, R163 ;  /* 0x000000a300e37202 */ /* 0x000fe20000000f00 */
[----:B------:R-:W-:-:S02]  /*61e90*/  IMAD.MOV.U32 R240, RZ, RZ, R167 ;  /* 0x000000fffff07224 */ /* 0x000fc400078e00a7 */
[----:B------:R-:W3:Y:S04]  /*61ea0*/  LDL.LU R163, [R1+0x5094] ;  /* 0x0050940001a37983 */ /* 0x000ee80000300800 */
[----:B------:R-:W3:Y:S01]  /*61eb0*/  LDL.LU R167, [R1+0x5090] ;  /* 0x0050900001a77983 */ /* 0x000ee20000300800 */
[----:B------:R-:W-:Y:S02]  /*61ec0*/  IMAD.MOV.U32 R241, RZ, RZ, R170 ;  /* 0x000000fffff17224 */ /* 0x000fe400078e00aa */
[----:B------:R-:W-:Y:S01]  /*61ed0*/  IMAD.MOV.U32 R242, RZ, RZ, R171 ;  /* 0x000000fffff27224 */ /* 0x000fe200078e00ab */
[----:B------:R-:W3:Y:S01]  /*61ee0*/  LDL.LU R170, [R1+0x508c] ;  /* 0x00508c0001aa7983 */ /* 0x000ee20000300800 */
[----:B------:R-:W-:-:S03]  /*61ef0*/  IMAD.MOV.U32 R243, RZ, RZ, R175 ;  /* 0x000000fffff37224 */ /* 0x000fc600078e00af */
[----:B------:R-:W3:Y:S04]  /*61f00*/  LDL.LU R171, [R1+0x5088] ;  /* 0x0050880001ab7983 */ /* 0x000ee80000300800 */
[----:B------:R-:W3:Y:S01]  /*61f10*/  LDL.LU R175, [R1+0x5084] ;  /* 0x0050840001af7983 */ /* 0x000ee20000300800 */
[----:B-1----:R-:W-:Y:S08]  /*61f20*/  HMMA.1688.F32.TF32 R24, R8, R112, R228 ;  /* 0x000000700818723c */ /* 0x002ff000000810e4 */
[C---:B--2---:R-:W-:Y:S08]  /*61f30*/  HMMA.1688.F32.TF32 R20, R12.reuse, R104, R156 ;  /* 0x000000680c14723c */ /* 0x044ff0000008109c */
[C---:B----4-:R-:W-:Y:S08]  /*61f40*/  HMMA.1688.F32.TF32 R4, R12.reuse, R100, R152 ;  /* 0x000000640c04723c */ /* 0x050ff00000081098 */
[C---:B---3--:R-:W-:Y:S11]  /*61f50*/  HMMA.1688.F32.TF32 R16, R12.reuse, R108, R160 ;  /* 0x0000006c0c10723c */ /* 0x048ff600000810a0 */
[----:B------:R-:W-:Y:S04]  /*61f60*/  @!UPT UIADD3 URZ, URZ, URZ, URZ ;  /* 0x0000003f3f3ff290 */ /* 0x000fe8000fffe03f */
        /* <DEDUP_REMOVED lines=9> */
[C---:B--2---:R-:W-:Y:S03]  /*62000*/  HMMA.1688.F32.TF32 R16, R12.reuse, R120, R172 ;  /* 0x000000780c10723c */ /* 0x044fe600000810ac */
[----:B------:R1:W-:Y:S05]  /*62010*/  STL.64 [R1+0x4b8], R6 ;  /* 0x0004b80601007387 */ /* 0x0003ea0000100a00 */
[----:B-1----:R-:W-:Y:S06]  /*62020*/  HMMA.1688.F32.TF32 R4, R12, R124, R176 ;  /* 0x0000007c0c04723c */ /* 0x002fec00000810b0 */
[----:B------:R-:W-:Y:S04]  /*62030*/  STL.64 [R1+0x490], R20 ;  /* 0x0004901401007387 */ /* 0x000fe80000100a00 */
[----:B------:R-:W-:Y:S01]  /*62040*/  STL.64 [R1+0x498], R22 ;  /* 0x0004981601007387 */ /* 0x000fe20000100a00 */
[C---:B------:R-:W-:Y:S04]  /*62050*/  HMMA.1688.F32.TF32 R12, R8.reuse, R40, R180 ;  /* 0x00000028080c723c */ /* 0x040fe800000810b4 */
[----:B------:R-:W-:Y:S04]  /*62060*/  STL.64 [R1+0x360], R16 ;  /* 0x0003601001007387 */ /* 0x000fe80000100a00 */
[----:B------:R1:W-:Y:S04]  /*62070*/  STL.64 [R1+0x368], R18 ;  /* 0x0003681201007387 */ /* 0x0003e80000100a00 */
[----:B------:R-:W-:Y:S01]  /*62080*/  STL.64 [R1+0x350], R4 ;  /* 0x0003500401007387 */ /* 0x000fe20000100a00 */
[C---:B-1----:R-:W-:Y:S03]  /*62090*/  HMMA.1688.F32.TF32 R16, R8.reuse, R68, R184 ;  /* 0x000000440810723c */ /* 0x042fe600000810b8 */
[----:B------:R1:W-:Y:S05]  /*620a0*/  STL.64 [R1+0x358], R6 ;  /* 0x0003580601007387 */ /* 0x0003ea0000100a00 */
[C---:B-1----:R-:W-:Y:S02]  /*620b0*/  HMMA.1688.F32.TF32 R4, R8.reuse, R72, R188 ;  /* 0x000000480804723c */ /* 0x042fe400000810bc */
[----:B------:R-:W-:Y:S04]  /*620c0*/  STL.64 [R1+0x340], R12 ;  /* 0x0003400c01007387 */ /* 0x000fe80000100a00 */
[----:B------:R-:W-:Y:S09]  /*620d0*/  STL.64 [R1+0x348], R14 ;  /* 0x0003480e01007387 */ /* 0x000ff20000100a00 */
        /* <DEDUP_REMOVED lines=9> */
[----:B------:R-:W1:Y:S01]  /*62170*/  LDS R15, [R234+0x45280] ;  /* 0x04528000ea0f7984 */ /* 0x000e620000000800 */
[C---:B--2---:R-:W-:Y:S03]  /*62180*/  HMMA.1688.F32.TF32 R4, R8.reuse, R76, R192 ;  /* 0x0000004c0804723c */ /* 0x044fe600000810c0 */
[----:B------:R-:W-:Y:S04]  /*62190*/  LDS R196, [R0+0x44380] ;  /* 0x0443800000c47984 */ /* 0x000fe80000000800 */
[----:B------:R-:W-:Y:S04]  /*621a0*/  LDS R198, [R0+0x45380] ;  /* 0x0453800000c67984 */ /* 0x000fe80000000800 */
[----:B------:R-:W-:Y:S04]  /*621b0*/  LDS R197, [R234+0x44380] ;  /* 0x04438000eac57984 */ /* 0x000fe80000000800 */
        /* <DEDUP_REMOVED lines=10> */
[C---:B--2---:R-:W-:Y:S01]  /*62260*/  HMMA.1688.F32.TF32 R16, R8.reuse, R96, R212 ;  /* 0x000000600810723c */ /* 0x044fe200000810d4 */
        /* <DEDUP_REMOVED lines=10> */
[C---:B--2---:R-:W-:Y:S03]  /*62310*/  HMMA.1688.F32.TF32 R16, R8.reuse, R100, R236 ;  /* 0x000000640810723c */ /* 0x044fe600000810ec */
[----:B------:R-:W-:Y:S04]  /*62320*/  LDS R5, [R3+0x44280] ;  /* 0x0442800003057984 */ /* 0x000fe80000000800 */
[----:B------:R-:W2:Y:S01]  /*62330*/  LDS R7, [R3+0x45280] ;  /* 0x0452800003077984 */ /* 0x000ea20000000800 */
[C---:B------:R-:W-:Y:S03]  /*62340*/  HMMA.1688.F32.TF32 R20, R8.reuse, R104, R220 ;  /* 0x000000680814723c */ /* 0x040fe600000810dc */
[----:B------:R-:W-:Y:S04]  /*62350*/  LDS R213, [R3+0x44300] ;  /* 0x0443000003d57984 */ /* 0x000fe80000000800 */
[----:B------:R-:W3:Y:S04]  /*62360*/  LDS R215, [R3+0x45300] ;  /* 0x0453000003d77984 */ /* 0x000ee80000000800 */
[----:B------:R-:W4:Y:S04]  /*62370*/  LDS R235, [R3+0x45380] ;  /* 0x0453800003eb7984 */ /* 0x000f280000000800 */
[----:B------:R-:W-:Y:S04]  /*62380*/  STL.64 [R1+0x180], R16 ;  /* 0x0001801001007387 */ /* 0x000fe80000100a00 */
[----:B------:R1:W-:Y:S02]  /*62390*/  STL.64 [R1+0x188], R18 ;  /* 0x0001881201007387 */ /* 0x0003e40000100a00 */
[C---:B-1----:R-:W-:Y:S02]  /*623a0*/  HMMA.1688.F32.TF32 R16, R8.reuse, R108, R224 ;  /* 0x0000006c0810723c */ /* 0x042fe400000810e0 */
[----:B------:R-:W-:Y:S04]  /*623b0*/  STL.64 [R1+0x170], R20 ;  /* 0x0001701401007387 */ /* 0x000fe80000100a00 */
[----:B------:R1:W-:Y:S02]  /*623c0*/  STL.64 [R1+0x178], R22 ;  /* 0x0001781601007387 */ /* 0x0003e40000100a00 */
[C---:B-1----:R-:W-:Y:S11]  /*623d0*/  HMMA.1688.F32.TF32 R20, R8.reuse, R116, R244 ;  /* 0x000000740814723c */ /* 0x042ff600000810f4 */
[----:B------:R-:W-:Y:S04]  /*623e0*/  @!UPT UIADD3 URZ, URZ, URZ, URZ ;  /* 0x0000003f3f3ff290 */ /* 0x000fe8000fffe03f */
[----:B------:R-:W-:Y:S04]  /*623f0*/  STL.64 [R1+0x160], R16 ;  /* 0x0001601001007387 */ /* 0x000fe80000100a00 */
[----:B------:R1:W-:Y:S02]  /*62400*/  STL.64 [R1+0x168], R18 ;  /* 0x0001681201007387 */ /* 0x0003e40000100a00 */
[C---:B-1----:R-:W-:Y:S08]  /*62410*/  HMMA.1688.F32.TF32 R16, R8.reuse, R120, R248 ;  /* 0x000000780810723c */ /* 0x042ff000000810f8 */
[----:B------:R-:W-:Y:S01]  /*62420*/  HMMA.1688.F32.TF32 R8, R8, R124, R240 ;  /* 0x0000007c0808723c */ /* 0x000fe200000810f0 */
[----:B------:R-:W-:Y:S04]  /*62430*/  STL.64 [R1+0x150], R24 ;  /* 0x0001501801007387 */ /* 0x000fe80000100a00 */
[----:B------:R-:W-:Y:S04]  /*62440*/  STL.64 [R1+0x158], R26 ;  /* 0x0001581a01007387 */ /* 0x000fe80000100a00 */
[----:B------:R-:W-:Y:S04]  /*62450*/  STL.64 [R1+0x140], R20 ;  /* 0x0001401401007387 */ /* 0x000fe80000100a00 */
[----:B------:R-:W-:Y:S04]  /*62460*/  STL.64 [R1+0x148], R22 ;  /* 0x0001481601007387 */ /* 0x000fe80000100a00 */
[----:B------:R-:W2:Y:S04]  /*62470*/  LDL.LU R244, [R1+0x220] ;  /* 0x0002200001f47983 */ /* 0x000ea80000300800 */
[----:B------:R1:W-:Y:S04]  /*62480*/  STL.64 [R1+0x130], R16 ;  /* 0x0001301001007387 */ /* 0x0003e80000100a00 */
[----:B------:R1:W-:Y:S04]  /*62490*/  STL.64 [R1+0x138], R18 ;  /* 0x0001381201007387 */ /* 0x0003e80000100a00 */
[----:B------:R-:W-:Y:S04]  /*624a0*/  STL.64 [R1+0x120], R8 ;  /* 0x0001200801007387 */ /* 0x000fe80000100a00 */
        /* <DEDUP_REMOVED lines=101> */
[C---:B---3--:R-:W-:Y:S08]  /*62b00*/  HMMA.1688.F32.TF32 R36, R12.reuse, R112, R36 ;  /* 0x000000700c24723c */ /* 0x048ff00000081024 */
[C---:B----4-:R-:W-:Y:S08]  /*62b10*/  HMMA.1688.F32.TF32 R60, R12.reuse, R92, R60 ;  /* 0x0000005c0c3c723c */ /* 0x050ff0000008103c */
[C---:B------:R-:W-:Y:S08]  /*62b20*/  HMMA.1688.F32.TF32 R132, R12.reuse, R80, R132 ;  /* 0x000000500c84723c */ /* 0x040ff00000081084 */
[C---:B------:R-:W-:Y:S08]  /*62b30*/  HMMA.1688.F32.TF32 R144, R12.reuse, R68, R144 ;  /* 0x000000440c90723c */ /* 0x040ff00000081090 */
[C---:B------:R-:W-:Y:S08]  /*62b40*/  HMMA.1688.F32.TF32 R148, R12.reuse, R40, R148 ;  /* 0x000000280c94723c */ /* 0x040ff00000081094 */
[C---:B------:R-:W-:Y:S11]  /*62b50*/  HMMA.1688.F32.TF32 R8, R12.reuse, R72, R140 ;  /* 0x000000480c08723c */ /* 0x040ff6000008108c */
[----:B------:R-:W-:Y:S04]  /*62b60*/  @!UPT UIADD3 URZ, URZ, URZ, URZ ;  /* 0x0000003f3f3ff290 */ /* 0x000fe8000fffe03f */
        /* <DEDUP_REMOVED lines=17> */
[----:B------:R-:W-:Y:S02]  /*62c80*/  STL.64 [R1+0xb8], R66 ;  /* 0x0000b84201007387 */ /* 0x000fe40000100a00 */
[C---:B------:R-:W-:Y:S02]  /*62c90*/  HMMA.1688.F32.TF32 R56, R12.reuse, R100, R52 ;  /* 0x000000640c38723c */ /* 0x040fe40000081034 */
[----:B------:R-:W-:Y:S04]  /*62ca0*/  STL.64 [R1+0xa0], R60 ;  /* 0x0000a03c01007387 */ /* 0x000fe80000100a00 */
[----:B------:R-:W-:Y:S02]  /*62cb0*/  STL.64 [R1+0xa8], R62 ;  /* 0x0000a83e01007387 */ /* 0x000fe40000100a00 */
[C---:B------:R-:W-:Y:S07]  /*62cc0*/  HMMA.1688.F32.TF32 R52, R12.reuse, R104, R216 ;  /* 0x000000680c34723c */ /* 0x040fee00000810d8 */
[----:B------:R-:W-:Y:S04]  /*62cd0*/  STL.64 [R1+0x90], R8 ;  /* 0x0000900801007387 */ /* 0x000fe80000100a00 */
[----:B------:R1:W-:Y:S02]  /*62ce0*/  STL.64 [R1+0x98], R10 ;  /* 0x0000980a01007387 */ /* 0x0003e40000100a00 */
[C---:B-1----:R-:W-:Y:S02]  /*62cf0*/  HMMA.1688.F32.TF32 R8, R12.reuse, R108, R44 ;  /* 0x0000006c0c08723c */ /* 0x042fe4000008102c */
[----:B------:R-:W-:Y:S04]  /*62d00*/  STL.64 [R1+0x80], R56 ;  /* 0x0000803801007387 */ /* 0x000fe80000100a00 */
[----:B------:R-:W-:Y:S04]  /*62d10*/  STL.64 [R1+0x88], R58 ;  /* 0x0000883a01007387 */ /* 0x000fe80000100a00 */
[----:B------:R-:W-:Y:S04]  /*62d20*/  STL.64 [R1+0x70], R52 ;  /* 0x0000703401007387 */ /* 0x000fe80000100a00 */
[----:B------:R-:W-:Y:S09]  /*62d30*/  STL.64 [R1+0x78], R54 ;  /* 0x0000783601007387 */ /* 0x000ff20000100a00 */
[----:B------:R-:W-:Y:S04]  /*62d40*/  STL.64 [R1+0x60], R8 ;  /* 0x0000600801007387 */ /* 0x000fe80000100a00 */
[----:B------:R1:W-:Y:S02]  /*62d50*/  STL.64 [R1+0x68], R10 ;  /* 0x0000680a01007387 */ /* 0x0003e40000100a00 */
[C---:B-1----:R-:W-:Y:S02]  /*62d60*/  HMMA.1688.F32.TF32 R8, R12.reuse, R120, R28 ;  /* 0x000000780c08723c */ /* 0x042fe4000008101c */
[----:B------:R-:W-:Y:S04]  /*62d70*/  STL.64 [R1+0x50], R36 ;  /* 0x0000502401007387 */ /* 0x000fe80000100a00 */
[----:B------:R-:W-:Y:S02]  /*62d80*/  STL.64 [R1+0x58], R38 ;  /* 0x0000582601007387 */ /* 0x000fe40000100a00 */
[----:B------:R-:W-:Y:S02]  /*62d90*/  HMMA.1688.F32.TF32 R24, R12, R124, R24 ;  /* 0x0000007c0c18723c */ /* 0x000fe40000081018 */
[----:B------:R-:W-:Y:S04]  /*62da0*/  STL.64 [R1+0x40], R32 ;  /* 0x0000402001007387 */ /* 0x000fe80000100a00 */
[----:B------:R-:W-:Y:S02]  /*62db0*/  STL.64 [R1+0x48], R34 ;  /* 0x0000482201007387 */ /* 0x000fe40000100a00 */
[C---:B------:R-:W-:Y:S07]  /*62dc0*/  HMMA.1688.F32.TF32 R12, R4.reuse, R40, R20 ;  /* 0x00000028040c723c */ /* 0x040fee0000081014 */
[----:B------:R-:W-:Y:S01]  /*62dd0*/  STL.64 [R1+0x30], R8 ;  /* 0x0000300801007387 */ /* 0x000fe20000100a00 */
[C---:B------:R-:W-:Y:S03]  /*62de0*/  HMMA.1688.F32.TF32 R248, R4.reuse, R72, R248 ;  /* 0x0000004804f8723c */ /* 0x040fe600000810f8 */
[----:B------:R1:W-:Y:S05]  /*62df0*/  STL.64 [R1+0x38], R10 ;  /* 0x0000380a01007387 */ /* 0x0003ea0000100a00 */
[C---:B-1----:R-:W-:Y:S01]  /*62e00*/  HMMA.1688.F32.TF32 R8, R4.reuse, R68, R16 ;  /* 0x000000440408723c */ /* 0x042fe20000081010 */
[----:B------:R-:W-:Y:S04]  /*62e10*/  STL.64 [R1+0x20], R24 ;  /* 0x0000201801007387 */ /* 0x000fe80000100a00 */
[----:B------:R-:W-:Y:S04]  /*62e20*/  STL.64 [R1+0x28], R26 ;  /* 0x0000281a01007387 */ /* 0x000fe80000100a00 */
[----:B------:R-:W-:Y:S04]  /*62e30*/  STL.64 [R1+0x10], R12 ;  /* 0x0000100c01007387 */ /* 0x000fe80000100a00 */
[----:B------:R1:W-:Y:S04]  /*62e40*/  STL.64 [R1+0x18], R14 ;  /* 0x0000180e01007387 */ /* 0x0003e80000100a00 */
[----:B------:R-:W-:Y:S06]  /*62e50*/  STL.64 [R1+0x4e40], R250 ;  /* 0x004e40fa01007387 */ /* 0x000fec0000100a00 */
[----:B------:R-:W-:Y:S01]  /*62e60*/  STL.64 [R1], R8 ;  /* 0x0000000801007387 */ /* 0x000fe20000100a00 */
[C---:B-1----:R-:W-:Y:S03]  /*62e70*/  HMMA.1688.F32.TF32 R12, R4.reuse, R76, R236 ;  /* 0x0000004c040c723c */ /* 0x042fe600000810ec */
[----:B------:R1:W-:Y:S05]  /*62e80*/  STL.64 [R1+0x8], R10 ;  /* 0x0000080a01007387 */ /* 0x0003ea0000100a00 */
[C---:B-1----:R-:W-:Y:S01]  /*62e90*/  HMMA.1688.F32.TF32 R8, R4.reuse, R80, R220 ;  /* 0x000000500408723c */ /* 0x042fe200000810dc */
[----:B------:R-:W-:Y:S07]  /*62ea0*/  STL.64 [R1+0x4e38], R248 ;  /* 0x004e38f801007387 */ /* 0x000fee0000100a00 */
[C---:B------:R-:W-:Y:S07]  /*62eb0*/  HMMA.1688.F32.TF32 R16, R4.reuse, R84, R224 ;  /* 0x000000540410723c */ /* 0x040fee00000810e0 */
[----:B------:R-:W-:Y:S04]  /*62ec0*/  STL.64 [R1+0x1e0], R12 ;  /* 0x0001e00c01007387 */ /* 0x000fe80000100a00 */
[----:B------:R1:W-:Y:S04]  /*62ed0*/  STL.64 [R1+0x1e8], R14 ;  /* 0x0001e80e01007387 */ /* 0x0003e80000100a00 */
[----:B------:R-:W-:Y:S01]  /*62ee0*/  STL.64 [R1+0x1d0], R8 ;  /* 0x0001d00801007387 */ /* 0x000fe20000100a00 */
[C---:B-1----:R-:W-:Y:S03]  /*62ef0*/  HMMA.1688.F32.TF32 R12, R4.reuse, R88, R228 ;  /* 0x00000058040c723c */ /* 0x042fe600000810e4 */
[----:B------:R1:W-:Y:S05]  /*62f00*/  STL.64 [R1+0x1d8], R10 ;  /* 0x0001d80a01007387 */ /* 0x0003ea0000100a00 */
[C---:B-1----:R-:W-:Y:S01]  /*62f10*/  HMMA.1688.F32.TF32 R8, R4.reuse, R92, R244 ;  /* 0x0000005c0408723c */ /* 0x042fe200000810f4 */
[----:B------:R1:W-:Y:S04]  /*62f20*/  STL.64 [R1+0x1c0], R16 ;  /* 0x0001c01001007387 */ /* 0x0003e80000100a00 */
[----:B------:R2:W-:Y:S03]  /*62f30*/  STL.64 [R1+0x1c8], R18 ;  /* 0x0001c81201007387 */ /* 0x0005e60000100a00 */
[C---:B------:R-:W-:Y:S07]  /*62f40*/  HMMA.1688.F32.TF32 R244, R4.reuse, R96, R240 ;  /* 0x0000006004f4723c */ /* 0x040fee00000810f0 */
[----:B------:R-:W-:Y:S04]  /*62f50*/  STL.64 [R1+0x1b0], R12 ;  /* 0x0001b00c01007387 */ /* 0x000fe80000100a00 */
[----:B------:R-:W-:Y:S04]  /*62f60*/  STL.64 [R1+0x1b8], R14 ;  /* 0x0001b80e01007387 */ /* 0x000fe80000100a00 */
[----:B------:R-:W3:Y:S04]  /*62f70*/  LDL.LU R240, [R1+0x280] ;  /* 0x0002800001f07983 */ /* 0x000ee80000300800 */
[----:B------:R-:W-:Y:S04]  /*62f80*/  STL.64 [R1+0x1a0], R8 ;  /* 0x0001a00801007387 */ /* 0x000fe80000100a00 */
[----:B------:R3:W-:Y:S04]  /*62f90*/  STL.64 [R1+0x1a8], R10 ;  /* 0x0001a80a01007387 */ /* 0x0007e80000100a00 */
        /* <DEDUP_REMOVED lines=21> */
[----:B--2---:R-:W2:Y:S04]  /*630f0*/  LDL.LU R18, [R1+0x2c8] ;  /* 0x0002c80001127983 */ /* 0x004ea80000300800 */
        /* <DEDUP_REMOVED lines=33> */
[----:B------:R-:W3:Y:S01]  /*63310*/  LDL.LU R243, [R1+0x39c] ;  /* 0x00039c0001f37983 */ /* 0x000ee20000300800 */
[C---:B-1----:R-:W-:Y:S08]  /*63320*/  HMMA.1688.F32.TF32 R8, R4.reuse, R112, R24 ;  /* 0x000000700408723c */ /* 0x042ff00000081018 */
[C---:B--2---:R-:W-:Y:S08]  /*63330*/  HMMA.1688.F32.TF32 R20, R4.reuse, R116, R20 ;  /* 0x000000740414723c */ /* 0x044ff00000081014 */
[----:B------:R-:W-:Y:S08]  /*63340*/  HMMA.1688.F32.TF32 R12, R4, R120, R16 ;  /* 0x00000078040c723c */ /* 0x000ff00000081010 */
[----:B------:R-:W-:Y:S01]  /*63350*/  IMAD.MOV.U32 R247, RZ, RZ, R8 ;  /* 0x000000fffff77224 */ /* 0x000fe200078e0008 */
[----:B------:R-:W-:Y:S01]  /*63360*/  MOV R246, R9 ;  /* 0x0000000900f67202 */ /* 0x000fe20000000f00 */
[----:B------:R-:W-:-:S02]  /*63370*/  IMAD.MOV.U32 R245, RZ, RZ, R10 ;  /* 0x000000fffff57224 */ /* 0x000fc400078e000a */
[----:B------:R-:W-:Y:S02]  /*63380*/  IMAD.MOV.U32 R244, RZ, RZ, R11 ;  /* 0x000000fffff47224 */ /* 0x000fe400078e000b */
[----:B------:R-:W-:Y:S03]  /*63390*/  HMMA.1688.F32.TF32 R8, R4, R124, R236 ;  /* 0x0000007c0408723c */ /* 0x000fe600000810ec */
[----:B------:R1:W-:Y:S04]  /*633a0*/  STL [R1+0x4e0c], R244 ;  /* 0x004e0cf401007387 */ /* 0x0003e80000100800 */
[----:B------:R2:W-:Y:S04]  /*633b0*/  STL [R1+0x4e08], R246 ;  /* 0x004e08f601007387 */ /* 0x0005e80000100800 */
[----:B------:R-:W-:Y:S04]  /*633c0*/  STL [R1+0x4e04], R247 ;  /* 0x004e04f701007387 */ /* 0x000fe80000100800 */
[----:B------:R4:W-:Y:S04]  /*633d0*/  STL [R1+0x4e00], R245 ;  /* 0x004e00f501007387 */ /* 0x0009e80000100800 */
[----:B------:R-:W-:Y:S04]  /*633e0*/  STL.64 [R1+0x210], R20 ;  /* 0x0002101401007387 */ /* 0x000fe80000100a00 */
[----:B------:R-:W-:Y:S01]  /*633f0*/  STL.64 [R1+0x218], R22 ;  /* 0x0002181601007387 */ /* 0x000fe20000100a00 */
[----:B-1----:R-:W-:-:S03]  /*63400*/  IMAD.MOV.U32 R244, RZ, RZ, R8 ;  /* 0x000000fffff47224 */ /* 0x002fc600078e0008 */
[----:B------:R-:W-:Y:S01]  /*63410*/  STL.64 [R1+0x200], R12 ;  /* 0x0002000c01007387 */ /* 0x000fe20000100a00 */
[----:B--2---:R-:W-:Y:S01]  /*63420*/  IMAD.MOV.U32 R246, RZ, RZ, R9 ;  /* 0x000000fffff67224 */ /* 0x004fe200078e0009 */
[----:B----4-:R-:W-:Y:S02]  /*63430*/  MOV R245, R11 ;  /* 0x0000000b00f57202 */ /* 0x010fe40000000f00 */
[----:B------:R1:W-:Y:S01]  /*63440*/  STL.64 [R1+0x208], R14 ;  /* 0x0002080e01007387 */ /* 0x0003e20000100a00 */
[----:B------:R-:W-:Y:S01]  /*63450*/  IMAD.MOV.U32 R247, RZ, RZ, R10 ;  /* 0x000000fffff77224 */ /* 0x000fe200078e000a */
[C---:B------:R-:W-:Y:S08]  /*63460*/  HMMA.1688.F32.TF32 R4, R48.reuse, R72, R228 ;  /* 0x000000483004723c */ /* 0x040ff000000810e4 */
[C---:B------:R-:W-:Y:S08]  /*63470*/  HMMA.1688.F32.TF32 R8, R48.reuse, R68, R224 ;  /* 0x000000443008723c */ /* 0x040ff000000810e0 */
[----:B-1----:R-:W-:Y:S01]  /*63480*/  HMMA.1688.F32.TF32 R12, R48, R40, R220 ;  /* 0x00000028300c723c */ /* 0x002fe200000810dc */
[----:B------:R-:W-:Y:S04]  /*63490*/  STL [R1+0x4e1c], R244 ;  /* 0x004e1cf401007387 */ /* 0x000fe80000100800 */
[----:B------:R-:W-:Y:S04]  /*634a0*/  STL [R1+0x4e18], R246 ;  /* 0x004e18f601007387 */ /* 0x000fe80000100800 */
[----:B------:R1:W-:Y:S04]  /*634b0*/  STL [R1+0x4e14], R247 ;  /* 0x004e14f701007387 */ /* 0x0003e80000100800 */
[----:B------:R2:W-:Y:S01]  /*634c0*/  STL [R1+0x4e10], R245 ;  /* 0x004e10f501007387 */ /* 0x0005e20000100800 */
[----:B-1----:R-:W-:-:S09]  /*634d0*/  IMAD.MOV.U32 R247, RZ, RZ, R4 ;  /* 0x000000fffff77224 */ /* 0x002fd200078e0004 */
[----:B------:R-:W-:Y:S01]  /*634e0*/  STL.64 [R1+0x2d0], R12 ;  /* 0x0002d00c01007387 */ /* 0x000fe20000100a00 */
[----:B--2---:R-:W-:-:S03]  /*634f0*/  IMAD.MOV.U32 R245, RZ, RZ, R5 ;  /* 0x000000fffff57224 */ /* 0x004fc600078e0005 */
[----:B------:R-:W-:Y:S04]  /*63500*/  STL.64 [R1+0x2d8], R14 ;  /* 0x0002d80e01007387 */ /* 0x000fe80000100a00 */
[----:B------:R-:W-:Y:S04]  /*63510*/  STL.64 [R1+0x2c0], R8 ;  /* 0x0002c00801007387 */ /* 0x000fe80000100a00 */
[----:B------:R-:W-:Y:S04]  /*63520*/  STL.64 [R1+0x2c8], R10 ;  /* 0x0002c80a01007387 */ /* 0x000fe80000100a00 */
[----:B------:R3:W-:Y:S04]  /*63530*/  STL.64 [R1+0x2b8], R6 ;  /* 0x0002b80601007387 */ /* 0x0007e80000100a00 */
[----:B------:R-:W-:Y:S04]  /*63540*/  STL [R1+0x4e24], R247 ;  /* 0x004e24f701007387 */ /* 0x000fe80000100800 */
[----:B------:R-:W-:Y:S01]  /*63550*/  STL [R1+0x4e20], R245 ;  /* 0x004e20f501007387 */ /* 0x000fe20000100800 */
[----:B---3--:R-:W-:Y:S11]  /*63560*/  HMMA.1688.F32.TF32 R4, R48, R76, R240 ;  /* 0x0000004c3004723c */ /* 0x008ff600000810f0 */
[----:B------:R-:W-:Y:S11]  /*63570*/  @!UPT UIADD3 URZ, URZ, URZ, URZ ;  /* 0x0000003f3f3ff290 */ /* 0x000ff6000fffe03f */
[----:B------:R-:W-:Y:S01]  /*63580*/  @!UPT UIADD3 URZ, URZ, URZ, URZ ;  /* 0x0000003f3f3ff290 */ /* 0x000fe2000fffe03f */
[----:B------:R1:W-:Y:S04]  /*63590*/  STL.64 [R1+0x2a0], R4 ;  /* 0x0002a00401007387 */ /* 0x0003e80000100a00 */
        /* <DEDUP_REMOVED lines=37> */
[----:B------:R-:W-:-:S05]  /*637f0*/  IMAD.MOV.U32 R246, RZ, RZ, R7 ;  /* 0x000000fffff67224 */ /* 0x000fca00078e0007 */
[----:B------:R-:W-:Y:S04]  /*63800*/  STL [R1+0x4e2c], R246 ;  /* 0x004e2cf601007387 */ /* 0x000fe80000100800 */
[----:B------:R-:W-:Y:S01]  /*63810*/  STL [R1+0x4e28], R244 ;  /* 0x004e28f401007387 */ /* 0x000fe20000100800 */
[C---:B-1----:R-:W-:Y:S08]  /*63820*/  HMMA.1688.F32.TF32 R4, R48.reuse, R80, R28 ;  /* 0x000000503004723c */ /* 0x042ff0000008101c */
[C---:B---3--:R-:W-:Y:S11]  /*63830*/  HMMA.1688.F32.TF32 R8, R48.reuse, R84, R24 ;  /* 0x000000543008723c */ /* 0x048ff60000081018 */
[----:B------:R-:W-:Y:S04]  /*63840*/  @!UPT UIADD3 URZ, URZ, URZ, URZ ;  /* 0x0000003f3f3ff290 */ /* 0x000fe8000fffe03f */
[----:B------:R2:W-:Y:S01]  /*63850*/  STL.64 [R1+0x290], R4 ;  /* 0x0002900401007387 */ /* 0x0005e20000100a00 */
[----:B------:R-:W-:Y:S01]  /*63860*/  IMAD.MOV.U32 R247, RZ, RZ, R6 ;  /* 0x000000fffff77224 */ /* 0x000fe200078e0006 */
[----:B------:R-:W-:Y:S02]  /*63870*/  MOV R245, R7 ;  /* 0x0000000700f57202 */ /* 0x000fe40000000f00 */
[C---:B--2---:R-:W-:Y:S08]  /*63880*/  HMMA.1688.F32.TF32 R4, R48.reuse, R88, R20 ;  /* 0x000000583004723c */ /* 0x044ff00000081014 */
[C---:B----4-:R-:W-:Y:S01]  /*63890*/  HMMA.1688.F32.TF32 R60, R48.reuse, R92, R16 ;  /* 0x0000005c303c723c */ /* 0x050fe20000081010 */
[----:B------:R1:W-:Y:S07]  /*638a0*/  STL [R1+0x4e34], R247 ;  /* 0x004e34f701007387 */ /* 0x0003ee0000100800 */
[----:B------:R-:W-:Y:S01]  /*638b0*/  HMMA.1688.F32.TF32 R24, R48, R96, R236 ;  /* 0x000000603018723c */ /* 0x000fe200000810ec */
[----:B------:R2:W-:Y:S07]  /*638c0*/  STL [R1+0x4e30], R245 ;  /* 0x004e30f501007387 */ /* 0x0005ee0000100800 */
[----:B-1----:R-:W-:-:S02]  /*638d0*/  IMAD.MOV.U32 R247, RZ, RZ, R4 ;  /* 0x000000fffff77224 */ /* 0x002fc400078e0004 */
[----:B------:R-:W-:Y:S01]  /*638e0*/  IMAD.MOV.U32 R246, RZ, RZ, R6 ;  /* 0x000000fffff67224 */ /* 0x000fe200078e0006 */
[----:B------:R-:W-:Y:S01]  /*638f0*/  HMMA.1688.F32.TF32 R28, R48, R100, R220 ;  /* 0x00000064301c723c */ /* 0x000fe200000810dc */
[----:B--2---:R-:W-:Y:S02]  /*63900*/  IMAD.MOV.U32 R245, RZ, RZ, R5 ;  /* 0x000000fffff57224 */ /* 0x004fe400078e0005 */
[----:B------:R-:W-:-:S05]  /*63910*/  IMAD.MOV.U32 R244, RZ, RZ, R7 ;  /* 0x000000fffff47224 */ /* 0x000fca00078e0007 */
[C---:B------:R-:W-:Y:S01]  /*63920*/  HMMA.1688.F32.TF32 R32, R48.reuse, R104, R224 ;  /* 0x000000683020723c */ /* 0x040fe200000810e0 */
[----:B------:R-:W-:Y:S07]  /*63930*/  STL.64 [R1+0x280], R8 ;  /* 0x0002800801007387 */ /* 0x000fee0000100a00 */
[C---:B------:R-:W-:Y:S01]  /*63940*/  HMMA.1688.F32.TF32 R36, R48.reuse, R108, R228 ;  /* 0x0000006c3024723c */ /* 0x040fe200000810e4 */
[----:B------:R-:W-:Y:S04]  /*63950*/  STL.64 [R1+0x288], R10 ;  /* 0x0002880a01007387 */ /* 0x000fe80000100a00 */
[----:B------:R-:W-:Y:S04]  /*63960*/  STL.64 [R1+0x4e50], R246 ;  /* 0x004e50f601007387 */ /* 0x000fe80000100a00 */
[----:B------:R-:W-:Y:S04]  /*63970*/  STL.64 [R1+0x4e48], R244 ;  /* 0x004e48f401007387 */ /* 0x000fe80000100a00 */
[----:B------:R-:W-:Y:S04]  /*63980*/  STL.64 [R1+0x4d08], R62 ;  /* 0x004d083e01007387 */ /* 0x000fe80000100a00 */
[----:B------:R1:W-:Y:S04]  /*63990*/  STL.64 [R1+0x4d00], R60 ;  /* 0x004d003c01007387 */ /* 0x0003e80000100a00 */
        /* <DEDUP_REMOVED lines=40> */
[C---:B------:R-:W-:Y:S03]  /*63c20*/  HMMA.1688.F32.TF32 R20, R48.reuse, R112, R240 ;  /* 0x000000703014723c */ /* 0x040fe600000810f0 */
[----:B------:R-:W2:Y:S04]  /*63c30*/  LDL.LU R240, [R1+0xfa0] ;  /* 0x000fa00001f07983 */ /* 0x000ea80000300800 */
[----:B------:R-:W2:Y:S04]  /*63c40*/  LDL.LU R241, [R1+0xfa4] ;  /* 0x000fa40001f17983 */ /* 0x000ea80000300800 */
[----:B------:R-:W2:Y:S04]  /*63c50*/  LDL.LU R242, [R1+0xfa8] ;  /* 0x000fa80001f27983 */ /* 0x000ea80000300800 */
[----:B------:R-:W2:Y:S08]  /*63c60*/  LDL.LU R243, [R1+0xfac] ;  /* 0x000fac0001f37983 */ /* 0x000eb00000300800 */
[----:B------:R-:W-:Y:S04]  /*63c70*/  STL.64 [R1+0x4d58], R22 ;  /* 0x004d581601007387 */ /* 0x000fe80000100a00 */
[----:B------:R-:W-:Y:S01]  /*63c80*/  STL.64 [R1+0x4d50], R20 ;  /* 0x004d501401007387 */ /* 0x000fe20000100a00 */
[C---:B---3--:R-:W-:Y:S08]  /*63c90*/  HMMA.1688.F32.TF32 R44, R48.reuse, R120, R44 ;  /* 0x00000078302c723c */ /* 0x048ff0000008102c */
[C---:B----4-:R-:W-:Y:S08]  /*63ca0*/  HMMA.1688.F32.TF32 R204, R48.reuse, R116, R52 ;  /* 0x0000007430cc723c */ /* 0x050ff00000081034 */
[----:B--2---:R-:W-:Y:S08]  /*63cb0*/  HMMA.1688.F32.TF32 R48, R48, R124, R216 ;  /* 0x0000007c3030723c */ /* 0x004ff000000810d8 */
        /* <DEDUP_REMOVED lines=70> */
[C---:B--2---:R-:W-:Y:S08]  /*64120*/  HMMA.1688.F32.TF32 R12, R212.reuse, R88, R152 ;  /* 0x00000058d40c723c */ /* 0x044ff00000081098 */
        /* <DEDUP_REMOVED lines=10> */
[C---:B------:R-:W-:Y:S08]  /*641d0*/  HMMA.1688.F32.TF32 R208, R212.reuse, R120, R224 ;  /* 0x00000078d4d0723c */ /* 0x040ff000000810e0 */
[----:B------:R-:W-:Y:S01]  /*641e0*/  HMMA.1688.F32.TF32 R212, R212, R124, R228 ;  /* 0x0000007cd4d4723c */ /* 0x000fe200000810e4 */
[----:B------:R-:W-:Y:S04]  /*641f0*/  STL.64 [R1+0x4e78], R164 ;  /* 0x004e78a401007387 */ /* 0x000fe80000100a00 */
[----:B------:R-:W-:Y:S04]  /*64200*/  STL.64 [R1+0x4e90], R162 ;  /* 0x004e90a201007387 */ /* 0x000fe80000100a00 */
[----:B------:R-:W-:Y:S04]  /*64210*/  STL.64 [R1+0x4e88], R160 ;  /* 0x004e88a001007387 */ /* 0x000fe80000100a00 */
[----:B------:R-:W-:Y:S04]  /*64220*/  STL.64 [R1+0x4ea0], R6 ;  /* 0x004ea00601007387 */ /* 0x000fe80000100a00 */
[----:B------:R2:W-:Y:S04]  /*64230*/  STL.64 [R1+0x4e98], R4 ;  /* 0x004e980401007387 */ /* 0x0005e80000100a00 */
[----:B------:R-:W-:Y:S04]  /*64240*/  STL.64 [R1+0x4eb0], R202 ;  /* 0x004eb0ca01007387 */ /* 0x000fe80000100a00 */
[----:B------:R-:W-:Y:S04]  /*64250*/  STL.64 [R1+0x4ea8], R200 ;  /* 0x004ea8c801007387 */ /* 0x000fe80000100a00 */
[----:B------:R-:W-:Y:S04]  /*64260*/  STL.64 [R1+0x4ec0], R130 ;  /* 0x004ec08201007387 */ /* 0x000fe80000100a00 */
[----:B------:R-:W-:Y:S04]  /*64270*/  STL.64 [R1+0x4eb8], R128 ;  /* 0x004eb88001007387 */ /* 0x000fe80000100a00 */
[----:B------:R-:W-:Y:S04]  /*64280*/  STL.64 [R1+0x4ed0], R134 ;  /* 0x004ed08601007387 */ /* 0x000fe80000100a00 */
[----:B------:R-:W-:Y:S01]  /*64290*/  STL.64 [R1+0x4ec8], R132 ;  /* 0x004ec88401007387 */ /* 0x000fe20000100a00 */
[-C--:B------:R-:W-:Y:S03]  /*642a0*/  HMMA.1688.F32.TF32 R136, R196, R40.reuse, R240 ;  /* 0x00000028c488723c */ /* 0x080fe600000810f0 */
        /* <DEDUP_REMOVED lines=12> */
[----:B-1----:R-:W2:Y:S04]  /*64370*/  LDL.LU R60, [R1+0x740] ;  /* 0x00074000013c7983 */ /* 0x002ea80000300800 */
        /* <DEDUP_REMOVED lines=72> */
[----:B------:R-:W-:Y:S01]  /*64800*/  IMAD.MOV.U32 R239, RZ, RZ, R2 ;  /* 0x000000ffffef7224 */ /* 0x000fe200078e0002 */
[----:B--2---:R-:W-:Y:S11]  /*64810*/  HMMA.1688.F32.TF32 R4, R232, R40, R60 ;  /* 0x00000028e804723c */ /* 0x004ff6000008103c */
[----:B------:R-:W-:Y:S11]  /*64820*/  @!UPT UIADD3 URZ, URZ, URZ, URZ ;  /* 0x0000003f3f3ff290 */ /* 0x000ff6000fffe03f */
[----:B------:R-:W-:Y:S02]  /*64830*/  @!UPT UIADD3 URZ, URZ, URZ, URZ ;  /* 0x0000003f3f3ff290 */ /* 0x000fe4000fffe03f */
[----:B------:R-:W-:Y:S01]  /*64840*/  MOV R2, R5 ;  /* 0x0000000500027202 */ /* 0x000fe20000000f00 */
[C---:B---3--:R-:W-:Y:S08]  /*64850*/  HMMA.1688.F32.TF32 R148, R196.reuse, R72, R148 ;  /* 0x00000048c494723c */ /* 0x048ff00000081094 */
[C---:B----4-:R-:W-:Y:S08]  /*64860*/  HMMA.1688.F32.TF32 R224, R196.reuse, R68, R224 ;  /* 0x00000044c4e0723c */ /* 0x050ff000000810e0 */
[----:B------:R-:W-:Y:S11]  /*64870*/  HMMA.1688.F32.TF32 R152, R196, R76, R152 ;  /* 0x0000004cc498723c */ /* 0x000ff60000081098 */
[----:B------:R-:W-:Y:S04]  /*64880*/  @!UPT UIADD3 URZ, URZ, URZ, URZ ;  /* 0x0000003f3f3ff290 */ /* 0x000fe8000fffe03f */
[----:B------:R-:W-:Y:S04]  /*64890*/  STL.64 [R1+0x4f10], R226 ;  /* 0x004f10e201007387 */ /* 0x000fe80000100a00 */
[----:B------:R-:W-:Y:S04]  /*648a0*/  STL.64 [R1+0x4f08], R224 ;  /* 0x004f08e001007387 */ /* 0x000fe80000100a00 */
[----:B------:R-:W-:Y:S04]  /*648b0*/  STL.64 [R1+0x4f20], R150 ;  /* 0x004f209601007387 */ /* 0x000fe80000100a00 */
[----:B------:R-:W-:Y:S04]  /*648c0*/  STL.64 [R1+0x4f18], R148 ;  /* 0x004f189401007387 */ /* 0x000fe80000100a00 */
[----:B------:R-:W-:Y:S04]  /*648d0*/  STL.64 [R1+0x4f30], R154 ;  /* 0x004f309a01007387 */ /* 0x000fe80000100a00 */
[----:B------:R-:W-:Y:S04]  /*648e0*/  STL.64 [R1+0x4f28], R152 ;  /* 0x004f289801007387 */ /* 0x000fe80000100a00 */
[----:B------:R-:W-:Y:S04]  /*648f0*/  STL [R1+0x1460], R4 ;  /* 0x0014600401007387 */ /* 0x000fe80000100800 */
[----:B------:R1:W-:Y:S02]  /*64900*/  STL.64 [R1+0x1468], R6 ;  /* 0x0014680601007387 */ /* 0x0003e40000100a00 */
[C---:B-1----:R-:W-:Y:S02]  /*64910*/  HMMA.1688.F32.TF32 R4, R232.reuse, R72, R248 ;  /* 0x00000048e804723c */ /* 0x042fe400000810f8 */
[----:B------:R1:W-:Y:S06]  /*64920*/  STL [R1+0x4cdc], R2 ;  /* 0x004cdc0201007387 */ /* 0x0003ec0000100800 */
[----:B------:R-:W-:Y:S11]  /*64930*/  HMMA.1688.F32.TF32 R12, R232, R68, R244 ;  /* 0x00000044e80c723c */ /* 0x000ff600000810f4 */
[----:B------:R-:W-:Y:S04]  /*64940*/  @!UPT UIADD3 URZ, URZ, URZ, URZ ;  /* 0x0000003f3f3ff290 */ /* 0x000fe8000fffe03f */
[----:B------:R-:W-:Y:S01]  /*64950*/  STL.64 [R1+0x1440], R4 ;  /* 0x0014400401007387 */ /* 0x000fe20000100a00 */
[----:B-1----:R-:W-:-:S07]  /*64960*/  IMAD.MOV.U32 R2, RZ, RZ, R7 ;  /* 0x000000ffff027224 */ /* 0x002fce00078e0007 */
[----:B------:R-:W-:Y:S04]  /*64970*/  STL.64 [R1+0x1450], R12 ;  /* 0x0014500c01007387 */ /* 0x000fe80000100a00 */
[----:B------:R1:W-:Y:S04]  /*64980*/  STL.64 [R1+0x1458], R14 ;  /* 0x0014580e01007387 */ /* 0x0003e80000100a00 */
[----:B------:R2:W-:Y:S01]  /*64990*/  STL [R1+0x1448], R6 ;  /* 0x0014480601007387 */ /* 0x0005e20000100800 */
[C---:B-1----:R-:W-:Y:S08]  /*649a0*/  HMMA.1688.F32.TF32 R12, R232.reuse, R76, R236 ;  /* 0x0000004ce80c723c */ /* 0x042ff000000810ec */
[-C--:B--2---:R-:W-:Y:S01]  /*649b0*/  HMMA.1688.F32.TF32 R4, R232, R80.reuse, R240 ;  /* 0x00000050e804723c */ /* 0x084fe200000810f0 */
[----:B------:R1:W-:Y:S11]  /*649c0*/  STL [R1+0x4ce0], R2 ;  /* 0x004ce00201007387 */ /* 0x0003f60000100800 */
[----:B------:R-:W-:Y:S11]  /*649d0*/  @!UPT UIADD3 URZ, URZ, URZ, URZ ;  /* 0x0000003f3f3ff290 */ /* 0x000ff6000fffe03f */
[----:B------:R-:W-:Y:S04]  /*649e0*/  STL.64 [R1+0x1420], R4 ;  /* 0x0014200401007387 */ /* 0x000fe80000100a00 */
[----:B------:R-:W-:Y:S04]  /*649f0*/  STL.64 [R1+0x1430], R12 ;  /* 0x0014300c01007387 */ /* 0x000fe80000100a00 */
[----:B------:R-:W-:Y:S04]  /*64a00*/  STL.64 [R1+0x1438], R14 ;  /* 0x0014380e01007387 */ /* 0x000fe80000100a00 */
[----:B------:R2:W-:Y:S04]  /*64a10*/  STL [R1+0x1428], R6 ;  /* 0x0014280601007387 */ /* 0x0005e80000100800 */
        /* <DEDUP_REMOVED lines=27> */
[----:B------:R-:W4:Y:S01]  /*64bd0*/  LDL.LU R35, [R1+0x5bc] ;  /* 0x0005bc0001237983 */ /* 0x000f220000300800 */
        /* <DEDUP_REMOVED lines=11> */
[----:B------:R-:W-:Y:S01]  /*64c90*/  HMMA.1688.F32.TF32 R196, R196, R124, R24 ;  /* 0x0000007cc4c4723c */ /* 0x000fe20000081018 */
        /* <DEDUP_REMOVED lines=16> */
[----:B-1----:R-:W-:-:S05]  /*64da0*/  IMAD.MOV.U32 R2, RZ, RZ, R7 ;  /* 0x000000ffff027224 */ /* 0x002fca00078e0007 */
[----:B------:R-:W-:Y:S01]  /*64db0*/  STL [R1+0x4ce4], R2 ;  /* 0x004ce40201007387 */ /* 0x000fe20000100800 */
[C---:B--2---:R-:W-:Y:S01]  /*64dc0*/  HMMA.1688.F32.TF32 R4, R232.reuse, R84, R236 ;  /* 0x00000054e804723c */ /* 0x044fe200000810ec */
[----:B------:R-:W-:Y:S02]  /*64dd0*/  LOP3.LUT R73, R0, 0x20, RZ, 0x3c, !PT ;  /* 0x0000002000497812 */ /* 0x000fe400078e3cff */
[----:B------:R-:W-:Y:S04]  /*64de0*/  LDS R236, [R0+0x46000] ;  /* 0x0460000000ec7984 */ /* 0x000fe80000000800 */
[----:B------:R-:W-:Y:S04]  /*64df0*/  LDS R238, [R0+0x47000] ;  /* 0x0470000000ee7984 */ /* 0x000fe80000000800 */
[----:B------:R-:W-:Y:S04]  /*64e00*/  LDS R237, [R73+0x46000] ;  /* 0x0460000049ed7984 */ /* 0x000fe80000000800 */
[----:B------:R-:W1:Y:S08]  /*64e10*/  LDS R239, [R73+0x47000] ;  /* 0x0470000049ef7984 */ /* 0x000e700000000800 */
[----:B------:R-:W-:Y:S04]  /*64e20*/  STL.64 [R1+0x1410], R4 ;  /* 0x0014100401007387 */ /* 0x000fe80000100a00 */
[----:B------:R3:W-:Y:S02]  /*64e30*/  STL.64 [R1+0x1418], R6 ;  /* 0x0014180601007387 */ /* 0x0007e40000100a00 */
[C---:B---3--:R-:W-:Y:S08]  /*64e40*/  HMMA.1688.F32.TF32 R4, R232.reuse, R88, R204 ;  /* 0x00000058e804723c */ /* 0x048ff000000810cc */
[----:B------:R-:W-:Y:S11]  /*64e50*/  HMMA.1688.F32.TF32 R12, R232, R92, R20 ;  /* 0x0000005ce80c723c */ /* 0x000ff60000081014 */
[----:B------:R-:W-:Y:S04]  /*64e60*/  @!UPT UIADD3 URZ, URZ, URZ, URZ ;  /* 0x0000003f3f3ff290 */ /* 0x000fe8000fffe03f */
[----:B------:R-:W-:Y:S01]  /*64e70*/  STL.64 [R1+0x1400], R4 ;  /* 0x0014000401007387 */ /* 0x000fe20000100a00 */
[----:B------:R-:W-:-:S03]  /*64e80*/  IMAD.MOV.U32 R2, RZ, RZ, R7 ;  /* 0x000000ffff027224 */ /* 0x000fc600078e0007 */
[----:B------:R2:W-:Y:S02]  /*64e90*/  STL [R1+0x1408], R6 ;  /* 0x0014080601007387 */ /* 0x0005e40000100800 */
[C---:B--2---:R-:W-:Y:S02]  /*64ea0*/  HMMA.1688.F32.TF32 R4, R232.reuse, R96, R36 ;  /* 0x00000060e804723c */ /* 0x044fe40000081024 */
[----:B------:R2:W-:Y:S04]  /*64eb0*/  STL [R1+0x4ce8], R2 ;  /* 0x004ce80201007387 */ /* 0x0005e80000100800 */
[----:B------:R-:W-:Y:S04]  /*64ec0*/  STL.64 [R1+0x5f0], R12 ;  /* 0x0005f00c01007387 */ /* 0x000fe80000100a00 */
[----:B------:R4:W-:Y:S11]  /*64ed0*/  STL.64 [R1+0x5f8], R14 ;  /* 0x0005f80e01007387 */ /* 0x0009f60000100a00 */
[----:B------:R-:W-:Y:S02]  /*64ee0*/  @!UPT UIADD3 URZ, URZ, URZ, URZ ;  /* 0x0000003f3f3ff290 */ /* 0x000fe4000fffe03f */
[----:B------:R-:W-:Y:S01]  /*64ef0*/  STL.64 [R1+0x13f0], R4 ;  /* 0x0013f00401007387 */ /* 0x000fe20000100a00 */
[----:B--2---:R-:W-:Y:S01]  /*64f00*/  IMAD.MOV.U32 R2, RZ, RZ, R7 ;  /* 0x000000ffff027224 */ /* 0x004fe200078e0007 */
[C---:B----4-:R-:W-:Y:S02]  /*64f10*/  HMMA.1688.F32.TF32 R12, R232.reuse, R100, R32 ;  /* 0x00000064e80c723c */ /* 0x050fe40000081020 */
[----:B------:R2:W-:Y:S06]  /*64f20*/  STL [R1+0x13f8], R6 ;  /* 0x0013f80601007387 */ /* 0x0005ec0000100800 */
[----:B--2---:R-:W-:Y:S01]  /*64f30*/  HMMA.1688.F32.TF32 R4, R232, R104, R240 ;  /* 0x00000068e804723c */ /* 0x004fe200000810f0 */
[----:B------:R2:W-:Y:S01]  /*64f40*/  STL [R1+0x4cec], R2 ;  /* 0x004cec0201007387 */ /* 0x0005e20000100800 */
[----:B------:R-:W-:-:S02]  /*64f50*/  IMAD.MOV.U32 R32, RZ, RZ, R103 ;  /* 0x000000ffff207224 */ /* 0x000fc400078e0067 */
[----:B------:R-:W-:Y:S01]  /*64f60*/  IMAD.MOV.U32 R33, RZ, RZ, R98 ;  /* 0x000000ffff217224 */ /* 0x000fe200078e0062 */
[----:B------:R-:W-:Y:S01]  /*64f70*/  MOV R36, R91 ;  /* 0x0000005b00247202 */ /* 0x000fe20000000f00 */
[----:B------:R-:W-:Y:S02]  /*64f80*/  IMAD.MOV.U32 R34, RZ, RZ, R99 ;  /* 0x000000ffff227224 */ /* 0x000fe400078e0063 */
[----:B------:R-:W-:Y:S01]  /*64f90*/  IMAD.MOV.U32 R20, RZ, RZ, R115 ;  /* 0x000000ffff147224 */ /* 0x000fe200078e0073 */
[----:B------:R-:W-:Y:S01]  /*64fa0*/  MOV R22, R119 ;  /* 0x0000007700167202 */ /* 0x000fe20000000f00 */
[----:B------:R-:W-:Y:S01]  /*64fb0*/  IMAD.MOV.U32 R35, RZ, RZ, R86 ;  /* 0x000000ffff237224 */ /* 0x000fe200078e0056 */
[----:B------:R-:W-:Y:S01]  /*64fc0*/  LOP3.LUT R72, R0, 0x40, RZ, 0x3c, !PT ;  /* 0x0000004000487812 */ /* 0x000fe200078e3cff */
[----:B------:R-:W-:Y:S01]  /*64fd0*/  IMAD.MOV.U32 R37, RZ, RZ, R90 ;  /* 0x000000ffff257224 */ /* 0x000fe200078e005a */
[----:B------:R-:W-:Y:S01]  /*64fe0*/  LDS R241, [R3+0x46000] ;  /* 0x0460000003f17984 */ /* 0x000fe20000000800 */
[----:B------:R-:W-:-:S02]  /*64ff0*/  IMAD.MOV.U32 R38, RZ, RZ, R95 ;  /* 0x000000ffff267224 */ /* 0x000fc400078e005f */
[----:B------:R-:W-:Y:S01]  /*65000*/  IMAD.MOV.U32 R39, RZ, RZ, R118 ;  /* 0x000000ffff277224 */ /* 0x000fe200078e0076 */
[----:B------:R-:W-:Y:S01]  /*65010*/  LDS R240, [R72+0x46000] ;  /* 0x0460000048f07984 */ /* 0x000fe20000000800 */
[----:B------:R-:W-:Y:S02]  /*65020*/  IMAD.MOV.U32 R21, RZ, RZ, R114 ;  /* 0x000000ffff157224 */ /* 0x000fe400078e0072 */
[----:B------:R-:W-:Y:S01]  /*65030*/  IMAD.MOV.U32 R23, RZ, RZ, R102 ;  /* 0x000000ffff177224 */ /* 0x000fe200078e0066 */
[----:B------:R-:W-:Y:S04]  /*65040*/  LDS R242, [R72+0x47000] ;  /* 0x0470000048f27984 */ /* 0x000fe80000000800 */
[----:B------:R-:W-:Y:S01]  /*65050*/  STL.64 [R1+0x13d0], R4 ;  /* 0x0013d00401007387 */ /* 0x000fe20000100a00 */
[----:B--2---:R-:W-:-:S03]  /*65060*/  IMAD.MOV.U32 R2, RZ, RZ, R7 ;  /* 0x000000ffff027224 */ /* 0x004fc600078e0007 */
[----:B------:R-:W-:Y:S04]  /*65070*/  STL.64 [R1+0x13e0], R12 ;  /* 0x0013e00c01007387 */ /* 0x000fe80000100a00 */
[----:B------:R-:W-:Y:S04]  /*65080*/  STL.64 [R1+0x13e8], R14 ;  /* 0x0013e80e01007387 */ /* 0x000fe80000100a00 */
[----:B------:R2:W-:Y:S01]  /*65090*/  STL [R1+0x13d8], R6 ;  /* 0x0013d80601007387 */ /* 0x0005e20000100800 */
[----:B------:R-:W-:-:S03]  /*650a0*/  IMAD.MOV.U32 R207, RZ, RZ, R78 ;  /* 0x000000ffffcf7224 */ /* 0x000fc600078e004e */
[----:B------:R-:W3:Y:S01]  /*650b0*/  LDS R243, [R3+0x47000] ;  /* 0x0470000003f37984 */ /* 0x000ee20000000800 */
[C---:B--2---:R-:W-:Y:S08]  /*650c0*/  HMMA.1688.F32.TF32 R4, R232.reuse, R112, R24 ;  /* 0x00000070e804723c */ /* 0x044ff00000081018 */
[----:B------:R-:W-:Y:S01]  /*650d0*/  HMMA.1688.F32.TF32 R12, R232, R108, R28 ;  /* 0x0000006ce80c723c */ /* 0x000fe2000008101c */
[----:B------:R2:W-:Y:S11]  /*650e0*/  STL [R1+0x4cf0], R2 ;  /* 0x004cf00201007387 */ /* 0x0005f60000100800 */
[----:B------:R-:W-:Y:S03]  /*650f0*/  @!UPT UIADD3 URZ, URZ, URZ, URZ ;  /* 0x0000003f3f3ff290 */ /* 0x000fe6000fffe03f */
[----:B------:R-:W-:Y:S01]  /*65100*/  STL.64 [R1+0x13b0], R4 ;  /* 0x0013b00401007387 */ /* 0x000fe20000100a00 */
[----:B--2---:R-:W-:-:S07]  /*65110*/  MOV R2, R7 ;  /* 0x0000000700027202 */ /* 0x004fce0000000f00 */
[----:B------:R-:W-:Y:S04]  /*65120*/  STL.64 [R1+0x13c0], R12 ;  /* 0x0013c00c01007387 */ /* 0x000fe80000100a00 */
[----:B------:R2:W-:Y:S04]  /*65130*/  STL.64 [R1+0x13c8], R14 ;  /* 0x0013c80e01007387 */ /* 0x0005e80000100a00 */
[----:B------:R4:W-:Y:S01]  /*65140*/  STL [R1+0x13b8], R6 ;  /* 0x0013b80601007387 */ /* 0x0009e20000100800 */
[C---:B--2---:R-:W-:Y:S08]  /*65150*/  HMMA.1688.F32.TF32 R12, R232.reuse, R116, R60 ;  /* 0x00000074e80c723c */ /* 0x044ff0000008103c */
[----:B----4-:R-:W-:Y:S01]  /*65160*/  HMMA.1688.F32.TF32 R4, R232, R120, R244 ;  /* 0x00000078e804723c */ /* 0x010fe200000810f4 */
[----:B------:R2:W-:Y:S11]  /*65170*/  STL [R1+0x4cf4], R2 ;  /* 0x004cf40201007387 */ /* 0x0005f60000100800 */
[----:B------:R-:W-:Y:S11]  /*65180*/  @!UPT UIADD3 URZ, URZ, URZ, URZ ;  /* 0x0000003f3f3ff290 */ /* 0x000ff6000fffe03f */
[----:B------:R-:W-:Y:S01]  /*65190*/  STL.64 [R1+0x1390], R4 ;  /* 0x0013900401007387 */ /* 0x000fe20000100a00 */
[----:B--2---:R-:W-:-:S03]  /*651a0*/  IMAD.MOV.U32 R2, RZ, RZ, R7 ;  /* 0x000000ffff027224 */ /* 0x004fc600078e0007 */
[----:B------:R-:W-:Y:S04]  /*651b0*/  STL.64 [R1+0x13a0], R12 ;  /* 0x0013a00c01007387 */ /* 0x000fe80000100a00 */
[----:B------:R-:W-:Y:S04]  /*651c0*/  STL.64 [R1+0x13a8], R14 ;  /* 0x0013a80e01007387 */ /* 0x000fe80000100a00 */
[----:B------:R2:W-:Y:S02]  /*651d0*/  STL [R1+0x1398], R6 ;  /* 0x0013980601007387 */ /* 0x0005e40000100800 */
[----:B--2---:R-:W-:Y:S02]  /*651e0*/  HMMA.1688.F32.TF32 R4, R232, R124, R248 ;  /* 0x0000007ce804723c */ /* 0x004fe400000810f8 */
[----:B------:R-:W-:Y:S01]  /*651f0*/  STL [R1+0x4cf8], R2 ;  /* 0x004cf80201007387 */ /* 0x000fe20000100800 */
[----:B------:R-:W-:Y:S01]  /*65200*/  MOV R60, R123 ;  /* 0x0000007b003c7202 */ /* 0x000fe20000000f00 */
[----:B------:R-:W-:-:S02]  /*65210*/  IMAD.MOV.U32 R61, RZ, RZ, R122 ;  /* 0x000000ffff3d7224 */ /* 0x000fc400078e007a */
        /* <DEDUP_REMOVED lines=8> */
[----:B------:R-:W-:Y:S02]  /*652a0*/  IMAD.MOV.U32 R250, RZ, RZ, R87 ;  /* 0x000000fffffa7224 */ /* 0x000fe400078e0057 */
[----:B------:R-:W-:Y:S01]  /*652b0*/  IMAD.MOV.U32 R27, RZ, RZ, R126 ;  /* 0x000000ffff1b7224 */ /* 0x000fe200078e007e */
[----:B------:R-:W-:Y:S01]  /*652c0*/  MOV R28, R79 ;  /* 0x0000004f001c7202 */ /* 0x000fe20000000f00 */
[----:B------:R-:W-:Y:S02]  /*652d0*/  IMAD.MOV.U32 R29, RZ, RZ, R74 ;  /* 0x000000ffff1d7224 */ /* 0x000fe400078e004a */
[----:B------:R-:W-:Y:S01]  /*652e0*/  IMAD.MOV.U32 R30, RZ, RZ, R42 ;  /* 0x000000ffff1e7224 */ /* 0x000fe200078e002a */
[----:B------:R4:W-:Y:S01]  /*652f0*/  STL.64 [R1+0x370], R4 ;  /* 0x0003700401007387 */ /* 0x0009e20000100a00 */
[----:B------:R-:W-:-:S03]  /*65300*/  IMAD.MOV.U32 R251, RZ, RZ, R110 ;  /* 0x000000fffffb7224 */ /* 0x000fc600078e006e */
[----:B------:R1:W-:Y:S04]  /*65310*/  STL.64 [R1+0x378], R6 ;  /* 0x0003780601007387 */ /* 0x0003e80000100a00 */
[----:B------:R-:W2:Y:S04]  /*65320*/  LDL.LU R82, [R1+0x507c] ;  /* 0x00507c0001527983 */ /* 0x000ea80000300800 */
        /* <DEDUP_REMOVED lines=23> */
[----:B------:R-:W-:Y:S01]  /*654a0*/  IMAD.MOV.U32 R244, RZ, RZ, R75 ;  /* 0x000000fffff47224 */ /* 0x000fe200078e004b */
[----:B------:R-:W-:Y:S01]  /*654b0*/  MOV R246, R71 ;  /* 0x0000004700f67202 */ /* 0x000fe20000000f00 */
[----:B------:R-:W-:Y:S01]  /*654c0*/  IMAD.MOV.U32 R245, RZ, RZ, R70 ;  /* 0x000000fffff57224 */ /* 0x000fe200078e0046 */
[----:B------:R-:W-:Y:S01]  /*654d0*/  LDS R232, [R0+0x46080] ;  /* 0x0460800000e87984 */ /* 0x000fe20000000800 */
[----:B------:R-:W-:-:S03]  /*654e0*/  IMAD.MOV.U32 R247, RZ, RZ, R252 ;  /* 0x000000fffff77224 */ /* 0x000fc600078e00fc */
[----:B------:R-:W-:Y:S04]  /*654f0*/  LDS R234, [R0+0x47080] ;  /* 0x0470800000ea7984 */ /* 0x000fe80000000800 */
[----:B------:R-:W-:Y:S04]  /*65500*/  LDS R233, [R73+0x46080] ;  /* 0x0460800049e97984 */ /* 0x000fe80000000800 */
[----:B------:R-:W1:Y:S01]  /*65510*/  LDS R235, [R73+0x47080] ;  /* 0x0470800049eb7984 */ /* 0x000e620000000800 */
[----:B--2---:R-:W-:Y:S02]  /*65520*/  IMAD.MOV.U32 R47, RZ, RZ, R110 ;  /* 0x000000ffff2f7224 */ /* 0x004fe400078e006e */
[----:B---3--:R-:W-:-:S02]  /*65530*/  IMAD.MOV.U32 R46, RZ, RZ, R123 ;  /* 0x000000ffff2e7224 */ /* 0x008fc400078e007b */
[----:B----4-:R-:W-:Y:S02]  /*65540*/  IMAD.MOV.U32 R45, RZ, RZ, R122 ;  /* 0x000000ffff2d7224 */ /* 0x010fe400078e007a */
[----:B------:R-:W-:Y:S02]  /*65550*/  IMAD.MOV.U32 R44, RZ, RZ, R127 ;  /* 0x000000ffff2c7224 */ /* 0x000fe400078e007f */
[----:B------:R-:W2:Y:S04]  /*65560*/  LDL.LU R127, [R1+0x5020] ;  /* 0x00502000017f7983 */ /* 0x000ea80000300800 */
[----:B------:R-:W3:Y:S04]  /*65570*/  LDL.LU R122, [R1+0x501c] ;  /* 0x00501c00017a7983 */ /* 0x000ee80000300800 */
[----:B------:R-:W4:Y:S01]  /*65580*/  LDL.LU R123, [R1+0x5018] ;  /* 0x00501800017b7983 */ /* 0x000f220000300800 */
[----:B------:R-:W-:-:S02]  /*65590*/  IMAD.MOV.U32 R50, RZ, RZ, R107 ;  /* 0x000000ffff327224 */ /* 0x000fc400078e006b */
[----:B------:R-:W-:Y:S01]  /*655a0*/  IMAD.MOV.U32 R49, RZ, RZ, R106 ;  /* 0x000000ffff317224 */ /* 0x000fe200078e006a */
[----:B------:R-:W4:Y:S01]  /*655b0*/  LDL.LU R110, [R1+0x5014] ;  /* 0x00501400016e7983 */ /* 0x000f220000300800 */
[----:B------:R-:W-:-:S03]  /*655c0*/  MOV R48, R111 ;  /* 0x0000006f00307202 */ /* 0x000fc60000000f00 */
[----:B------:R-:W4:Y:S01]  /*655d0*/  LDL.LU R111, [R1+0x5010] ;  /* 0x00501000016f7983 */ /* 0x000f220000300800 */
[----:B------:R-:W-:-:S03]  /*655e0*/  IMAD.MOV.U32 R51, RZ, RZ, R94 ;  /* 0x000000ffff337224 */ /* 0x000fc600078e005e */
[----:B------:R-:W4:Y:S04]  /*655f0*/  LDL.LU R106, [R1+0x500c] ;  /* 0x00500c00016a7983 */ /* 0x000f280000300800 */
[----:B------:R-:W4:Y:S01]  /*65600*/  LDL.LU R107, [R1+0x5008] ;  /* 0x00500800016b7983 */ /* 0x000f220000300800 */
[----:B------:R-:W-:Y:S01]  /*65610*/  MOV R54, R103 ;  /* 0x0000006700367202 */ /* 0x000fe20000000f00 */
[----:B------:R-:W-:Y:S02]  /*65620*/  IMAD.MOV.U32 R53, RZ, RZ, R98 ;  /* 0x000000ffff357224 */ /* 0x000fe400078e0062 */
[----:B------:R-:W4:Y:S01]  /*65630*/  LDL.LU R94, [R1+0x5004] ;  /* 0x00500400015e7983 */ /* 0x000f220000300800 */
[----:B------:R-:W-:-:S03]  /*65640*/  IMAD.MOV.U32 R52, RZ, RZ, R99 ;  /* 0x000000ffff347224 */ /* 0x000fc600078e0063 */
[----:B------:R-:W4:Y:S01]  /*65650*/  LDL.LU R99, [R1+0x5000] ;  /* 0x0050000001637983 */ /* 0x000f220000300800 */
[----:B------:R-:W-:-:S03]  /*65660*/  IMAD.MOV.U32 R55, RZ, RZ, R126 ;  /* 0x000000ffff377224 */ /* 0x000fc600078e007e */
[----:B------:R-:W4:Y:S04]  /*65670*/  LDL.LU R98, [R1+0x4ffc] ;  /* 0x004ffc0001627983 */ /* 0x000f280000300800 */
[----:B------:R-:W4:Y:S04]  /*65680*/  LDL.LU R103, [R1+0x4ff8] ;  /* 0x004ff80001677983 */ /* 0x000f280000300800 */
[----:B------:R-:W4:Y:S01]  /*65690*/  LDL.LU R126, [R1+0x4ff4] ;  /* 0x004ff400017e7983 */ /* 0x000f220000300800 */
[----:B------:R-:W-:Y:S02]  /*656a0*/  IMAD.MOV.U32 R218, RZ, RZ, R115 ;  /* 0x000000ffffda7224 */ /* 0x000fe400078e0073 */
[----:B------:R-:W-:-:S02]  /*656b0*/  IMAD.MOV.U32 R217, RZ, RZ, R114 ;  /* 0x000000ffffd97224 */ /* 0x000fc400078e0072 */
[----:B------:R-:W-:Y:S02]  /*656c0*/  IMAD.MOV.U32 R216, RZ, RZ, R119 ;  /* 0x000000ffffd87224 */ /* 0x000fe400078e0077 */
[----:B------:R-:W4:Y:S04]  /*656d0*/  LDL.LU R119, [R1+0x4ff0] ;  /* 0x004ff00001777983 */ /* 0x000f280000300800 */
[----:B------:R-:W4:Y:S04]  /*656e0*/  LDL.LU R114, [R1+0x4fec] ;  /* 0x004fec0001727983 */ /* 0x000f280000300800 */
[----:B------:R-:W4:Y:S01]  /*656f0*/  LDL.LU R115, [R1+0x4fe8] ;  /* 0x004fe80001737983 */ /* 0x000f220000300800 */
[----:B------:R-:W-:-:S03]  /*65700*/  IMAD.MOV.U32 R219, RZ, RZ, R118 ;  /* 0x000000ffffdb7224 */ /* 0x000fc600078e0076 */
[----:B------:R-:W4:Y:S01]  /*65710*/  LDL.LU R118, [R1+0x4fe4] ;  /* 0x004fe40001767983 */ /* 0x000f220000300800 */
[----:B------:R-:W-:Y:S02]  /*65720*/  IMAD.MOV.U32 R223, RZ, RZ, R102 ;  /* 0x000000ffffdf7224 */ /* 0x000fe400078e0066 */
[----:B--2---:R-:W-:Y:S02]  /*65730*/  IMAD.MOV.U32 R222, RZ, RZ, R127 ;  /* 0x000000ffffde7224 */ /* 0x004fe400078e007f */
[----:B---3--:R-:W-:Y:S01]  /*65740*/  IMAD.MOV.U32 R221, RZ, RZ, R122 ;  /* 0x000000ffffdd7224 */ /* 0x008fe200078e007a */
[----:B----4-:R-:W-:Y:S02]  /*65750*/  MOV R220, R123 ;  /* 0x0000007b00dc7202 */ /* 0x010fe40000000f00 */
[----:B------:R-:W2:Y:S04]  /*65760*/  LDL.LU R123, [R1+0x4fe0] ;  /* 0x004fe000017b7983 */ /* 0x000ea80000300800 */
[----:B------:R-:W3:Y:S04]  /*65770*/  LDL.LU R122, [R1+0x4fdc] ;  /* 0x004fdc00017a7983 */ /* 0x000ee80000300800 */
[----:B------:R-:W4:Y:S01]  /*65780*/  LDL.LU R127, [R1+0x4fd8] ;  /* 0x004fd800017f7983 */ /* 0x000f220000300800 */
[----:B------:R-:W-:Y:S01]  /*65790*/  MOV R146, R111 ;  /* 0x0000006f00927202 */ /* 0x000fe20000000f00 */
[----:B------:R-:W-:-:S02]  /*657a0*/  IMAD.MOV.U32 R145, RZ, RZ, R106 ;  /* 0x000000ffff917224 */ /* 0x000fc400078e006a */
        /* <DEDUP_REMOVED lines=27> */
[----:B--2---:R-:W-:Y:S02]  /*65960*/  IMAD.MOV.U32 R66, RZ, RZ, R123 ;  /* 0x000000ffff427224 */ /* 0x004fe400078e007b */
[----:B---3--:R-:W-:Y:S01]  /*65970*/  IMAD.MOV.U32 R65, RZ, RZ, R122 ;  /* 0x000000ffff417224 */ /* 0x008fe200078e007a */
[----:B----4-:R-:W-:-:S02]  /*65980*/  MOV R64, R127 ;  /* 0x0000007f00407202 */ /* 0x010fc40000000f00 */
[----:B------:R-:W2:Y:S04]  /*65990*/  LDL.LU R127, [R1+0x4fb0] ;  /* 0x004fb000017f7983 */ /* 0x000ea80000300800 */
[----:B------:R-:W3:Y:S04]  /*659a0*/  LDL.LU R122, [R1+0x4fac] ;  /* 0x004fac00017a7983 */ /* 0x000ee80000300800 */
[----:B------:R-:W3:Y:S04]  /*659b0*/  LDL.LU R123, [R1+0x4fa8] ;  /* 0x004fa800017b7983 */ /* 0x000ee80000300800 */
[----:B------:R-:W4:Y:S01]  /*659c0*/  LDL.LU R118, [R1+0x4fa4] ;  /* 0x004fa40001767983 */ /* 0x000f220000300800 */
        /* <DEDUP_REMOVED lines=43> */
[C---:B--2---:R-:W-:Y:S08]  /*65c80*/  HMMA.1688.F32.TF32 R20, R236.reuse, R126, R20 ;  /* 0x0000007eec14723c */ /* 0x044ff00000081014 */
[----:B---3--:R-:W-:Y:S11]  /*65c90*/  HMMA.1688.F32.TF32 R128, R236, R42, R200 ;  /* 0x0000002aec80723c */ /* 0x008ff600000810c8 */
[----:B------:R-:W-:Y:S11]  /*65ca0*/  @!UPT UIADD3 URZ, URZ, URZ, URZ ;  /* 0x0000003f3f3ff290 */ /* 0x000ff6000fffe03f */
[----:B------:R-:W-:Y:S01]  /*65cb0*/  @!UPT UIADD3 URZ, URZ, URZ, URZ ;  /* 0x0000003f3f3ff290 */ /* 0x000fe2000fffe03f */
[----:B------:R-:W-:Y:S01]  /*65cc0*/  STL.64 [R1+0x380], R128 ;  /* 0x0003808001007387 */ /* 0x000fe20000100a00 */
[----:B------:R-:W-:-:S03]  /*65cd0*/  IMAD.MOV.U32 R2, RZ, RZ, R131 ;  /* 0x000000ffff027224 */ /* 0x000fc600078e0083 */
[----:B------:R4:W-:Y:S02]  /*65ce0*/  STL [R1+0x388], R130 ;  /* 0x0003888201007387 */ /* 0x0009e40000100800 */
[C---:B----4-:R-:W-:Y:S08]  /*65cf0*/  HMMA.1688.F32.TF32 R128, R236.reuse, R70, R4 ;  /* 0x00000046ec80723c */ /* 0x050ff00000081004 */
[----:B------:R-:W-:Y:S01]  /*65d00*/  HMMA.1688.F32.TF32 R4, R236, R74, R160 ;  /* 0x0000004aec04723c */ /* 0x000fe200000810a0 */
[----:B------:R1:W-:Y:S11]  /*65d10*/  STL [R1+0x4cfc], R2 ;  /* 0x004cfc0201007387 */ /* 0x0003f60000100800 */
[----:B------:R-:W-:Y:S11]  /*65d20*/  @!UPT UIADD3 URZ, URZ, URZ, URZ ;  /* 0x0000003f3f3ff290 */ /* 0x000ff6000fffe03f */
[----:B------:R-:W-:Y:S01]  /*65d30*/  STL.64 [R1+0x3a0], R4 ;  /* 0x0003a00401007387 */ /* 0x000fe20000100a00 */
[----:B-1----:R-:W-:-:S03]  /*65d40*/  IMAD.MOV.U32 R2, RZ, RZ, R7 ;  /* 0x000000ffff027224 */ /* 0x002fc600078e0007 */
[----:B------:R-:W-:Y:S04]  /*65d50*/  STL.64 [R1+0x390], R128 ;  /* 0x0003908001007387 */ /* 0x000fe80000100a00 */
[----:B------:R-:W-:Y:S04]  /*65d60*/  STL.64 [R1+0x398], R130 ;  /* 0x0003988201007387 */ /* 0x000fe80000100a00 */
[----:B------:R1:W-:Y:S02]  /*65d70*/  STL [R1+0x3a8], R6 ;  /* 0x0003a80601007387 */ /* 0x0003e40000100800 */
[C---:B-1----:R-:W-:Y:S08]  /*65d80*/  HMMA.1688.F32.TF32 R4, R236.reuse, R78, R164 ;  /* 0x0000004eec04723c */ /* 0x042ff000000810a4 */
[----:B------:R-:W-:Y:S11]  /*65d90*/  HMMA.1688.F32.TF32 R128, R236, R82, R64 ;  /* 0x00000052ec80723c */ /* 0x000ff60000081040 */
[----:B------:R-:W-:Y:S04]  /*65da0*/  @!UPT UIADD3 URZ, URZ, URZ, URZ ;  /* 0x0000003f3f3ff290 */ /* 0x000fe8000fffe03f */
[----:B------:R-:W-:Y:S01]  /*65db0*/  STL.64 [R1+0x3b0], R4 ;  /* 0x0003b00401007387 */ /* 0x000fe20000100a00 */
[----:B------:R-:W-:-:S03]  /*65dc0*/  IMAD.MOV.U32 R252, RZ, RZ, R7 ;  /* 0x000000fffffc7224 */ /* 0x000fc600078e0007 */
[----:B------:R1:W-:Y:S02]  /*65dd0*/  STL [R1+0x3b8], R6 ;  /* 0x0003b80601007387 */ /* 0x0003e40000100800 */
[C---:B-1----:R-:W-:Y:S02]  /*65de0*/  HMMA.1688.F32.TF32 R4, R236.reuse, R86, R12 ;  /* 0x00000056ec04723c */ /* 0x042fe4000008100c */
[----:B------:R-:W-:Y:S04]  /*65df0*/  STL.64 [R1+0x3c0], R128 ;  /* 0x0003c08001007387 */ /* 0x000fe80000100a00 */
[----:B------:R-:W-:Y:S02]  /*65e00*/  STL.64 [R1+0x3c8], R130 ;  /* 0x0003c88201007387 */ /* 0x000fe40000100a00 */
        /* <DEDUP_REMOVED lines=13> */
[C---:B-1----:R-:W-:Y:S06]  /*65ee0*/  HMMA.1688.F32.TF32 R4, R236.reuse, R110, R52 ;  /* 0x0000006eec04723c */ /* 0x042fec0000081034 */
        /* <DEDUP_REMOVED lines=8> */
[----:B-1----:R-:W-:Y:S02]  /*65f70*/  HMMA.1688.F32.TF32 R4, R236, R122, R204 ;  /* 0x0000007aec04723c */ /* 0x002fe400000810cc */
[----:B------:R-:W-:Y:S04]  /*65f80*/  STL.64 [R1+0x440], R48 ;  /* 0x0004403001007387 */ /* 0x000fe80000100a00 */
[----:B------:R-:W-:Y:S09]  /*65f90*/  STL.64 [R1+0x448], R50 ;  /* 0x0004483201007387 */ /* 0x000ff20000100a00 */
[----:B------:R-:W-:Y:S04]  /*65fa0*/  STL.64 [R1+0x450], R12 ;  /* 0x0004500c01007387 */ /* 0x000fe80000100a00 */
[----:B------:R1:W-:Y:S04]  /*65fb0*/  STL.64 [R1+0x458], R14 ;  /* 0x0004580e01007387 */ /* 0x0003e80000100a00 */
[----:B------:R-:W-:Y:S04]  /*65fc0*/  LDS R236, [R72+0x46080] ;  /* 0x0460800048ec7984 */ /* 0x000fe80000000800 */
[----:B------:R-:W-:Y:S01]  /*65fd0*/  LDS R238, [R72+0x47080] ;  /* 0x0470800048ee7984 */ /* 0x000fe20000000800 */
[C---:B-1----:R-:W-:Y:S03]  /*65fe0*/  HMMA.1688.F32.TF32 R12, R240.reuse, R42, R36 ;  /* 0x0000002af00c723c */ /* 0x042fe60000081024 */
[----:B------:R-:W-:Y:S04]  /*65ff0*/  STL.64 [R1+0x470], R4 ;  /* 0x0004700401007387 */ /* 0x000fe80000100a00 */
[----:B------:R1:W-:Y:S04]  /*66000*/  STL.64 [R1+0x478], R6 ;  /* 0x0004780601007387 */ /* 0x0003e80000100a00 */
[----:B------:R-:W-:Y:S04]  /*66010*/  LDS R237, [R3+0x46080] ;  /* 0x0460800003ed7984 */ /* 0x000fe80000000800 */
[----:B------:R-:W2:Y:S01]  /*66020*/  LDS R239, [R3+0x47080] ;  /* 0x0470800003ef7984 */ /* 0x000ea20000000800 */
[C---:B-1----:R-:W-:Y:S03]  /*66030*/  HMMA.1688.F32.TF32 R4, R240.reuse, R70, R32 ;  /* 0x00000046f004723c */ /* 0x042fe60000081020 */
[----:B------:R-:W-:Y:S04]  /*66040*/  STL.64 [R1+0x460], R20 ;  /* 0x0004601401007387 */ /* 0x000fe80000100a00 */
[----:B------:R1:W-:Y:S04]  /*66050*/  STL.64 [R1+0x468], R22 ;  /* 0x0004681601007387 */ /* 0x0003e80000100a00 */
[----:B------:R-:W-:Y:S04]  /*66060*/  STL.64 [R1+0x480], R12 ;  /* 0x0004800c01007387 */ /* 0x000fe80000100a00 */
[----:B------:R3:W-:Y:S01]  /*66070*/  STL.64 [R1+0x488], R14 ;  /* 0x0004880e01007387 */ /* 0x0007e20000100a00 */
[C---:B-1----:R-:W-:Y:S07]  /*66080*/  HMMA.1688.F32.TF32 R20, R240.reuse, R74, R28 ;  /* 0x0000004af014723c */ /* 0x042fee000008101c */
[----:B------:R-:W-:Y:S01]  /*66090*/  STL.64 [R1+0x4a0], R4 ;  /* 0x0004a00401007387 */ /* 0x000fe20000100a00 */
[C---:B---3--:R-:W-:Y:S03]  /*660a0*/  HMMA.1688.F32.TF32 R12, R240.reuse, R78, R24 ;  /* 0x0000004ef00c723c */ /* 0x048fe60000081018 */
[----:B------:R1:W-:Y:S05]  /*660b0*/  STL.64 [R1+0x4a8], R6 ;  /* 0x0004a80601007387 */ /* 0x0003ea0000100a00 */
[C---:B-1----:R-:W-:Y:S07]  /*660c0*/  HMMA.1688.F32.TF32 R4, R240.reuse, R82, R60 ;  /* 0x00000052f004723c */ /* 0x042fee000008103c */
[----:B------:R-:W-:Y:S04]  /*660d0*/  STL.64 [R1+0x4c0], R20 ;  /* 0x0004c01401007387 */ /* 0x000fe80000100a00 */
[----:B------:R-:W-:Y:S04]  /*660e0*/  STL.64 [R1+0x4c8], R22 ;  /* 0x0004c81601007387 */ /* 0x000fe80000100a00 */
[----:B------:R-:W-:Y:S04]  /*660f0*/  STL.64 [R1+0x4f0], R12 ;  /* 0x0004f00c01007387 */ /* 0x000fe80000100a00 */
[----:B------:R1:W-:Y:S04]  /*66100*/  STL.64 [R1+0x4f8], R14 ;  /* 0x0004f80e01007387 */ /* 0x0003e80000100a00 */
[----:B------:R3:W-:Y:S01]  /*66110*/  STL.64 [R1+0x530], R4 ;  /* 0x0005300401007387 */ /* 0x0007e20000100a00 */
[----:B------:R-:W-:Y:S01]  /*66120*/  IMAD.MOV.U32 R69, RZ, RZ, R6 ;  /* 0x000000ffff457224 */ /* 0x000fe200078e0006 */
[----:B-1----:R-:W-:Y:S01]  /*66130*/  HMMA.1688.F32.TF32 R12, R240, R86, R244 ;  /* 0x00000056f00c723c */ /* 0x002fe200000810f4 */
[----:B------:R-:W-:-:S07]  /*66140*/  MOV R68, R7 ;  /* 0x0000000700447202 */ /* 0x000fce0000000f00 */
[----:B---3--:R-:W-:Y:S01]  /*66150*/  HMMA.1688.F32.TF32 R4, R240, R90, R248 ;  /* 0x0000005af004723c */ /* 0x008fe200000810f8 */
[----:B------:R-:W-:Y:S04]  /*66160*/  STL [R1+0x4ccc], R68 ;  /* 0x004ccc4401007387 */ /* 0x000fe80000100800 */
[----:B------:R-:W-:Y:S10]  /*66170*/  STL [R1+0x4cc8], R69 ;  /* 0x004cc84501007387 */ /* 0x000ff40000100800 */
[----:B------:R1:W-:Y:S04]  /*66180*/  STL.64 [R1+0x550], R12 ;  /* 0x0005500c01007387 */ /* 0x0003e80000100a00 */
        /* <DEDUP_REMOVED lines=56> */
[----:B---3--:R-:W3:Y:S04]  /*66510*/  LDL.LU R14, [R1+0xa28] ;  /* 0x000a2800010e7983 */ /* 0x008ee80000300800 */
        /* <DEDUP_REMOVED lines=26> */
[----:B------:R-:W-:-:S05]  /*666c0*/  IMAD.MOV.U32 R69, RZ, RZ, R7 ;  /* 0x000000ffff457224 */ /* 0x000fca00078e0007 */
[----:B------:R1:W-:Y:S04]  /*666d0*/  STL [R1+0x4cd4], R69 ;  /* 0x004cd44501007387 */ /* 0x0003e80000100800 */
[----:B------:R1:W-:Y:S01]  /*666e0*/  STL [R1+0x4cd0], R68 ;  /* 0x004cd04401007387 */ /* 0x0003e20000100800 */
[----:B--2---:R-:W-:Y:S08]  /*666f0*/  HMMA.1688.F32.TF32 R48, R232, R42, R48 ;  /* 0x0000002ae830723c */ /* 0x004ff00000081030 */
[C---:B----4-:R-:W-:Y:S08]  /*66700*/  HMMA.1688.F32.TF32 R4, R240.reuse, R98, R64 ;  /* 0x00000062f004723c */ /* 0x050ff00000081040 */
[----:B------:R-:W-:Y:S11]  /*66710*/  HMMA.1688.F32.TF32 R128, R240, R94, R164 ;  /* 0x0000005ef080723c */ /* 0x000ff600000810a4 */
[----:B------:R-:W-:Y:S05]  /*66720*/  @!UPT UIADD3 URZ, URZ, URZ, URZ ;  /* 0x0000003f3f3ff290 */ /* 0x000fea000fffe03f */
[----:B-1----:R-:W-:Y:S02]  /*66730*/  IMAD.MOV.U32 R69, RZ, RZ, R6 ;  /* 0x000000ffff457224 */ /* 0x002fe400078e0006 */
[----:B------:R-:W-:-:S05]  /*66740*/  IMAD.MOV.U32 R68, RZ, RZ, R7 ;  /* 0x000000ffff447224 */ /* 0x000fca00078e0007 */
[----:B------:R-:W-:Y:S04]  /*66750*/  STL.64 [R1+0x580], R128 ;  /* 0x0005808001007387 */ /* 0x000fe80000100a00 */
[----:B------:R-:W-:Y:S04]  /*66760*/  STL.64 [R1+0x588], R130 ;  /* 0x0005888201007387 */ /* 0x000fe80000100a00 */
[----:B------:R3:W-:Y:S02]  /*66770*/  STL.64 [R1+0x590], R4 ;  /* 0x0005900401007387 */ /* 0x0007e40000100a00 */
[C---:B---3--:R-:W-:Y:S08]  /*66780*/  HMMA.1688.F32.TF32 R4, R240.reuse, R102, R12 ;  /* 0x00000066f004723c */ /* 0x048ff0000008100c */
        /* <DEDUP_REMOVED lines=15> */
[----:B------:R-:W-:Y:S05]  /*66880*/  STL.64 [R1+0x1348], R66 ;  /* 0x0013484201007387 */ /* 0x000fea0000100a00 */
        /* <DEDUP_REMOVED lines=11> */
[----:B------:R-:W-:Y:S04]  /*66940*/  STL.64 [R1+0x1328], R50 ;  /* 0x0013283201007387 */ /* 0x000fe80000100a00 */
[----:B------:R-:W-:Y:S04]  /*66950*/  STL.64 [R1+0x1310], R12 ;  /* 0x0013100c01007387 */ /* 0x000fe80000100a00 */
[----:B------:R-:W-:Y:S08]  /*66960*/  STL.64 [R1+0x1318], R14 ;  /* 0x0013180e01007387 */ /* 0x000ff00000100a00 */
        /* <DEDUP_REMOVED lines=9> */
[----:B------:R1:W-:Y:S02]  /*66a00*/  STL.64 [R1+0x12e8], R14 ;  /* 0x0012e80e01007387 */ /* 0x0003e40000100a00 */
[C---:B------:R-:W-:Y:S08]  /*66a10*/  HMMA.1688.F32.TF32 R20, R232.reuse, R90, R28 ;  /* 0x0000005ae814723c */ /* 0x040ff0000008101c */
[C---:B-1----:R-:W-:Y:S07]  /*66a20*/  HMMA.1688.F32.TF32 R12, R232.reuse, R94, R24 ;  /* 0x0000005ee80c723c */ /* 0x042fee0000081018 */
[----:B------:R-:W-:Y:S04]  /*66a30*/  STL.64 [R1+0x12d0], R4 ;  /* 0x0012d00401007387 */ /* 0x000fe80000100a00 */
[----:B------:R1:W-:Y:S02]  /*66a40*/  STL.64 [R1+0x12d8], R6 ;  /* 0x0012d80601007387 */ /* 0x0003e40000100a00 */
[C---:B-1----:R-:W-:Y:S02]  /*66a50*/  HMMA.1688.F32.TF32 R4, R232.reuse, R98, R60 ;  /* 0x00000062e804723c */ /* 0x042fe4000008103c */
[----:B------:R-:W-:Y:S04]  /*66a60*/  STL.64 [R1+0x12c0], R20 ;  /* 0x0012c01401007387 */ /* 0x000fe80000100a00 */
[----:B------:R-:W-:Y:S04]  /*66a70*/  STL.64 [R1+0x12c8], R22 ;  /* 0x0012c81601007387 */ /* 0x000fe80000100a00 */
[----:B------:R-:W-:Y:S04]  /*66a80*/  STL.64 [R1+0x12b0], R12 ;  /* 0x0012b00c01007387 */ /* 0x000fe80000100a00 */
[----:B------:R1:W-:Y:S09]  /*66a90*/  STL.64 [R1+0x12b8], R14 ;  /* 0x0012b80e01007387 */ /* 0x0003f20000100a00 */
[----:B------:R-:W-:Y:S01]  /*66aa0*/  STL.64 [R1+0x12a0], R4 ;  /* 0x0012a00401007387 */ /* 0x000fe20000100a00 */
[C---:B-1----:R-:W-:Y:S03]  /*66ab0*/  HMMA.1688.F32.TF32 R12, R232.reuse, R102, R244 ;  /* 0x00000066e80c723c */ /* 0x042fe600000810f4 */
[----:B------:R1:W-:Y:S05]  /*66ac0*/  STL.64 [R1+0x12a8], R6 ;  /* 0x0012a80601007387 */ /* 0x0003ea0000100a00 */
[C---:B-1----:R-:W-:Y:S11]  /*66ad0*/  HMMA.1688.F32.TF32 R4, R232.reuse, R106, R248 ;  /* 0x0000006ae804723c */ /* 0x042ff600000810f8 */
[----:B------:R-:W-:Y:S04]  /*66ae0*/  @!UPT UIADD3 URZ, URZ, URZ, URZ ;  /* 0x0000003f3f3ff290 */ /* 0x000fe8000fffe03f */
        /* <DEDUP_REMOVED lines=64> */
[C---:B-1----:R-:W-:Y:S11]  /*66ef0*/  HMMA.1688.F32.TF32 R4, R232.reuse, R110, R220 ;  /* 0x0000006ee804723c */ /* 0x042ff600000810dc */
[----:B------:R-:W-:Y:S11]  /*66f00*/  @!UPT UIADD3 URZ, URZ, URZ, URZ ;  /* 0x0000003f3f3ff290 */ /* 0x000ff6000fffe03f */
[----:B------:R-:W-:Y:S02]  /*66f10*/  @!UPT UIADD3 URZ, URZ, URZ, URZ ;  /* 0x0000003f3f3ff290 */ /* 0x000fe4000fffe03f */
[----:B------:R-:W-:Y:S01]  /*66f20*/  IMAD.MOV.U32 R105, RZ, RZ, R4 ;  /* 0x000000ffff697224 */ /* 0x000fe200078e0004 */
[----:B------:R-:W-:Y:S01]  /*66f30*/  MOV R104, R5 ;  /* 0x0000000500687202 */ /* 0x000fe20000000f00 */
[----:B------:R-:W-:Y:S02]  /*66f40*/  IMAD.MOV.U32 R77, RZ, RZ, R6 ;  /* 0x000000ffff4d7224 */ /* 0x000fe400078e0006 */
[----:B------:R-:W-:Y:S02]  /*66f50*/  IMAD.MOV.U32 R76, RZ, RZ, R7 ;  /* 0x000000ffff4c7224 */ /* 0x000fe400078e0007 */
[C---:B--2---:R-:W-:Y:S08]  /*66f60*/  HMMA.1688.F32.TF32 R4, R232.reuse, R114, R216 ;  /* 0x00000072e804723c */ /* 0x044ff000000810d8 */
[C---:B---3--:R-:W-:Y:S08]  /*66f70*/  HMMA.1688.F32.TF32 R56, R232.reuse, R118, R56 ;  /* 0x00000076e838723c */ /* 0x048ff00000081038 */
[C---:B------:R-:W-:Y:S07]  /*66f80*/  HMMA.1688.F32.TF32 R12, R232.reuse, R122, R52 ;  /* 0x0000007ae80c723c */ /* 0x040fee0000081034 */
[----:B------:R-:W-:Y:S04]  /*66f90*/  STL.64 [R1+0x1260], R4 ;  /* 0x0012600401007387 */ /* 0x000fe80000100a00 */
[----:B------:R1:W-:Y:S02]  /*66fa0*/  STL.64 [R1+0x1268], R6 ;  /* 0x0012680601007387 */ /* 0x0003e40000100a00 */
[----:B-1----:R-:W-:Y:S02]  /*66fb0*/  HMMA.1688.F32.TF32 R4, R232, R126, R48 ;  /* 0x0000007ee804723c */ /* 0x002fe40000081030 */
[----:B------:R-:W-:Y:S04]  /*66fc0*/  STL.64 [R1+0x1250], R56 ;  /* 0x0012503801007387 */ /* 0x000fe80000100a00 */
[----:B------:R-:W-:Y:S04]  /*66fd0*/  STL.64 [R1+0x1258], R58 ;  /* 0x0012583a01007387 */ /* 0x000fe80000100a00 */
[----:B------:R-:W-:Y:S04]  /*66fe0*/  STL.64 [R1+0x1240], R12 ;  /* 0x0012400c01007387 */ /* 0x000fe80000100a00 */
[----:B------:R-:W-:Y:S04]  /*66ff0*/  STL.64 [R1+0x1248], R14 ;  /* 0x0012480e01007387 */ /* 0x000fe80000100a00 */
[----:B------:R-:W-:Y:S04]  /*67000*/  LDS R232, [R72+0x46100] ;  /* 0x0461000048e87984 */ /* 0x000fe80000000800 */
[----:B------:R-:W-:Y:S04]  /*67010*/  LDS R234, [R72+0x47100] ;  /* 0x0471000048ea7984 */ /* 0x000fe80000000800 */
[----:B------:R-:W-:Y:S04]  /*67020*/  STL.64 [R1+0x5b0], R4 ;  /* 0x0005b00401007387 */ /* 0x000fe80000100a00 */
[----:B------:R4:W-:Y:S04]  /*67030*/  STL.64 [R1+0x5b8], R6 ;  /* 0x0005b80601007387 */ /* 0x0009e80000100a00 */
[----:B------:R-:W-:Y:S04]  /*67040*/  LDS R233, [R3+0x46100] ;  /* 0x0461000003e97984 */ /* 0x000fe80000000800 */
[----:B------:R-:W1:Y:S01]  /*67050*/  LDS R235, [R3+0x47100] ;  /* 0x0471000003eb7984 */ /* 0x000e620000000800 */
[C---:B----4-:R-:W-:Y:S11]  /*67060*/  HMMA.1688.F32.TF32 R4, R236.reuse, R42, R44 ;  /* 0x0000002aec04723c */ /* 0x050ff6000008102c */
[----:B------:R-:W-:Y:S11]  /*67070*/  @!UPT UIADD3 URZ, URZ, URZ, URZ ;  /* 0x0000003f3f3ff290 */ /* 0x000ff6000fffe03f */
[----:B------:R-:W-:Y:S01]  /*67080*/  @!UPT UIADD3 URZ, URZ, URZ, URZ ;  /* 0x0000003f3f3ff290 */ /* 0x000fe2000fffe03f */
[----:B------:R-:W-:Y:S04]  /*67090*/  STL.64 [R1+0x5c0], R4 ;  /* 0x0005c00401007387 */ /* 0x000fe80000100a00 */
[----:B------:R2:W-:Y:S02]  /*670a0*/  STL.64 [R1+0x5c8], R6 ;  /* 0x0005c80601007387 */ /* 0x0005e40000100a00 */
[C---:B--2---:R-:W-:Y:S11]  /*670b0*/  HMMA.1688.F32.TF32 R4, R236.reuse, R78, R36 ;  /* 0x0000004eec04723c */ /* 0x044ff60000081024 */
[----:B------:R-:W-:Y:S11]  /*670c0*/  @!UPT UIADD3 URZ, URZ, URZ, URZ ;  /* 0x0000003f3f3ff290 */ /* 0x000ff6000fffe03f */
[----:B------:R-:W-:Y:S02]  /*670d0*/  @!UPT UIADD3 URZ, URZ, URZ, URZ ;  /* 0x0000003f3f3ff290 */ /* 0x000fe4000fffe03f */
[----:B------:R-:W-:Y:S01]  /*670e0*/  IMAD.MOV.U32 R97, RZ, RZ, R4 ;  /* 0x000000ffff617224 */ /* 0x000fe200078e0004 */
[----:B------:R-:W-:Y:S01]  /*670f0*/  MOV R92, R7 ;  /* 0x00000007005c7202 */ /* 0x000fe20000000f00 */
[----:B------:R-:W-:Y:S02]  /*67100*/  IMAD.MOV.U32 R96, RZ, RZ, R5 ;  /* 0x000000ffff607224 */ /* 0x000fe400078e0005 */
[----:B------:R-:W-:Y:S02]  /*67110*/  IMAD.MOV.U32 R93, RZ, RZ, R6 ;  /* 0x000000ffff5d7224 */ /* 0x000fe400078e0006 */
        /* <DEDUP_REMOVED lines=9> */
[----:B------:R-:W-:Y:S08]  /*671b0*/  HMMA.1688.F32.TF32 R12, R236, R74, R20 ;  /* 0x0000004aec0c723c */ /* 0x000ff00000081014 */
[----:B------:R-:W-:Y:S01]  /*671c0*/  IMAD.MOV.U32 R89, RZ, RZ, R4 ;  /* 0x000000ffff597224 */ /* 0x000fe200078e0004 */
[----:B------:R-:W-:Y:S01]  /*671d0*/  MOV R88, R5 ;  /* 0x0000000500587202 */ /* 0x000fe20000000f00 */
[----:B------:R-:W-:-:S02]  /*671e0*/  IMAD.MOV.U32 R41, RZ, RZ, R6 ;  /* 0x000000ffff297224 */ /* 0x000fc400078e0006 */
[----:B------:R-:W-:Y:S02]  /*671f0*/  IMAD.MOV.U32 R40, RZ, RZ, R7 ;  /* 0x000000ffff287224 */ /* 0x000fe400078e0007 */
[C---:B------:R-:W-:Y:S01]  /*67200*/  HMMA.1688.F32.TF32 R4, R236.reuse, R90, R24 ;  /* 0x0000005aec04723c */ /* 0x040fe20000081018 */
[----:B------:R-:W-:Y:S04]  /*67210*/  STL.64 [R1+0x5d0], R44 ;  /* 0x0005d02c01007387 */ /* 0x000fe80000100a00 */
[----:B------:R-:W-:Y:S03]  /*67220*/  STL.64 [R1+0x5d8], R46 ;  /* 0x0005d82e01007387 */ /* 0x000fe60000100a00 */
[C---:B------:R-:W-:Y:S01]  /*67230*/  HMMA.1688.F32.TF32 R20, R236.reuse, R94, R60 ;  /* 0x0000005eec14723c */ /* 0x040fe2000008103c */
[----:B------:R-:W-:Y:S04]  /*67240*/  STL.64 [R1+0x5e0], R12 ;  /* 0x0005e00c01007387 */ /* 0x000fe80000100a00 */
[----:B------:R2:W-:Y:S10]  /*67250*/  STL.64 [R1+0x5e8], R14 ;  /* 0x0005e80e01007387 */ /* 0x0005f40000100a00 */
[----:B------:R-:W-:Y:S01]  /*67260*/  STL.64 [R1+0x640], R4 ;  /* 0x0006400401007387 */ /* 0x000fe20000100a00 */
[C---:B--2---:R-:W-:Y:S03]  /*67270*/  HMMA.1688.F32.TF32 R12, R236.reuse, R98, R244 ;  /* 0x00000062ec0c723c */ /* 0x044fe600000810f4 */
[----:B------:R2:W-:Y:S05]  /*67280*/  STL.64 [R1+0x648], R6 ;  /* 0x0006480601007387 */ /* 0x0005ea0000100a00 */
[C---:B--2---:R-:W-:Y:S01]  /*67290*/  HMMA.1688.F32.TF32 R4, R236.reuse, R102, R248 ;  /* 0x00000066ec04723c */ /* 0x044fe200000810f8 */
[----:B------:R2:W-:Y:S04]  /*672a0*/  STL.64 [R1+0x650], R20 ;  /* 0x0006501401007387 */ /* 0x0005e80000100a00 */
[----:B------:R3:W-:Y:S04]  /*672b0*/  STL.64 [R1+0x658], R22 ;  /* 0x0006581601007387 */ /* 0x0007e80000100a00 */
[----:B------:R-:W4:Y:S06]  /*672c0*/  LDL.LU R244, [R1+0xec0] ;  /* 0x000ec00001f47983 */ /* 0x000f2c0000300800 */
[----:B------:R1:W-:Y:S04]  /*672d0*/  STL.64 [R1+0x660], R12 ;  /* 0x0006600c01007387 */ /* 0x0003e80000100a00 */
[----:B------:R1:W-:Y:S04]  /*672e0*/  STL.64 [R1+0x668], R14 ;  /* 0x0006680e01007387 */ /* 0x0003e80000100a00 */
[----:B------:R-:W-:Y:S04]  /*672f0*/  STL.64 [R1+0x670], R4 ;  /* 0x0006700401007387 */ /* 0x000fe80000100a00 */
[----:B------:R1:W-:Y:S04]  /*67300*/  STL.64 [R1+0x678], R6 ;  /* 0x0006780601007387 */ /* 0x0003e80000100a00 */
        /* <DEDUP_REMOVED lines=19> */
[----:B--2---:R-:W2:Y:S04]  /*67440*/  LDL.LU R20, [R1+0xe30] ;  /* 0x000e300001147983 */ /* 0x004ea80000300800 */
        /* <DEDUP_REMOVED lines=55> */
[C---:B--2---:R-:W-:Y:S11]  /*677c0*/  HMMA.1688.F32.TF32 R4, R236.reuse, R106, R64 ;  /* 0x0000006aec04723c */ /* 0x044ff60000081040 */
[----:B------:R-:W-:Y:S11]  /*677d0*/  @!UPT UIADD3 URZ, URZ, URZ, URZ ;  /* 0x0000003f3f3ff290 */ /* 0x000ff6000fffe03f */
[----:B------:R-:W-:Y:S01]  /*677e0*/  @!UPT UIADD3 URZ, URZ, URZ, URZ ;  /* 0x0000003f3f3ff290 */ /* 0x000fe2000fffe03f */
[----:B------:R-:W-:Y:S04]  /*677f0*/  STL.64 [R1+0x680], R4 ;  /* 0x0006800401007387 */ /* 0x000fe80000100a00 */
[----:B------:R1:W-:Y:S02]  /*67800*/  STL.64 [R1+0x688], R6 ;  /* 0x0006880601007387 */ /* 0x0003e40000100a00 */
[C---:B-1----:R-:W-:Y:S11]  /*67810*/  HMMA.1688.F32.TF32 R4, R236.reuse, R118, R144 ;  /* 0x00000076ec04723c */ /* 0x042ff60000081090 */
        /* <DEDUP_REMOVED lines=15> */
[----:B------:R-:W-:Y:S01]  /*67910*/  HMMA.1688.F32.TF32 R12, R236, R114, R140 ;  /* 0x00000072ec0c723c */ /* 0x000fe2000008108c */
[----:B------:R-:W-:Y:S04]  /*67920*/  LDS R236, [R72+0x46180] ;  /* 0x0461800048ec7984 */ /* 0x000fe80000000800 */
[----:B------:R-:W-:Y:S03]  /*67930*/  LDS R238, [R72+0x47180] ;  /* 0x0471800048ee7984 */ /* 0x000fe60000000800 */
[----:B------:R-:W-:Y:S01]  /*67940*/  IMAD.MOV.U32 R117, RZ, RZ, R4 ;  /* 0x000000ffff757224 */ /* 0x000fe200078e0004 */
[----:B------:R-:W-:Y:S01]  /*67950*/  MOV R116, R5 ;  /* 0x0000000500747202 */ /* 0x000fe20000000f00 */
[----:B------:R-:W-:Y:S01]  /*67960*/  IMAD.MOV.U32 R101, RZ, RZ, R6 ;  /* 0x000000ffff657224 */ /* 0x000fe200078e0006 */
[C---:B------:R-:W-:Y:S01]  /*67970*/  HMMA.1688.F32.TF32 R52, R240.reuse, R70, R52 ;  /* 0x00000046f034723c */ /* 0x040fe20000081034 */
[----:B------:R-:W-:Y:S01]  /*67980*/  IMAD.MOV.U32 R100, RZ, RZ, R7 ;  /* 0x000000ffff647224 */ /* 0x000fe200078e0007 */
[----:B------:R-:W-:Y:S04]  /*67990*/  LDS R237, [R3+0x46180] ;  /* 0x0461800003ed7984 */ /* 0x000fe80000000800 */
[----:B------:R-:W-:Y:S02]  /*679a0*/  STL.64 [R1+0x690], R64 ;  /* 0x0006904001007387 */ /* 0x000fe40000100a00 */
[C---:B----4-:R-:W-:Y:S02]  /*679b0*/  HMMA.1688.F32.TF32 R4, R240.reuse, R42, R56 ;  /* 0x0000002af004723c */ /* 0x050fe40000081038 */
[----:B------:R-:W-:Y:S04]  /*679c0*/  STL.64 [R1+0x698], R66 ;  /* 0x0006984201007387 */ /* 0x000fe80000100a00 */
[----:B------:R-:W-:Y:S04]  /*679d0*/  STL.64 [R1+0x6a0], R12 ;  /* 0x0006a00c01007387 */ /* 0x000fe80000100a00 */
[----:B------:R1:W-:Y:S04]  /*679e0*/  STL.64 [R1+0x6a8], R14 ;  /* 0x0006a80e01007387 */ /* 0x0003e80000100a00 */
[----:B------:R-:W-:Y:S01]  /*679f0*/  LDS R239, [R3+0x47180] ;  /* 0x0471800003ef7984 */ /* 0x000fe20000000800 */
[C---:B-1----:R-:W-:Y:S08]  /*67a00*/  HMMA.1688.F32.TF32 R12, R240.reuse, R74, R48 ;  /* 0x0000004af00c723c */ /* 0x042ff00000081030 */
[----:B------:R-:W-:Y:S04]  /*67a10*/  STL.64 [R1+0x6e0], R4 ;  /* 0x0006e00401007387 */ /* 0x000fe80000100a00 */
[----:B------:R1:W-:Y:S02]  /*67a20*/  STL.64 [R1+0x6e8], R6 ;  /* 0x0006e80601007387 */ /* 0x0003e40000100a00 */
[C---:B-1----:R-:W-:Y:S02]  /*67a30*/  HMMA.1688.F32.TF32 R4, R240.reuse, R78, R44 ;  /* 0x0000004ef004723c */ /* 0x042fe4000008102c */
[----:B------:R-:W-:Y:S04]  /*67a40*/  STL.64 [R1+0x6f0], R52 ;  /* 0x0006f03401007387 */ /* 0x000fe80000100a00 */
[----:B------:R-:W-:Y:S02]  /*67a50*/  STL.64 [R1+0x6f8], R54 ;  /* 0x0006f83601007387 */ /* 0x000fe40000100a00 */
[C---:B------:R-:W-:Y:S02]  /*67a60*/  HMMA.1688.F32.TF32 R44, R240.reuse, R82, R204 ;  /* 0x00000052f02c723c */ /* 0x040fe400000810cc */
[----:B------:R-:W-:Y:S04]  /*67a70*/  STL.64 [R1+0x700], R12 ;  /* 0x0007000c01007387 */ /* 0x000fe80000100a00 */
[----:B------:R1:W-:Y:S09]  /*67a80*/  STL.64 [R1+0x708], R14 ;  /* 0x0007080e01007387 */ /* 0x0003f20000100a00 */
[----:B------:R-:W-:Y:S01]  /*67a90*/  STL.64 [R1+0x710], R4 ;  /* 0x0007100401007387 */ /* 0x000fe20000100a00 */
[C---:B-1----:R-:W-:Y:S03]  /*67aa0*/  HMMA.1688.F32.TF32 R12, R240.reuse, R86, R20 ;  /* 0x00000056f00c723c */ /* 0x042fe60000081014 */
[----:B------:R1:W-:Y:S05]  /*67ab0*/  STL.64 [R1+0x718], R6 ;  /* 0x0007180601007387 */ /* 0x0003ea0000100a00 */
[C---:B-1----:R-:W-:Y:S01]  /*67ac0*/  HMMA.1688.F32.TF32 R4, R240.reuse, R90, R36 ;  /* 0x0000005af004723c */ /* 0x042fe20000081024 */
[----:B------:R-:W-:Y:S04]  /*67ad0*/  STL.64 [R1+0x720], R44 ;  /* 0x0007202c01007387 */ /* 0x000fe80000100a00 */
[----:B------:R-:W-:Y:S03]  /*67ae0*/  STL.64 [R1+0x728], R46 ;  /* 0x0007282e01007387 */ /* 0x000fe60000100a00 */
[C---:B------:R-:W-:Y:S07]  /*67af0*/  HMMA.1688.F32.TF32 R20, R240.reuse, R94, R32 ;  /* 0x0000005ef014723c */ /* 0x040fee0000081020 */
[----:B------:R-:W-:Y:S04]  /*67b00*/  STL.64 [R1+0x730], R12 ;  /* 0x0007300c01007387 */ /* 0x000fe80000100a00 */
[----:B------:R1:W-:Y:S04]  /*67b10*/  STL.64 [R1+0x738], R14 ;  /* 0x0007380e01007387 */ /* 0x0003e80000100a00 */
[----:B------:R-:W-:Y:S01]  /*67b20*/  STL.64 [R1+0x740], R4 ;  /* 0x0007400401007387 */ /* 0x000fe20000100a00 */
[C---:B-1----:R-:W-:Y:S03]  /*67b30*/  HMMA.1688.F32.TF32 R12, R240.reuse, R98, R28 ;  /* 0x00000062f00c723c */ /* 0x042fe6000008101c */
[----:B------:R1:W-:Y:S05]  /*67b40*/  STL.64 [R1+0x748], R6 ;  /* 0x0007480601007387 */ /* 0x0003ea0000100a00 */
[C---:B-1----:R-:W-:Y:S01]  /*67b50*/  HMMA.1688.F32.TF32 R4, R240.reuse, R102, R24 ;  /* 0x00000066f004723c */ /* 0x042fe20000081018 */
[----:B------:R-:W-:Y:S04]  /*67b60*/  STL.64 [R1+0x750], R20 ;  /* 0x0007501401007387 */ /* 0x000fe80000100a00 */
[----:B------:R1:W-:Y:S10]  /*67b70*/  STL.64 [R1+0x758], R22 ;  /* 0x0007581601007387 */ /* 0x0003f40000100a00 */
[----:B------:R-:W-:Y:S04]  /*67b80*/  STL.64 [R1+0x760], R12 ;  /* 0x0007600c01007387 */ /* 0x000fe80000100a00 */
[----:B------:R2:W-:Y:S01]  /*67b90*/  STL.64 [R1+0x768], R14 ;  /* 0x0007680e01007387 */ /* 0x0005e20000100a00 */
[C---:B-1----:R-:W-:Y:S03]  /*67ba0*/  HMMA.1688.F32.TF32 R20, R240.reuse, R106, R60 ;  /* 0x0000006af014723c */ /* 0x042fe6000008103c */
[----:B------:R-:W-:Y:S05]  /*67bb0*/  STL.64 [R1+0x1230], R4 ;  /* 0x0012300401007387 */ /* 0x000fea0000100a00 */
[C---:B--2---:R-:W-:Y:S01]  /*67bc0*/  HMMA.1688.F32.TF32 R12, R240.reuse, R110, R244 ;  /* 0x0000006ef00c723c */ /* 0x044fe200000810f4 */
[----:B------:R1:W-:Y:S07]  /*67bd0*/  STL.64 [R1+0x1238], R6 ;  /* 0x0012380601007387 */ /* 0x0003ee0000100a00 */
[C---:B-1----:R-:W-:Y:S07]  /*67be0*/  HMMA.1688.F32.TF32 R4, R240.reuse, R114, R248 ;  /* 0x00000072f004723c */ /* 0x042fee00000810f8 */
        /* <DEDUP_REMOVED lines=56> */
[----:B---3--:R-:W3:Y:S04]  /*67f70*/  LDL.LU R14, [R1+0xe68] ;  /* 0x000e6800010e7983 */ /* 0x008ee80000300800 */
[----:B------:R-:W3:Y:S04]  /*67f80*/  LDL.LU R15, [R1+0xe6c] ;  /* 0x000e6c00010f7983 */ /* 0x000ee80000300800 */
        /* <DEDUP_REMOVED lines=24> */
[C---:B----4-:R-:W-:Y:S03]  /*68110*/  HMMA.1688.F32.TF32 R4, R240.reuse, R118, R248 ;  /* 0x00000076f004723c */ /* 0x050fe600000810f8 */
[----:B------:R-:W4:Y:S11]  /*68120*/  LDL.LU R248, [R1+0xc50] ;  /* 0x000c500001f87983 */ /* 0x000f360000300800 */
[----:B------:R-:W-:Y:S09]  /*68130*/  @!UPT UIADD3 URZ, URZ, URZ, URZ ;  /* 0x0000003f3f3ff290 */ /* 0x000ff2000fffe03f */
[----:B------:R-:W-:Y:S04]  /*68140*/  STL.64 [R1+0x11f0], R4 ;  /* 0x0011f00401007387 */ /* 0x000fe80000100a00 */
[----:B------:R3:W-:Y:S04]  /*68150*/  STL.64 [R1+0x11f8], R6 ;  /* 0x0011f80601007387 */ /* 0x0007e80000100a00 */
[----:B------:R-:W4:Y:S04]  /*68160*/  LDL.LU R249, [R1+0xc54] ;  /* 0x000c540001f97983 */ /* 0x000f280000300800 */
[----:B------:R-:W4:Y:S04]  /*68170*/  LDL.LU R250, [R1+0xc58] ;  /* 0x000c580001fa7983 */ /* 0x000f280000300800 */
[----:B------:R-:W4:Y:S01]  /*68180*/  LDL.LU R251, [R1+0xc5c] ;  /* 0x000c5c0001fb7983 */ /* 0x000f220000300800 */
[C---:B--2---:R-:W-:Y:S08]  /*68190*/  HMMA.1688.F32.TF32 R128, R240.reuse, R122, R64 ;  /* 0x0000007af080723c */ /* 0x044ff00000081040 */
[----:B---3--:R-:W-:Y:S01]  /*681a0*/  HMMA.1688.F32.TF32 R4, R240, R126, R12 ;  /* 0x0000007ef004723c */ /* 0x008fe2000008100c */
[----:B------:R-:W-:Y:S04]  /*681b0*/  LDS R240, [R0+0x46180] ;  /* 0x0461800000f07984 */ /* 0x000fe80000000800 */
[----:B------:R-:W-:Y:S03]  /*681c0*/  LDS R242, [R0+0x47180] ;  /* 0x0471800000f27984 */ /* 0x000fe60000000800 */
[C---:B------:R-:W-:Y:S01]  /*681d0*/  HMMA.1688.F32.TF32 R64, R232.reuse, R42, R140 ;  /* 0x0000002ae840723c */ /* 0x040fe2000008108c */
[----:B------:R-:W-:Y:S04]  /*681e0*/  LDS R241, [R73+0x46180] ;  /* 0x0461800049f17984 */ /* 0x000fe80000000800 */
[----:B------:R-:W4:Y:S04]  /*681f0*/  LDS R243, [R73+0x47180] ;  /* 0x0471800049f37984 */ /* 0x000f280000000800 */
        /* <DEDUP_REMOVED lines=49> */
[----:B------:R-:W-:Y:S04]  /*68510*/  STL.64 [R1+0x10f8], R14 ;  /* 0x0010f80e01007387 */ /* 0x000fe80000100a00 */
[----:B------:R-:W-:Y:S04]  /*68520*/  LDS R232, [R0+0x46200] ;  /* 0x0462000000e87984 */ /* 0x000fe80000000800 */
[----:B------:R-:W-:Y:S04]  /*68530*/  LDS R234, [R0+0x47200] ;  /* 0x0472000000ea7984 */ /* 0x000fe80000000800 */
[----:B------:R-:W-:Y:S04]  /*68540*/  STL.64 [R1+0xce0], R4 ;  /* 0x000ce00401007387 */ /* 0x000fe80000100a00 */
[----:B------:R4:W-:Y:S04]  /*68550*/  STL.64 [R1+0xce8], R6 ;  /* 0x000ce80601007387 */ /* 0x0009e80000100a00 */
[----:B------:R-:W2:Y:S04]  /*68560*/  LDL.LU R244, [R1+0x8a0] ;  /* 0x0008a00001f47983 */ /* 0x000ea80000300800 */
[----:B------:R-:W-:Y:S01]  /*68570*/  LDS R233, [R73+0x46200] ;  /* 0x0462000049e97984 */ /* 0x000fe20000000800 */
[C---:B----4-:R-:W-:Y:S03]  /*68580*/  HMMA.1688.F32.TF32 R4, R240.reuse, R42, R248 ;  /* 0x0000002af004723c */ /* 0x050fe600000810f8 */
[----:B------:R-:W1:Y:S11]  /*68590*/  LDS R235, [R73+0x47200] ;  /* 0x0472000049eb7984 */ /* 0x000e760000000800 */
[----:B------:R-:W-:Y:S09]  /*685a0*/  @!UPT UIADD3 URZ, URZ, URZ, URZ ;  /* 0x0000003f3f3ff290 */ /* 0x000ff2000fffe03f */
        /* <DEDUP_REMOVED lines=125> */
[C---:B---3--:R-:W-:Y:S08]  /*68d80*/  HMMA.1688.F32.TF32 R4, R240.reuse, R106, R4 ;  /* 0x0000006af004723c */ /* 0x048ff00000081004 */
[C---:B--2---:R-:W-:Y:S08]  /*68d90*/  HMMA.1688.F32.TF32 R148, R240.reuse, R74, R148 ;  /* 0x0000004af094723c */ /* 0x044ff00000081094 */
[C---:B----4-:R-:W-:Y:S08]  /*68da0*/  HMMA.1688.F32.TF32 R152, R240.reuse, R70, R152 ;  /* 0x00000046f098723c */ /* 0x050ff00000081098 */
[C---:B------:R-:W-:Y:S11]  /*68db0*/  HMMA.1688.F32.TF32 R136, R240.reuse, R82, R136 ;  /* 0x00000052f088723c */ /* 0x040ff60000081088 */
[----:B------:R-:W-:Y:S04]  /*68dc0*/  @!UPT UIADD3 URZ, URZ, URZ, URZ ;  /* 0x0000003f3f3ff290 */ /* 0x000fe8000fffe03f */
[----:B------:R-:W-:Y:S04]  /*68dd0*/  STL.64 [R1+0xcc0], R152 ;  /* 0x000cc09801007387 */ /* 0x000fe80000100a00 */
[----:B------:R2:W-:Y:S04]  /*68de0*/  STL.64 [R1+0xcc8], R154 ;  /* 0x000cc89a01007387 */ /* 0x0005e80000100a00 */
[----:B--2---:R-:W2:Y:S04]  /*68df0*/  LDL.LU.64 R154, [R1+0x4f30] ;  /* 0x004f3000019a7983 */ /* 0x004ea80000300a00 */
[----:B------:R-:W2:Y:S04]  /*68e00*/  LDL.LU.64 R152, [R1+0x4f28] ;  /* 0x004f280001987983 */ /* 0x000ea80000300a00 */
[----:B------:R-:W-:Y:S04]  /*68e10*/  STL.64 [R1+0xcb0], R148 ;  /* 0x000cb09401007387 */ /* 0x000fe80000100a00 */
[----:B------:R3:W-:Y:S02]  /*68e20*/  STL.64 [R1+0xcb8], R150 ;  /* 0x000cb89601007387 */ /* 0x0007e40000100a00 */
[C---:B---3--:R-:W-:Y:S08]  /*68e30*/  HMMA.1688.F32.TF32 R148, R240.reuse, R78, R224 ;  /* 0x0000004ef094723c */ /* 0x048ff000000810e0 */
[C---:B------:R-:W-:Y:S11]  /*68e40*/  HMMA.1688.F32.TF32 R212, R240.reuse, R86, R212 ;  /* 0x00000056f0d4723c */ /* 0x040ff600000810d4 */
[----:B------:R-:W-:Y:S04]  /*68e50*/  @!UPT UIADD3 URZ, URZ, URZ, URZ ;  /* 0x0000003f3f3ff290 */ /* 0x000fe8000fffe03f */
[----:B------:R-:W-:Y:S04]  /*68e60*/  STL.64 [R1+0xca0], R148 ;  /* 0x000ca09401007387 */ /* 0x000fe80000100a00 */
[----:B------:R3:W-:Y:S04]  /*68e70*/  STL.64 [R1+0xca8], R150 ;  /* 0x000ca89601007387 */ /* 0x0007e80000100a00 */
[----:B------:R-:W-:Y:S04]  /*68e80*/  STL.64 [R1+0xc90], R136 ;  /* 0x000c908801007387 */ /* 0x000fe80000100a00 */
[----:B------:R4:W-:Y:S01]  /*68e90*/  STL.64 [R1+0xc98], R138 ;  /* 0x000c988a01007387 */ /* 0x0009e20000100a00 */
[C---:B---3--:R-:W-:Y:S08]  /*68ea0*/  HMMA.1688.F32.TF32 R148, R240.reuse, R90, R208 ;  /* 0x0000005af094723c */ /* 0x048ff000000810d0 */
[C---:B----4-:R-:W-:Y:S08]  /*68eb0*/  HMMA.1688.F32.TF32 R136, R240.reuse, R94, R132 ;  /* 0x0000005ef088723c */ /* 0x050ff00000081084 */
        /* <DEDUP_REMOVED lines=12> */
[C---:B---3--:R-:W-:Y:S03]  /*68f80*/  HMMA.1688.F32.TF32 R132, R240.reuse, R110, R160 ;  /* 0x0000006ef084723c */ /* 0x048fe600000810a0 */
[----:B------:R-:W-:Y:S04]  /*68f90*/  STL.64 [R1+0xc30], R4 ;  /* 0x000c300401007387 */ /* 0x000fe80000100a00 */
[----:B------:R3:W-:Y:S01]  /*68fa0*/  STL.64 [R1+0xc38], R6 ;  /* 0x000c380601007387 */ /* 0x0007e20000100a00 */
[C---:B----4-:R-:W-:Y:S08]  /*68fb0*/  HMMA.1688.F32.TF32 R128, R240.reuse, R114, R164 ;  /* 0x00000072f080723c */ /* 0x050ff000000810a4 */
[C---:B---3--:R-:W-:Y:S07]  /*68fc0*/  HMMA.1688.F32.TF32 R4, R240.reuse, R118, R64 ;  /* 0x00000076f004723c */ /* 0x048fee0000081040 */
[----:B------:R-:W-:Y:S01]  /*68fd0*/  STL.64 [R1+0xc20], R132 ;  /* 0x000c208401007387 */ /* 0x000fe20000100a00 */
[C---:B------:R-:W-:Y:S03]  /*68fe0*/  HMMA.1688.F32.TF32 R64, R240.reuse, R122, R12 ;  /* 0x0000007af040723c */ /* 0x040fe6000008100c */
[----:B------:R-:W-:Y:S04]  /*68ff0*/  STL.64 [R1+0xc28], R134 ;  /* 0x000c288601007387 */ /* 0x000fe80000100a00 */
[----:B------:R-:W-:Y:S01]  /*69000*/  STL.64 [R1+0xc10], R128 ;  /* 0x000c108001007387 */ /* 0x000fe20000100a00 */
[----:B------:R-:W-:Y:S03]  /*69010*/  HMMA.1688.F32.TF32 R12, R240, R126, R140 ;  /* 0x0000007ef00c723c */ /* 0x000fe6000008108c */
[----:B------:R-:W-:Y:S04]  /*69020*/  STL.64 [R1+0xc18], R130 ;  /* 0x000c188201007387 */ /* 0x000fe80000100a00 */
[----:B------:R-:W-:Y:S04]  /*69030*/  LDS R240, [R72+0x46200] ;  /* 0x0462000048f07984 */ /* 0x000fe80000000800 */
[----:B------:R-:W-:Y:S04]  /*69040*/  STL.64 [R1+0xc00], R4 ;  /* 0x000c000401007387 */ /* 0x000fe80000100a00 */
[----:B------:R3:W-:Y:S01]  /*69050*/  STL.64 [R1+0xc08], R6 ;  /* 0x000c080601007387 */ /* 0x0007e20000100a00 */
[C---:B------:R-:W-:Y:S03]  /*69060*/  HMMA.1688.F32.TF32 R52, R236.reuse, R82, R52 ;  /* 0x00000052ec34723c */ /* 0x040fe60000081034 */
[----:B------:R-:W-:Y:S04]  /*69070*/  LDS R242, [R72+0x47200] ;  /* 0x0472000048f27984 */ /* 0x000fe80000000800 */
[----:B------:R-:W-:Y:S01]  /*69080*/  LDS R241, [R3+0x46200] ;  /* 0x0462000003f17984 */ /* 0x000fe20000000800 */
[C---:B---3--:R-:W-:Y:S03]  /*69090*/  HMMA.1688.F32.TF32 R4, R236.reuse, R42, R144 ;  /* 0x0000002aec04723c */ /* 0x048fe60000081090 */
[----:B------:R-:W-:Y:S04]  /*690a0*/  STL.64 [R1+0xbf0], R64 ;  /* 0x000bf04001007387 */ /* 0x000fe80000100a00 */
[----:B------:R3:W-:Y:S04]  /*690b0*/  STL.64 [R1+0xbf8], R66 ;  /* 0x000bf84201007387 */ /* 0x0007e80000100a00 */
[----:B------:R-:W-:Y:S04]  /*690c0*/  STL.64 [R1+0x7c0], R12 ;  /* 0x0007c00c01007387 */ /* 0x000fe80000100a00 */
[----:B------:R4:W-:Y:S01]  /*690d0*/  STL.64 [R1+0x7c8], R14 ;  /* 0x0007c80e01007387 */ /* 0x0009e20000100a00 */
[C---:B---3--:R-:W-:Y:S03]  /*690e0*/  HMMA.1688.F32.TF32 R64, R236.reuse, R70, R220 ;  /* 0x00000046ec40723c */ /* 0x048fe600000810dc */
[----:B------:R-:W3:Y:S04]  /*690f0*/  LDS R243, [R3+0x47200] ;  /* 0x0472000003f37984 */ /* 0x000ee80000000800 */
[----:B------:R-:W-:Y:S01]  /*69100*/  STL.64 [R1+0x7b0], R4 ;  /* 0x0007b00401007387 */ /* 0x000fe20000100a00 */
[C---:B----4-:R-:W-:Y:S03]  /*69110*/  HMMA.1688.F32.TF32 R12, R236.reuse, R74, R216 ;  /* 0x0000004aec0c723c */ /* 0x050fe600000810d8 */
[----:B------:R4:W-:Y:S05]  /*69120*/  STL.64 [R1+0x7b8], R6 ;  /* 0x0007b80601007387 */ /* 0x0009ea0000100a00 */
[C---:B----4-:R-:W-:Y:S07]  /*69130*/  HMMA.1688.F32.TF32 R4, R236.reuse, R78, R56 ;  /* 0x0000004eec04723c */ /* 0x050fee0000081038 */
[----:B------:R-:W-:Y:S04]  /*69140*/  STL.64 [R1+0x7a0], R64 ;  /* 0x0007a04001007387 */ /* 0x000fe80000100a00 */
[----:B------:R-:W-:Y:S04]  /*69150*/  STL.64 [R1+0x7a8], R66 ;  /* 0x0007a84201007387 */ /* 0x000fe80000100a00 */
[----:B------:R-:W-:Y:S04]  /*69160*/  STL.64 [R1+0x770], R12 ;  /* 0x0007700c01007387 */ /* 0x000fe80000100a00 */
[----:B------:R4:W-:Y:S04]  /*69170*/  STL.64 [R1+0x778], R14 ;  /* 0x0007780e01007387 */ /* 0x0009e80000100a00 */
[----:B------:R-:W-:Y:S01]  /*69180*/  STL.64 [R1+0xbe0], R4 ;  /* 0x000be00401007387 */ /* 0x000fe20000100a00 */
[C---:B----4-:R-:W-:Y:S03]  /*69190*/  HMMA.1688.F32.TF32 R12, R236.reuse, R86, R48 ;  /* 0x00000056ec0c723c */ /* 0x050fe60000081030 */
[----:B------:R4:W-:Y:S05]  /*691a0*/  STL.64 [R1+0xbe8], R6 ;  /* 0x000be80601007387 */ /* 0x0009ea0000100a00 */
[C---:B----4-:R-:W-:Y:S01]  /*691b0*/  HMMA.1688.F32.TF32 R4, R236.reuse, R90, R44 ;  /* 0x0000005aec04723c */ /* 0x050fe2000008102c */
[----:B------:R-:W-:Y:S04]  /*691c0*/  STL.64 [R1+0x9f0], R52 ;  /* 0x0009f03401007387 */ /* 0x000fe80000100a00 */
[----:B------:R-:W-:Y:S03]  /*691d0*/  STL.64 [R1+0x9f8], R54 ;  /* 0x0009f83601007387 */ /* 0x000fe60000100a00 */
[C---:B------:R-:W-:Y:S07]  /*691e0*/  HMMA.1688.F32.TF32 R44, R236.reuse, R94, R204 ;  /* 0x0000005eec2c723c */ /* 0x040fee00000810cc */
        /* <DEDUP_REMOVED lines=16> */
[----:B------:R4:W-:Y:S10]  /*692f0*/  STL.64 [R1+0x10d8], R22 ;  /* 0x0010d81601007387 */ /* 0x0009f40000100a00 */
[----:B------:R-:W-:Y:S04]  /*69300*/  STL.64 [R1+0x10c0], R12 ;  /* 0x0010c00c01007387 */ /* 0x000fe80000100a00 */
[----:B------:R1:W-:Y:S01]  /*69310*/  STL.64 [R1+0x10c8], R14 ;  /* 0x0010c80e01007387 */ /* 0x0003e20000100a00 */
[C---:B----4-:R-:W-:Y:S03]  /*69320*/  HMMA.1688.F32.TF32 R20, R236.reuse, R118, R60 ;  /* 0x00000076ec14723c */ /* 0x050fe6000008103c */
[----:B------:R-:W-:Y:S05]  /*69330*/  STL.64 [R1+0x10b0], R4 ;  /* 0x0010b00401007387 */ /* 0x000fea0000100a00 */
[C---:B-1----:R-:W-:Y:S01]  /*69340*/  HMMA.1688.F32.TF32 R12, R236.reuse, R122, R244 ;  /* 0x0000007aec0c723c */ /* 0x042fe200000810f4 */
[----:B------:R1:W-:Y:S07]  /*69350*/  STL.64 [R1+0x10b8], R6 ;  /* 0x0010b80601007387 */ /* 0x0003ee0000100a00 */
[----:B-1----:R-:W-:Y:S07]  /*69360*/  HMMA.1688.F32.TF32 R4, R236, R126, R248 ;  /* 0x0000007eec04723c */ /* 0x002fee00000810f8 */
[----:B------:R1:W-:Y:S04]  /*69370*/  STL.64 [R1+0x10a0], R20 ;  /* 0x0010a01401007387 */ /* 0x0003e80000100a00 */
[----:B------:R4:W-:Y:S04]  /*69380*/  STL.64 [R1+0x10a8], R22 ;  /* 0x0010a81601007387 */ /* 0x0009e80000100a00 */
[----:B------:R-:W2:Y:S04]  /*69390*/  LDL.LU R244, [R1+0x330] ;  /* 0x0003300001f47983 */ /* 0x000ea80000300800 */
[----:B------:R1:W-:Y:S04]  /*693a0*/  STL.64 [R1+0x1090], R12 ;  /* 0x0010900c01007387 */ /* 0x0003e80000100a00 */
[----:B------:R1:W-:Y:S04]  /*693b0*/  STL.64 [R1+0x1098], R14 ;  /* 0x0010980e01007387 */ /* 0x0003e80000100a00 */
[----:B------:R-:W-:Y:S04]  /*693c0*/  LDS R236, [R0+0x46280] ;  /* 0x0462800000ec7984 */ /* 0x000fe80000000800 */
        /* <DEDUP_REMOVED lines=19> */
[----:B----4-:R-:W2:Y:S04]  /*69500*/  LDL.LU R22, [R1+0x4d8] ;  /* 0x0004d80001167983 */ /* 0x010ea80000300800 */
        /* <DEDUP_REMOVED lines=59> */
[----:B------:R-:W1:Y:S01]  /*698c0*/  LDS R239, [R73+0x47280] ;  /* 0x0472800049ef7984 */ /* 0x000e620000000800 */
[C---:B--2---:R-:W-:Y:S08]  /*698d0*/  HMMA.1688.F32.TF32 R12, R232.reuse, R70, R12 ;  /* 0x00000046e80c723c */ /* 0x044ff0000008100c */
[C---:B---3--:R-:W-:Y:S08]  /*698e0*/  HMMA.1688.F32.TF32 R64, R232.reuse, R42, R64 ;  /* 0x0000002ae840723c */ /* 0x048ff00000081040 */
[C---:B----4-:R-:W-:Y:S11]  /*698f0*/  HMMA.1688.F32.TF32 R4, R232.reuse, R74, R140 ;  /* 0x0000004ae804723c */ /* 0x050ff6000008108c */
[----:B------:R-:W-:Y:S04]  /*69900*/  @!UPT UIADD3 URZ, URZ, URZ, URZ ;  /* 0x0000003f3f3ff290 */ /* 0x000fe8000fffe03f */
[----:B------:R-:W-:Y:S04]  /*69910*/  STL.64 [R1+0x1080], R64 ;  /* 0x0010804001007387 */ /* 0x000fe80000100a00 */
[----:B------:R-:W-:Y:S04]  /*69920*/  STL.64 [R1+0x1088], R66 ;  /* 0x0010884201007387 */ /* 0x000fe80000100a00 */
[----:B------:R-:W-:Y:S04]  /*69930*/  STL.64 [R1+0x1070], R12 ;  /* 0x0010700c01007387 */ /* 0x000fe80000100a00 */
[----:B------:R-:W-:Y:S04]  /*69940*/  STL.64 [R1+0x1078], R14 ;  /* 0x0010780e01007387 */ /* 0x000fe80000100a00 */
[----:B------:R-:W-:Y:S04]  /*69950*/  STL.64 [R1+0x1060], R4 ;  /* 0x0010600401007387 */ /* 0x000fe80000100a00 */
[----:B------:R2:W-:Y:S02]  /*69960*/  STL.64 [R1+0x1068], R6 ;  /* 0x0010680601007387 */ /* 0x0005e40000100a00 */
[C---:B--2---:R-:W-:Y:S08]  /*69970*/  HMMA.1688.F32.TF32 R4, R232.reuse, R78, R144 ;  /* 0x0000004ee804723c */ /* 0x044ff00000081090 */
[C---:B------:R-:W-:Y:S11]  /*69980*/  HMMA.1688.F32.TF32 R12, R232.reuse, R82, R220 ;  /* 0x00000052e80c723c */ /* 0x040ff600000810dc */
[----:B------:R-:W-:Y:S04]  /*69990*/  @!UPT UIADD3 URZ, URZ, URZ, URZ ;  /* 0x0000003f3f3ff290 */ /* 0x000fe8000fffe03f */
[----:B------:R-:W-:Y:S04]  /*699a0*/  STL.64 [R1+0x1050], R4 ;  /* 0x0010500401007387 */ /* 0x000fe80000100a00 */
[----:B------:R2:W-:Y:S02]  /*699b0*/  STL.64 [R1+0x1058], R6 ;  /* 0x0010580601007387 */ /* 0x0005e40000100a00 */
[C---:B--2---:R-:W-:Y:S02]  /*699c0*/  HMMA.1688.F32.TF32 R4, R232.reuse, R86, R216 ;  /* 0x00000056e804723c */ /* 0x044fe400000810d8 */
[----:B------:R-:W-:Y:S04]  /*699d0*/  STL.64 [R1+0x1040], R12 ;  /* 0x0010400c01007387 */ /* 0x000fe80000100a00 */
[----:B------:R2:W-:Y:S02]  /*699e0*/  STL.64 [R1+0x1048], R14 ;  /* 0x0010480e01007387 */ /* 0x0005e40000100a00 */
[C---:B------:R-:W-:Y:S08]  /*699f0*/  HMMA.1688.F32.TF32 R56, R232.reuse, R90, R56 ;  /* 0x0000005ae838723c */ /* 0x040ff00000081038 */
[C---:B--2---:R-:W-:Y:S07]  /*69a00*/  HMMA.1688.F32.TF32 R12, R232.reuse, R94, R52 ;  /* 0x0000005ee80c723c */ /* 0x044fee0000081034 */
[----:B------:R-:W-:Y:S04]  /*69a10*/  STL.64 [R1+0x1030], R4 ;  /* 0x0010300401007387 */ /* 0x000fe80000100a00 */
[----:B------:R2:W-:Y:S02]  /*69a20*/  STL.64 [R1+0x1038], R6 ;  /* 0x0010380601007387 */ /* 0x0005e40000100a00 */
[C---:B--2---:R-:W-:Y:S02]  /*69a30*/  HMMA.1688.F32.TF32 R4, R232.reuse, R98, R48 ;  /* 0x00000062e804723c */ /* 0x044fe40000081030 */
[----:B------:R-:W-:Y:S04]  /*69a40*/  STL.64 [R1+0x1020], R56 ;  /* 0x0010203801007387 */ /* 0x000fe80000100a00 */
[----:B------:R-:W-:Y:S04]  /*69a50*/  STL.64 [R1+0x1028], R58 ;  /* 0x0010283a01007387 */ /* 0x000fe80000100a00 */
[----:B------:R-:W-:Y:S04]  /*69a60*/  STL.64 [R1+0x1010], R12 ;  /* 0x0010100c01007387 */ /* 0x000fe80000100a00 */
[----:B------:R-:W-:Y:S09]  /*69a70*/  STL.64 [R1+0x1018], R14 ;  /* 0x0010180e01007387 */ /* 0x000ff20000100a00 */
[----:B------:R-:W-:Y:S04]  /*69a80*/  STL.64 [R1+0x1000], R4 ;  /* 0x0010000401007387 */ /* 0x000fe80000100a00 */
[----:B------:R2:W-:Y:S02]  /*69a90*/  STL.64 [R1+0x1008], R6 ;  /* 0x0010080601007387 */ /* 0x0005e40000100a00 */
[C---:B--2---:R-:W-:Y:S08]  /*69aa0*/  HMMA.1688.F32.TF32 R4, R232.reuse, R102, R44 ;  /* 0x00000066e804723c */ /* 0x044ff0000008102c */
[C---:B------:R-:W-:Y:S08]  /*69ab0*/  HMMA.1688.F32.TF32 R44, R232.reuse, R106, R204 ;  /* 0x0000006ae82c723c */ /* 0x040ff000000810cc */
[C---:B------:R-:W-:Y:S07]  /*69ac0*/  HMMA.1688.F32.TF32 R12, R232.reuse, R110, R20 ;  /* 0x0000006ee80c723c */ /* 0x040fee0000081014 */
[----:B------:R-:W-:Y:S04]  /*69ad0*/  STL.64 [R1+0xff0], R4 ;  /* 0x000ff00401007387 */ /* 0x000fe80000100a00 */
[----:B------:R2:W-:Y:S02]  /*69ae0*/  STL.64 [R1+0xff8], R6 ;  /* 0x000ff80601007387 */ /* 0x0005e40000100a00 */
[C---:B--2---:R-:W-:Y:S02]  /*69af0*/  HMMA.1688.F32.TF32 R4, R232.reuse, R114, R36 ;  /* 0x00000072e804723c */ /* 0x044fe40000081024 */
[----:B------:R-:W-:Y:S04]  /*69b00*/  STL.64 [R1+0xfe0], R44 ;  /* 0x000fe02c01007387 */ /* 0x000fe80000100a00 */
[----:B------:R-:W-:Y:S02]  /*69b10*/  STL.64 [R1+0xfe8], R46 ;  /* 0x000fe82e01007387 */ /* 0x000fe40000100a00 */
[C---:B------:R-:W-:Y:S02]  /*69b20*/  HMMA.1688.F32.TF32 R20, R232.reuse, R118, R32 ;  /* 0x00000076e814723c */ /* 0x040fe40000081020 */
[----:B------:R-:W-:Y:S04]  /*69b30*/  STL.64 [R1+0xfd0], R12 ;  /* 0x000fd00c01007387 */ /* 0x000fe80000100a00 */
[----:B------:R2:W-:Y:S09]  /*69b40*/  STL.64 [R1+0xfd8], R14 ;  /* 0x000fd80e01007387 */ /* 0x0005f20000100a00 */
[----:B------:R-:W-:Y:S01]  /*69b50*/  STL.64 [R1+0xfc0], R4 ;  /* 0x000fc00401007387 */ /* 0x000fe20000100a00 */
[C---:B--2---:R-:W-:Y:S03]  /*69b60*/  HMMA.1688.F32.TF32 R12, R232.reuse, R122, R28 ;  /* 0x0000007ae80c723c */ /* 0x044fe6000008101c */
[----:B------:R2:W-:Y:S05]  /*69b70*/  STL.64 [R1+0xfc8], R6 ;  /* 0x000fc80601007387 */ /* 0x0005ea0000100a00 */
[----:B--2---:R-:W-:Y:S01]  /*69b80*/  HMMA.1688.F32.TF32 R4, R232, R126, R24 ;  /* 0x0000007ee804723c */ /* 0x004fe20000081018 */
[----:B------:R-:W-:Y:S04]  /*69b90*/  STL.64 [R1+0xfb0], R20 ;  /* 0x000fb01401007387 */ /* 0x000fe80000100a00 */
[----:B------:R2:W-:Y:S10]  /*69ba0*/  STL.64 [R1+0xfb8], R22 ;  /* 0x000fb81601007387 */ /* 0x0005f40000100a00 */
[----:B------:R-:W-:Y:S04]  /*69bb0*/  STL.64 [R1+0xfa0], R12 ;  /* 0x000fa00c01007387 */ /* 0x000fe80000100a00 */
[----:B------:R3:W-:Y:S01]  /*69bc0*/  STL.64 [R1+0xfa8], R14 ;  /* 0x000fa80e01007387 */ /* 0x0007e20000100a00 */
[C---:B--2---:R-:W-:Y:S03]  /*69bd0*/  HMMA.1688.F32.TF32 R20, R240.reuse, R42, R60 ;  /* 0x0000002af014723c */ /* 0x044fe6000008103c */
[----:B------:R-:W-:Y:S04]  /*69be0*/  LDS R232, [R72+0x46280] ;  /* 0x0462800048e87984 */ /* 0x000fe80000000800 */
[----:B------:R-:W-:Y:S01]  /*69bf0*/  LDS R234, [R72+0x47280] ;  /* 0x0472800048ea7984 */ /* 0x000fe20000000800 */
[C---:B---3--:R-:W-:Y:S03]  /*69c00*/  HMMA.1688.F32.TF32 R12, R240.reuse, R70, R244 ;  /* 0x00000046f00c723c */ /* 0x048fe600000810f4 */
[----:B------:R-:W-:Y:S04]  /*69c10*/  STL.64 [R1+0x960], R4 ;  /* 0x0009600401007387 */ /* 0x000fe80000100a00 */
[----:B------:R2:W-:Y:S04]  /*69c20*/  STL.64 [R1+0x968], R6 ;  /* 0x0009680601007387 */ /* 0x0005e80000100a00 */
[----:B------:R-:W-:Y:S04]  /*69c30*/  LDS R233, [R3+0x46280] ;  /* 0x0462800003e97984 */ /* 0x000fe80000000800 */
[----:B------:R-:W3:Y:S01]  /*69c40*/  LDS R235, [R3+0x47280] ;  /* 0x0472800003eb7984 */ /* 0x000ee20000000800 */
[C---:B--2---:R-:W-:Y:S03]  /*69c50*/  HMMA.1688.F32.TF32 R4, R240.reuse, R74, R248 ;  /* 0x0000004af004723c */ /* 0x044fe600000810f8 */
[----:B------:R2:W-:Y:S04]  /*69c60*/  STL.64 [R1+0x950], R20 ;  /* 0x0009501401007387 */ /* 0x0005e80000100a00 */
[----:B------:R4:W-:Y:S04]  /*69c70*/  STL.64 [R1+0x958], R22 ;  /* 0x0009581601007387 */ /* 0x0009e80000100a00 */
[----:B------:R-:W3:Y:S04]  /*69c80*/  LDL.LU R24, [R1+0x10] ;  /* 0x0000100001187983 */ /* 0x000ee80000300800 */
[----:B------:R1:W-:Y:S04]  /*69c90*/  STL.64 [R1+0x940], R12 ;  /* 0x0009400c01007387 */ /* 0x0003e80000100a00 */
[----:B------:R1:W-:Y:S04]  /*69ca0*/  STL.64 [R1+0x948], R14 ;  /* 0x0009480e01007387 */ /* 0x0003e80000100a00 */
[----:B------:R1:W-:Y:S04]  /*69cb0*/  STL.64 [R1+0x930], R4 ;  /* 0x0009300401007387 */ /* 0x0003e80000100a00 */
        /* <DEDUP_REMOVED lines=12> */
[----:B--2---:R-:W2:Y:S04]  /*69d80*/  LDL.LU R20, [R1+0x50] ;  /* 0x0000500001147983 */ /* 0x004ea80000300800 */
        /* <DEDUP_REMOVED lines=103> */
[----:B------:R-:W4:Y:S04]  /*6a400*/  LDL.LU R60, [R1] ;  /* 0x00000000013c7983 */ /* 0x000f280000300800 */
        /* <DEDUP_REMOVED lines=71> */
[----:B------:R-:W2:Y:S04]  /*6a880*/  LDL.LU R242, [R1+0xf8] ;  /* 0x0000f80001f27983 */ /* 0x000ea80000300800 */
[----:B------:R-:W2:Y:S01]  /*6a890*/  LDL.LU R243, [R1+0xfc] ;  /* 0x0000fc0001f37983 */ /* 0x000ea20000300800 */
[C---:B------:R-:W-:Y:S08]  /*6a8a0*/  HMMA.1688.F32.TF32 R244, R236.reuse, R42, R244 ;  /* 0x0000002aecf4723c */ /* 0x040ff000000810f4 */
[C---:B------:R-:W-:Y:S11]  /*6a8b0*/  HMMA.1688.F32.TF32 R248, R236.reuse, R70, R248 ;  /* 0x00000046ecf8723c */ /* 0x040ff600000810f8 */
[----:B------:R-:W-:Y:S04]  /*6a8c0*/  @!UPT UIADD3 URZ, URZ, URZ, URZ ;  /* 0x0000003f3f3ff290 */ /* 0x000fe8000fffe03f */
[----:B------:R-:W-:Y:S04]  /*6a8d0*/  STL.64 [R1+0x810], R244 ;  /* 0x000810f401007387 */ /* 0x000fe80000100a00 */
[----:B------:R1:W-:Y:S04]  /*6a8e0*/  STL.64 [R1+0x818], R246 ;  /* 0x000818f601007387 */ /* 0x0003e80000100a00 */
[----:B-1----:R-:W3:Y:S04]  /*6a8f0*/  LDL.LU.64 R246, [R1+0x4e50] ;  /* 0x004e500001f67983 */ /* 0x002ee80000300a00 */
[----:B------:R-:W3:Y:S04]  /*6a900*/  LDL.LU.64 R244, [R1+0x4e48] ;  /* 0x004e480001f47983 */ /* 0x000ee80000300a00 */
[----:B------:R-:W-:Y:S04]  /*6a910*/  STL.64 [R1+0x800], R248 ;  /* 0x000800f801007387 */ /* 0x000fe80000100a00 */
[----:B------:R1:W-:Y:S04]  /*6a920*/  STL.64 [R1+0x808], R250 ;  /* 0x000808fa01007387 */ /* 0x0003e80000100a00 */
[----:B-1----:R-:W3:Y:S04]  /*6a930*/  LDL.LU.64 R250, [R1+0x4e40] ;  /* 0x004e400001fa7983 */ /* 0x002ee80000300a00 */
[----:B------:R-:W3:Y:S01]  /*6a940*/  LDL.LU.64 R248, [R1+0x4e38] ;  /* 0x004e380001f87983 */ /* 0x000ee20000300a00 */
[C---:B------:R-:W-:Y:S08]  /*6a950*/  HMMA.1688.F32.TF32 R220, R236.reuse, R86, R220 ;  /* 0x00000056ecdc723c */ /* 0x040ff000000810dc */
[C---:B------:R-:W-:Y:S08]  /*6a960*/  HMMA.1688.F32.TF32 R20, R236.reuse, R114, R20 ;  /* 0x00000072ec14723c */ /* 0x040ff00000081014 */
[C---:B------:R-:W-:Y:S08]  /*6a970*/  HMMA.1688.F32.TF32 R36, R236.reuse, R118, R36 ;  /* 0x00000076ec24723c */ /* 0x040ff00000081024 */
[C---:B------:R-:W-:Y:S08]  /*6a980*/  HMMA.1688.F32.TF32 R32, R236.reuse, R122, R32 ;  /* 0x0000007aec20723c */ /* 0x040ff00000081020 */
[C---:B--2---:R-:W-:Y:S11]  /*6a990*/  HMMA.1688.F32.TF32 R240, R236.reuse, R74, R240 ;  /* 0x0000004aecf0723c */ /* 0x044ff600000810f0 */
[----:B------:R-:W-:Y:S11]  /*6a9a0*/  @!UPT UIADD3 URZ, URZ, URZ, URZ ;  /* 0x0000003f3f3ff290 */ /* 0x000ff6000fffe03f */
[----:B------:R-:W-:Y:S01]  /*6a9b0*/  @!UPT UIADD3 URZ, URZ, URZ, URZ ;  /* 0x0000003f3f3ff290 */ /* 0x000fe2000fffe03f */
[----:B------:R-:W-:Y:S04]  /*6a9c0*/  STL.64 [R1+0x790], R240 ;  /* 0x000790f001007387 */ /* 0x000fe80000100a00 */
[----:B------:R1:W-:Y:S02]  /*6a9d0*/  STL.64 [R1+0x798], R242 ;  /* 0x000798f201007387 */ /* 0x0003e40000100a00 */
[C---:B-1----:R-:W-:Y:S08]  /*6a9e0*/  HMMA.1688.F32.TF32 R240, R236.reuse, R78, R140 ;  /* 0x0000004eecf0723c */ /* 0x042ff0000008108c */
[C---:B------:R-:W-:Y:S08]  /*6a9f0*/  HMMA.1688.F32.TF32 R140, R236.reuse, R82, R144 ;  /* 0x00000052ec8c723c */ /* 0x040ff00000081090 */
[C---:B------:R-:W-:Y:S07]  /*6aa00*/  HMMA.1688.F32.TF32 R144, R236.reuse, R90, R216 ;  /* 0x0000005aec90723c */ /* 0x040fee00000810d8 */
[----:B------:R-:W-:Y:S04]  /*6aa10*/  STL.64 [R1+0x870], R240 ;  /* 0x000870f001007387 */ /* 0x000fe80000100a00 */
[----:B------:R-:W-:Y:S04]  /*6aa20*/  STL.64 [R1+0x878], R242 ;  /* 0x000878f201007387 */ /* 0x000fe80000100a00 */
        /* <DEDUP_REMOVED lines=23> */
[----:B-1----:R-:W-:Y:S02]  /*6aba0*/  HMMA.1688.F32.TF32 R20, R236, R126, R28 ;  /* 0x0000007eec14723c */ /* 0x002fe4000008101c */
[----:B------:R-:W-:Y:S04]  /*6abb0*/  STL.64 [R1+0xf50], R36 ;  /* 0x000f502401007387 */ /* 0x000fe80000100a00 */
[----:B------:R-:W-:Y:S02]  /*6abc0*/  STL.64 [R1+0xf58], R38 ;  /* 0x000f582601007387 */ /* 0x000fe40000100a00 */
[C---:B------:R-:W-:Y:S02]  /*6abd0*/  HMMA.1688.F32.TF32 R28, R232.reuse, R42, R24 ;  /* 0x0000002ae81c723c */ /* 0x040fe40000081018 */
[----:B------:R-:W-:Y:S04]  /*6abe0*/  STL.64 [R1+0xf40], R32 ;  /* 0x000f402001007387 */ /* 0x000fe80000100a00 */
[----:B------:R-:W-:Y:S02]  /*6abf0*/  STL.64 [R1+0xf48], R34 ;  /* 0x000f482201007387 */ /* 0x000fe40000100a00 */
[C---:B------:R-:W-:Y:S02]  /*6ac00*/  HMMA.1688.F32.TF32 R24, R232.reuse, R70, R60 ;  /* 0x00000046e818723c */ /* 0x040fe4000008103c */
[----:B------:R-:W-:Y:S04]  /*6ac10*/  LDS R236, [R0+0x46300] ;  /* 0x0463000000ec7984 */ /* 0x000fe80000000800 */
[----:B------:R-:W-:Y:S04]  /*6ac20*/  LDS R238, [R0+0x47300] ;  /* 0x0473000000ee7984 */ /* 0x000fe80000000800 */
[----:B------:R-:W-:Y:S04]  /*6ac30*/  STL.64 [R1+0x900], R20 ;  /* 0x0009001401007387 */ /* 0x000fe80000100a00 */
[----:B------:R3:W-:Y:S04]  /*6ac40*/  STL.64 [R1+0x908], R22 ;  /* 0x0009081601007387 */ /* 0x0007e80000100a00 */
[----:B------:R-:W-:Y:S04]  /*6ac50*/  LDS R237, [R73+0x46300] ;  /* 0x0463000049ed7984 */ /* 0x000fe80000000800 */
[----:B------:R-:W1:Y:S01]  /*6ac60*/  LDS R239, [R73+0x47300] ;  /* 0x0473000049ef7984 */ /* 0x000e620000000800 */
[----:B---3--:R-:W-:Y:S03]  /*6ac70*/  HMMA.1688.F32.TF32 R20, R232, R74, R248 ;  /* 0x0000004ae814723c */ /* 0x008fe600000810f8 */
[----:B------:R-:W-:Y:S04]  /*6ac80*/  STL.64 [R1+0xf30], R28 ;  /* 0x000f301c01007387 */ /* 0x000fe80000100a00 */
[----:B------:R-:W-:Y:S01]  /*6ac90*/  STL.64 [R1+0xf38], R30 ;  /* 0x000f381e01007387 */ /* 0x000fe20000100a00 */
[----:B------:R-:W-:-:S03]  /*6aca0*/  IMAD.MOV.U32 R248, RZ, RZ, R247 ;  /* 0x000000fffff87224 */ /* 0x000fc600078e00f7 */
[----:B------:R-:W-:Y:S01]  /*6acb0*/  STL.64 [R1+0xf20], R24 ;  /* 0x000f201801007387 */ /* 0x000fe20000100a00 */
[----:B------:R-:W-:-:S03]  /*6acc0*/  IMAD.MOV.U32 R249, RZ, RZ, R245 ;  /* 0x000000fffff97224 */ /* 0x000fc600078e00f5 */
[----:B------:R2:W-:Y:S04]  /*6acd0*/  STL.64 [R1+0xf28], R26 ;  /* 0x000f281a01007387 */ /* 0x0005e80000100a00 */
[----:B------:R-:W3:Y:S04]  /*6ace0*/  LDL.LU R247, [R1+0x4e34] ;  /* 0x004e340001f77983 */ /* 0x000ee80000300800 */
[----:B------:R1:W-:Y:S04]  /*6acf0*/  STL.64 [R1+0xf10], R20 ;  /* 0x000f101401007387 */ /* 0x0003e80000100a00 */
[----:B------:R1:W-:Y:S04]  /*6ad00*/  STL.64 [R1+0xf18], R22 ;  /* 0x000f181601007387 */ /* 0x0003e80000100a00 */
[----:B------:R-:W2:Y:S01]  /*6ad10*/  LDL.LU R245, [R1+0x4e30] ;  /* 0x004e300001f57983 */ /* 0x000ea20000300800 */
[----:B------:R-:W-:Y:S01]  /*6ad20*/  IMAD.MOV.U32 R250, RZ, RZ, R246 ;  /* 0x000000fffffa7224 */ /* 0x000fe200078e00f6 */
[----:B------:R-:W-:-:S02]  /*6ad30*/  MOV R251, R244 ;  /* 0x000000f400fb7202 */ /* 0x000fc40000000f00 */
[----:B------:R-:W4:Y:S04]  /*6ad40*/  LDL.LU R246, [R1+0x4e2c] ;  /* 0x004e2c0001f67983 */ /* 0x000f280000300800 */
[----:B------:R-:W4:Y:S04]  /*6ad50*/  LDL.LU R244, [R1+0x4e28] ;  /* 0x004e280001f47983 */ /* 0x000f280000300800 */
[----:B------:R-:W4:Y:S04]  /*6ad60*/  LDL.LU R60, [R1+0x290] ;  /* 0x00029000013c7983 */ /* 0x000f280000300800 */
[----:B------:R-:W4:Y:S01]  /*6ad70*/  LDL.LU R61, [R1+0x294] ;  /* 0x00029400013d7983 */ /* 0x000f220000300800 */
[----:B---3--:R-:W-:-:S03]  /*6ad80*/  IMAD.MOV.U32 R62, RZ, RZ, R247 ;  /* 0x000000ffff3e7224 */ /* 0x008fc600078e00f7 */
[----:B------:R-:W3:Y:S01]  /*6ad90*/  LDL.LU R247, [R1+0x4e24] ;  /* 0x004e240001f77983 */ /* 0x000ee20000300800 */
[----:B--2---:R-:W-:-:S03]  /*6ada0*/  IMAD.MOV.U32 R63, RZ, RZ, R245 ;  /* 0x000000ffff3f7224 */ /* 0x004fc600078e00f5 */
[----:B------:R-:W2:Y:S01]  /*6adb0*/  LDL.LU R245, [R1+0x4e20] ;  /* 0x004e200001f57983 */ /* 0x000ea20000300800 */
[----:B----4-:R-:W-:-:S03]  /*6adc0*/  IMAD.MOV.U32 R27, RZ, RZ, R246 ;  /* 0x000000ffff1b7224 */ /* 0x010fc600078e00f6 */
[----:B------:R-:W4:Y:S01]  /*6add0*/  LDL.LU R24, [R1+0x2a0] ;  /* 0x0002a00001187983 */ /* 0x000f220000300800 */
[----:B------:R-:W-:-:S03]  /*6ade0*/  IMAD.MOV.U32 R26, RZ, RZ, R244 ;  /* 0x000000ffff1a7224 */ /* 0x000fc600078e00f4 */
[----:B------:R-:W4:Y:S04]  /*6adf0*/  LDL.LU R25, [R1+0x2a4] ;  /* 0x0002a40001197983 */ /* 0x000f280000300800 */
[----:B------:R-:W1:Y:S04]  /*6ae00*/  LDL.LU R244, [R1+0x4e1c] ;  /* 0x004e1c0001f47983 */ /* 0x000e680000300800 */
[----:B------:R-:W4:Y:S01]  /*6ae10*/  LDL.LU R246, [R1+0x4e18] ;  /* 0x004e180001f67983 */ /* 0x000f220000300800 */
[----:B---3--:R-:W-:-:S03]  /*6ae20*/  IMAD.MOV.U32 R28, RZ, RZ, R247 ;  /* 0x000000ffff1c7224 */ /* 0x008fc600078e00f7 */
[----:B------:R-:W3:Y:S01]  /*6ae30*/  LDL.LU R247, [R1+0x4e14] ;  /* 0x004e140001f77983 */ /* 0x000ee20000300800 */
[----:B--2---:R-:W-:-:S03]  /*6ae40*/  MOV R29, R245 ;  /* 0x000000f5001d7202 */ /* 0x004fc60000000f00 */
[----:B------:R-:W2:Y:S04]  /*6ae50*/  LDL.LU R245, [R1+0x4e10] ;  /* 0x004e100001f57983 */ /* 0x000ea80000300800 */
[----:B------:R-:W2:Y:S04]  /*6ae60*/  LDL.LU R30, [R1+0x2b8] ;  /* 0x0002b800011e7983 */ /* 0x000ea80000300800 */
[----:B------:R-:W2:Y:S01]  /*6ae70*/  LDL.LU R31, [R1+0x2bc] ;  /* 0x0002bc00011f7983 */ /* 0x000ea20000300800 */
[----:B-1----:R-:W-:-:S03]  /*6ae80*/  IMAD.MOV.U32 R20, RZ, RZ, R244 ;  /* 0x000000ffff147224 */ /* 0x002fc600078e00f4 */
[----:B------:R-:W2:Y:S01]  /*6ae90*/  LDL.LU R244, [R1+0x4e0c] ;  /* 0x004e0c0001f47983 */ /* 0x000ea20000300800 */
[----:B----4-:R-:W-:-:S03]  /*6aea0*/  IMAD.MOV.U32 R21, RZ, RZ, R246 ;  /* 0x000000ffff157224 */ /* 0x010fc600078e00f6 */
[----:B------:R-:W4:Y:S01]  /*6aeb0*/  LDL.LU R246, [R1+0x4e08] ;  /* 0x004e080001f67983 */ /* 0x000f220000300800 */
[----:B---3--:R-:W-:-:S03]  /*6aec0*/  IMAD.MOV.U32 R22, RZ, RZ, R247 ;  /* 0x000000ffff167224 */ /* 0x008fc600078e00f7 */
[----:B------:R-:W3:Y:S01]  /*6aed0*/  LDL.LU R247, [R1+0x4e04] ;  /* 0x004e040001f77983 */ /* 0x000ee20000300800 */
[----:B--2---:R-:W-:-:S03]  /*6aee0*/  IMAD.MOV.U32 R23, RZ, RZ, R245 ;  /* 0x000000ffff177224 */ /* 0x004fc600078e00f5 */
[----:B------:R-:W2:Y:S04]  /*6aef0*/  LDL.LU R245, [R1+0x4e00] ;  /* 0x004e000001f57983 */ /* 0x000ea80000300800 */
[----:B------:R-:W2:Y:S04]  /*6af00*/  LDL.LU R204, [R1+0x200] ;  /* 0x0002000001cc7983 */ /* 0x000ea80000300800 */
[----:B------:R-:W2:Y:S04]  /*6af10*/  LDL.LU R205, [R1+0x204] ;  /* 0x0002040001cd7983 */ /* 0x000ea80000300800 */
[----:B------:R-:W2:Y:S04]  /*6af20*/  LDL.LU R206, [R1+0x208] ;  /* 0x0002080001ce7983 */ /* 0x000ea80000300800 */
[----:B------:R-:W2:Y:S01]  /*6af30*/  LDL.LU R207, [R1+0x20c] ;  /* 0x00020c0001cf7983 */ /* 0x000ea20000300800 */
[----:B------:R-:W-:-:S03]  /*6af40*/  IMAD.MOV.U32 R51, RZ, RZ, R244 ;  /* 0x000000ffff337224 */ /* 0x000fc600078e00f4 */
[----:B------:R-:W2:Y:S04]  /*6af50*/  LDL.LU R240, [R1+0x1a0] ;  /* 0x0001a00001f07983 */ /* 0x000ea80000300800 */
[----:B------:R-:W2:Y:S01]  /*6af60*/  LDL.LU R241, [R1+0x1a4] ;  /* 0x0001a40001f17983 */ /* 0x000ea20000300800 */
[----:B----4-:R-:W-:-:S03]  /*6af70*/  MOV R49, R246 ;  /* 0x000000f600317202 */ /* 0x010fc60000000f00 */
[----:B------:R-:W4:Y:S04]  /*6af80*/  LDL.LU R242, [R1+0x1a8] ;  /* 0x0001a80001f27983 */ /* 0x000f280000300800 */
[----:B------:R-:W4:Y:S04]  /*6af90*/  LDL.LU R243, [R1+0x1ac] ;  /* 0x0001ac0001f37983 */ /* 0x000f280000300800 */
[----:B------:R-:W4:Y:S01]  /*6afa0*/  LDL.LU R244, [R1+0x1b0] ;  /* 0x0001b00001f47983 */ /* 0x000f220000300800 */
[----:B---3--:R-:W-:Y:S02]  /*6afb0*/  IMAD.MOV.U32 R48, RZ, RZ, R247 ;  /* 0x000000ffff307224 */ /* 0x008fe400078e00f7 */
[----:B--2---:R-:W-:-:S02]  /*6afc0*/  IMAD.MOV.U32 R50, RZ, RZ, R245 ;  /* 0x000000ffff327224 */ /* 0x004fc400078e00f5 */
[----:B------:R-:W4:Y:S04]  /*6afd0*/  LDL.LU R245, [R1+0x1b4] ;  /* 0x0001b40001f57983 */ /* 0x000f280000300800 */
[----:B------:R-:W4:Y:S04]  /*6afe0*/  LDL.LU R246, [R1+0x1b8] ;  /* 0x0001b80001f67983 */ /* 0x000f280000300800 */
[----:B------:R-:W4:Y:S04]  /*6aff0*/  LDL.LU R247, [R1+0x1bc] ;  /* 0x0001bc0001f77983 */ /* 0x000f280000300800 */
        /* <DEDUP_REMOVED lines=37> */
[C---:B--2---:R-:W-:Y:S08]  /*6b250*/  HMMA.1688.F32.TF32 R144, R232.reuse, R82, R144 ;  /* 0x00000052e890723c */ /* 0x044ff00000081090 */
[C---:B---3--:R-:W-:Y:S08]  /*6b260*/  HMMA.1688.F32.TF32 R140, R232.reuse, R78, R140 ;  /* 0x0000004ee88c723c */ /* 0x048ff0000008108c */
[C---:B------:R-:W-:Y:S11]  /*6b270*/  HMMA.1688.F32.TF32 R220, R232.reuse, R86, R220 ;  /* 0x00000056e8dc723c */ /* 0x040ff600000810dc */
[----:B------:R-:W-:Y:S04]  /*6b280*/  @!UPT UIADD3 URZ, URZ, URZ, URZ ;  /* 0x0000003f3f3ff290 */ /* 0x000fe8000fffe03f */
        /* <DEDUP_REMOVED lines=15> */
[----:B------:R-:W2:Y:S01]  /*6b380*/  LDL.LU.64 R244, [R1+0x4dc0] ;  /* 0x004dc00001f47983 */ /* 0x000ea20000300a00 */
[C---:B------:R-:W-:Y:S08]  /*6b390*/  HMMA.1688.F32.TF32 R240, R232.reuse, R94, R240 ;  /* 0x0000005ee8f0723c */ /* 0x040ff000000810f0 */
[C---:B------:R-:W-:Y:S11]  /*6b3a0*/  HMMA.1688.F32.TF32 R216, R232.reuse, R102, R216 ;  /* 0x00000066e8d8723c */ /* 0x040ff600000810d8 */
[----:B------:R-:W-:Y:S04]  /*6b3b0*/  @!UPT UIADD3 URZ, URZ, URZ, URZ ;  /* 0x0000003f3f3ff290 */ /* 0x000fe8000fffe03f */
[----:B------:R-:W-:Y:S04]  /*6b3c0*/  STL.64 [R1+0xec0], R240 ;  /* 0x000ec0f001007387 */ /* 0x000fe80000100a00 */
[----:B------:R2:W-:Y:S01]  /*6b3d0*/  STL.64 [R1+0xec8], R242 ;  /* 0x000ec8f201007387 */ /* 0x0005e20000100a00 */
[C---:B------:R-:W-:Y:S08]  /*6b3e0*/  HMMA.1688.F32.TF32 R56, R232.reuse, R106, R56 ;  /* 0x0000006ae838723c */ /* 0x040ff00000081038 */
[C---:B------:R-:W-:Y:S08]  /*6b3f0*/  HMMA.1688.F32.TF32 R52, R232.reuse, R110, R52 ;  /* 0x0000006ee834723c */ /* 0x040ff00000081034 */
[C---:B------:R-:W-:Y:S08]  /*6b400*/  HMMA.1688.F32.TF32 R48, R232.reuse, R114, R48 ;  /* 0x00000072e830723c */ /* 0x040ff00000081030 */
[C---:B------:R-:W-:Y:S08]  /*6b410*/  HMMA.1688.F32.TF32 R44, R232.reuse, R118, R44 ;  /* 0x00000076e82c723c */ /* 0x040ff0000008102c */
[----:B------:R-:W-:Y:S08]  /*6b420*/  HMMA.1688.F32.TF32 R204, R232, R122, R204 ;  /* 0x0000007ae8cc723c */ /* 0x000ff000000810cc */
[C---:B------:R-:W-:Y:S08]  /*6b430*/  HMMA.1688.F32.TF32 R36, R236.reuse, R42, R36 ;  /* 0x0000002aec24723c */ /* 0x040ff00000081024 */
[C---:B------:R-:W-:Y:S08]  /*6b440*/  HMMA.1688.F32.TF32 R32, R236.reuse, R70, R32 ;  /* 0x00000046ec20723c */ /* 0x040ff00000081020 */
[C---:B------:R-:W-:Y:S08]  /*6b450*/  HMMA.1688.F32.TF32 R28, R236.reuse, R74, R28 ;  /* 0x0000004aec1c723c */ /* 0x040ff0000008101c */
[C---:B------:R-:W-:Y:S08]  /*6b460*/  HMMA.1688.F32.TF32 R24, R236.reuse, R78, R24 ;  /* 0x0000004eec18723c */ /* 0x040ff00000081018 */
[----:B------:R-:W-:Y:S08]  /*6b470*/  HMMA.1688.F32.TF32 R60, R236, R82, R60 ;  /* 0x00000052ec3c723c */ /* 0x000ff0000008103c */
[C---:B--2---:R-:W-:Y:S01]  /*6b480*/  HMMA.1688.F32.TF32 R240, R232.reuse, R98, R244 ;  /* 0x00000062e8f0723c */ /* 0x044fe200000810f4 */
[----:B------:R-:W2:Y:S07]  /*6b490*/  LDL.LU R244, [R1+0x280] ;  /* 0x0002800001f47983 */ /* 0x000eae0000300800 */
[----:B------:R-:W-:Y:S11]  /*6b4a0*/  HMMA.1688.F32.TF32 R232, R232, R126, R20 ;  /* 0x0000007ee8e8723c */ /* 0x000ff60000081014 */
[----:B------:R-:W-:Y:S04]  /*6b4b0*/  @!UPT UIADD3 URZ, URZ, URZ, URZ ;  /* 0x0000003f3f3ff290 */ /* 0x000fe8000fffe03f */
[----:B------:R-:W-:Y:S04]  /*6b4c0*/  STL.64 [R1+0xeb0], R240 ;  /* 0x000eb0f001007387 */ /* 0x000fe80000100a00 */
[----:B------:R-:W-:Y:S04]  /*6b4d0*/  STL.64 [R1+0xeb8], R242 ;  /* 0x000eb8f201007387 */ /* 0x000fe80000100a00 */
[----:B------:R-:W2:Y:S04]  /*6b4e0*/  LDL.LU R245, [R1+0x284] ;  /* 0x0002840001f57983 */ /* 0x000ea80000300800 */
[----:B------:R-:W2:Y:S04]  /*6b4f0*/  LDL.LU R246, [R1+0x288] ;  /* 0x0002880001f67983 */ /* 0x000ea80000300800 */
[----:B------:R-:W2:Y:S04]  /*6b500*/  LDL.LU R247, [R1+0x28c] ;  /* 0x00028c0001f77983 */ /* 0x000ea80000300800 */
[----:B------:R-:W-:Y:S04]  /*6b510*/  STL.64 [R1+0xd60], R216 ;  /* 0x000d60d801007387 */ /* 0x000fe80000100a00 */
[----:B------:R1:W-:Y:S04]  /*6b520*/  STL.64 [R1+0xd68], R218 ;  /* 0x000d68da01007387 */ /* 0x0003e80000100a00 */
        /* <DEDUP_REMOVED lines=26> */
[----:B------:R-:W3:Y:S04]  /*6b6d0*/  LDL.LU.64 R22, [R1+0x4d58] ;  /* 0x004d580001167983 */ /* 0x000ee80000300a00 */
[----:B------:R-:W3:Y:S04]  /*6b6e0*/  LDL.LU.64 R20, [R1+0x4d50] ;  /* 0x004d500001147983 */ /* 0x000ee80000300a00 */
[----:B------:R-:W-:Y:S04]  /*6b6f0*/  STL.64 [R1+0xbd0], R232 ;  /* 0x000bd0e801007387 */ /* 0x000fe80000100a00 */
[----:B------:R-:W-:Y:S04]  /*6b700*/  STL.64 [R1+0xbd8], R234 ;  /* 0x000bd8ea01007387 */ /* 0x000fe80000100a00 */
[----:B------:R-:W-:Y:S04]  /*6b710*/  STL.64 [R1+0xbc0], R36 ;  /* 0x000bc02401007387 */ /* 0x000fe80000100a00 */
[----:B------:R1:W-:Y:S01]  /*6b720*/  STL.64 [R1+0xbc8], R38 ;  /* 0x000bc82601007387 */ /* 0x0003e20000100a00 */
[----:B--2---:R-:W-:Y:S03]  /*6b730*/  HMMA.1688.F32.TF32 R244, R236, R86, R244 ;  /* 0x00000056ecf4723c */ /* 0x004fe600000810f4 */
[----:B-1----:R-:W2:Y:S04]  /*6b740*/  LDL.LU.64 R38, [R1+0x4d48] ;  /* 0x004d480001267983 */ /* 0x002ea80000300a00 */
[----:B------:R-:W2:Y:S04]  /*6b750*/  LDL.LU.64 R36, [R1+0x4d40] ;  /* 0x004d400001247983 */ /* 0x000ea80000300a00 */
[----:B------:R-:W-:Y:S04]  /*6b760*/  STL.64 [R1+0xbb0], R32 ;  /* 0x000bb02001007387 */ /* 0x000fe80000100a00 */
[----:B------:R1:W-:Y:S01]  /*6b770*/  STL.64 [R1+0xbb8], R34 ;  /* 0x000bb82201007387 */ /* 0x0003e20000100a00 */
[----:B------:R-:W-:Y:S03]  /*6b780*/  HMMA.1688.F32.TF32 R4, R240, R106, R4 ;  /* 0x0000006af004723c */ /* 0x000fe60000081004 */
[----:B------:R-:W-:Y:S04]  /*6b790*/  LDS R232, [R0+0x46380] ;  /* 0x0463800000e87984 */ /* 0x000fe80000000800 */
[----:B------:R-:W-:Y:S04]  /*6b7a0*/  LDS R234, [R0+0x47380] ;  /* 0x0473800000ea7984 */ /* 0x000fe80000000800 */
[----:B-1----:R-:W2:Y:S04]  /*6b7b0*/  LDL.LU.64 R34, [R1+0x4d38] ;  /* 0x004d380001227983 */ /* 0x002ea80000300a00 */
[----:B------:R-:W2:Y:S04]  /*6b7c0*/  LDL.LU.64 R32, [R1+0x4d30] ;  /* 0x004d300001207983 */ /* 0x000ea80000300a00 */
        /* <DEDUP_REMOVED lines=15> */
[----:B------:R1:W-:Y:S02]  /*6b8c0*/  STL.64 [R1+0xb78], R246 ;  /* 0x000b78f601007387 */ /* 0x0003e40000100a00 */
[C---:B-1----:R-:W-:Y:S11]  /*6b8d0*/  HMMA.1688.F32.TF32 R244, R236.reuse, R90, R248 ;  /* 0x0000005aecf4723c */ /* 0x042ff600000810f8 */
[----:B------:R-:W-:Y:S11]  /*6b8e0*/  @!UPT UIADD3 URZ, URZ, URZ, URZ ;  /* 0x0000003f3f3ff290 */ /* 0x000ff6000fffe03f */
[----:B------:R-:W-:Y:S01]  /*6b8f0*/  @!UPT UIADD3 URZ, URZ, URZ, URZ ;  /* 0x0000003f3f3ff290 */ /* 0x000fe2000fffe03f */
[----:B------:R-:W-:Y:S04]  /*6b900*/  STL.64 [R1+0xb60], R244 ;  /* 0x000b60f401007387 */ /* 0x000fe80000100a00 */
[----:B------:R-:W-:Y:S01]  /*6b910*/  STL.64 [R1+0xb68], R246 ;  /* 0x000b68f601007387 */ /* 0x000fe20000100a00 */
[C---:B--2---:R-:W-:Y:S08]  /*6b920*/  HMMA.1688.F32.TF32 R32, R236.reuse, R106, R32 ;  /* 0x0000006aec20723c */ /* 0x044ff00000081020 */
[C---:B---3--:R-:W-:Y:S08]  /*6b930*/  HMMA.1688.F32.TF32 R28, R236.reuse, R102, R28 ;  /* 0x00000066ec1c723c */ /* 0x048ff0000008101c */
[C---:B----4-:R-:W-:Y:S08]  /*6b940*/  HMMA.1688.F32.TF32 R24, R236.reuse, R98, R24 ;  /* 0x00000062ec18723c */ /* 0x050ff00000081018 */
[C---:B------:R-:W-:Y:S11]  /*6b950*/  HMMA.1688.F32.TF32 R60, R236.reuse, R94, R60 ;  /* 0x0000005eec3c723c */ /* 0x040ff6000008103c */
[----:B------:R-:W-:Y:S11]  /*6b960*/  @!UPT UIADD3 URZ, URZ, URZ, URZ ;  /* 0x0000003f3f3ff290 */ /* 0x000ff6000fffe03f */
[----:B------:R-:W-:Y:S01]  /*6b970*/  @!UPT UIADD3 URZ, URZ, URZ, URZ ;  /* 0x0000003f3f3ff290 */ /* 0x000fe2000fffe03f */
[----:B------:R-:W-:Y:S04]  /*6b980*/  STL.64 [R1+0xb50], R60 ;  /* 0x000b503c01007387 */ /* 0x000fe80000100a00 */
[----:B------:R-:W-:Y:S04]  /*6b990*/  STL.64 [R1+0xb58], R62 ;  /* 0x000b583e01007387 */ /* 0x000fe80000100a00 */
[----:B------:R-:W-:Y:S04]  /*6b9a0*/  STL.64 [R1+0xb40], R24 ;  /* 0x000b401801007387 */ /* 0x000fe80000100a00 */
[----:B------:R1:W-:Y:S04]  /*6b9b0*/  STL.64 [R1+0xb48], R26 ;  /* 0x000b481a01007387 */ /* 0x0003e80000100a00 */
[----:B------:R-:W-:Y:S04]  /*6b9c0*/  STL.64 [R1+0xb30], R28 ;  /* 0x000b301c01007387 */ /* 0x000fe80000100a00 */
[----:B------:R2:W-:Y:S01]  /*6b9d0*/  STL.64 [R1+0xb38], R30 ;  /* 0x000b381e01007387 */ /* 0x0005e20000100a00 */
[C---:B-1----:R-:W-:Y:S08]  /*6b9e0*/  HMMA.1688.F32.TF32 R24, R236.reuse, R110, R36 ;  /* 0x0000006eec18723c */ /* 0x042ff00000081024 */
[C---:B--2---:R-:W-:Y:S08]  /*6b9f0*/  HMMA.1688.F32.TF32 R28, R236.reuse, R114, R20 ;  /* 0x00000072ec1c723c */ /* 0x044ff00000081014 */
[C---:B------:R-:W-:Y:S01]  /*6ba00*/  HMMA.1688.F32.TF32 R20, R236.reuse, R118, R204 ;  /* 0x00000076ec14723c */ /* 0x040fe200000810cc */
        /* <DEDUP_REMOVED lines=9> */
[----:B--2---:R-:W-:Y:S08]  /*6baa0*/  HMMA.1688.F32.TF32 R28, R236, R126, R48 ;  /* 0x0000007eec1c723c */ /* 0x004ff00000081030 */
[C---:B-1----:R-:W-:Y:S07]  /*6bab0*/  HMMA.1688.F32.TF32 R20, R240.reuse, R42, R52 ;  /* 0x0000002af014723c */ /* 0x042fee0000081034 */
        /* <DEDUP_REMOVED lines=19> */
[----:B------:R1:W-:Y:S01]  /*6bbf0*/  STL.64 [R1+0xa88], R26 ;  /* 0x000a881a01007387 */ /* 0x0003e20000100a00 */
[C---:B------:R-:W-:Y:S03]  /*6bc00*/  HMMA.1688.F32.TF32 R12, R240.reuse, R98, R164 ;  /* 0x00000062f00c723c */ /* 0x040fe600000810a4 */
[----:B------:R-:W-:Y:S04]  /*6bc10*/  STL.64 [R1+0xa70], R28 ;  /* 0x000a701c01007387 */ /* 0x000fe80000100a00 */
[----:B------:R-:W-:Y:S01]  /*6bc20*/  STL.64 [R1+0xa78], R30 ;  /* 0x000a781e01007387 */ /* 0x000fe20000100a00 */
[C---:B-1----:R-:W-:Y:S03]  /*6bc30*/  HMMA.1688.F32.TF32 R24, R240.reuse, R94, R64 ;  /* 0x0000005ef018723c */ /* 0x042fe60000081040 */
[----:B------:R-:W-:Y:S04]  /*6bc40*/  STL.64 [R1+0xa60], R20 ;  /* 0x000a601401007387 */ /* 0x000fe80000100a00 */
[----:B------:R1:W-:Y:S02]  /*6bc50*/  STL.64 [R1+0xa68], R22 ;  /* 0x000a681601007387 */ /* 0x0003e40000100a00 */
[C---:B-1----:R-:W-:Y:S11]  /*6bc60*/  HMMA.1688.F32.TF32 R20, R240.reuse, R102, R160 ;  /* 0x00000066f014723c */ /* 0x042ff600000810a0 */
[----:B------:R-:W-:Y:S03]  /*6bc70*/  @!UPT UIADD3 URZ, URZ, URZ, URZ ;  /* 0x0000003f3f3ff290 */ /* 0x000fe6000fffe03f */
        /* <DEDUP_REMOVED lines=10> */
[----:B------:R-:W-:-:S02]  /*6bd20*/  IMAD.MOV.U32 R251, RZ, RZ, R2 ;  /* 0x000000fffffb7224 */ /* 0x000fc400078e0002 */
[----:B------:R-:W-:Y:S04]  /*6bd30*/  LDS R128, [R72+0x48000] ;  /* 0x0480000048807984 */ /* 0x000fe80000000800 */
[----:B------:R-:W-:Y:S01]  /*6bd40*/  LDS R130, [R72+0x49000] ;  /* 0x0490000048827984 */ /* 0x000fe20000000800 */
[C---:B-1----:R-:W-:Y:S03]  /*6bd50*/  HMMA.1688.F32.TF32 R4, R240.reuse, R118, R132 ;  /* 0x00000076f004723c */ /* 0x042fe60000081084 */
[----:B------:R-:W-:Y:S04]  /*6bd60*/  LDS R132, [R0+0x48000] ;  /* 0x0480000000847984 */ /* 0x000fe80000000800 */
[----:B------:R-:W-:Y:S04]  /*6bd70*/  STL.64 [R1+0xe80], R12 ;  /* 0x000e800c01007387 */ /* 0x000fe80000100a00 */
[----:B------:R1:W-:Y:S04]  /*6bd80*/  STL.64 [R1+0xe88], R14 ;  /* 0x000e880e01007387 */ /* 0x0003e80000100a00 */
[----:B------:R-:W-:Y:S04]  /*6bd90*/  LDS R134, [R0+0x49000] ;  /* 0x0490000000867984 */ /* 0x000fe80000000800 */
[----:B------:R-:W-:Y:S01]  /*6bda0*/  STL.64 [R1+0xe70], R20 ;  /* 0x000e701401007387 */ /* 0x000fe20000100a00 */
[C---:B-1----:R-:W-:Y:S03]  /*6bdb0*/  HMMA.1688.F32.TF32 R12, R240.reuse, R122, R208 ;  /* 0x0000007af00c723c */ /* 0x042fe600000810d0 */
[----:B------:R1:W-:Y:S04]  /*6bdc0*/  STL.64 [R1+0xe78], R22 ;  /* 0x000e781601007387 */ /* 0x0003e80000100a00 */
[----:B------:R-:W-:Y:S04]  /*6bdd0*/  STL.64 [R1+0xe60], R4 ;  /* 0x000e600401007387 */ /* 0x000fe80000100a00 */
[----:B------:R2:W-:Y:S01]  /*6bde0*/  STL.64 [R1+0xe68], R6 ;  /* 0x000e680601007387 */ /* 0x0005e20000100a00 */
[----:B-1----:R-:W-:Y:S03]  /*6bdf0*/  HMMA.1688.F32.TF32 R20, R240, R126, R212 ;  /* 0x0000007ef014723c */ /* 0x002fe600000810d4 */
[----:B------:R-:W-:Y:S04]  /*6be00*/  LDS R133, [R73+0x48000] ;  /* 0x0480000049857984 */ /* 0x000fe80000000800 */
[----:B------:R-:W-:Y:S01]  /*6be10*/  LDS R135, [R73+0x49000] ;  /* 0x0490000049877984 */ /* 0x000fe20000000800 */
[C---:B--2---:R-:W-:Y:S03]  /*6be20*/  HMMA.1688.F32.TF32 R4, R232.reuse, R42, R136 ;  /* 0x0000002ae804723c */ /* 0x044fe60000081088 */
        /* <DEDUP_REMOVED lines=9> */
[C---:B-1----:R-:W-:Y:S03]  /*6bec0*/  HMMA.1688.F32.TF32 R20, R232.reuse, R74, R148 ;  /* 0x0000004ae814723c */ /* 0x042fe60000081094 */
[----:B------:R-:W-:Y:S04]  /*6bed0*/  LDS R137, [R3+0x46380] ;  /* 0x0463800003897984 */ /* 0x000fe80000000800 */
[----:B------:R-:W1:Y:S01]  /*6bee0*/  LDS R139, [R3+0x47380] ;  /* 0x04738000038b7984 */ /* 0x000e620000000800 */
[C---:B--2---:R-:W-:Y:S03]  /*6bef0*/  HMMA.1688.F32.TF32 R4, R232.reuse, R78, R152 ;  /* 0x0000004ee804723c */ /* 0x044fe60000081098 */
[----:B------:R-:W-:Y:S04]  /*6bf00*/  LDS R129, [R3+0x48000] ;  /* 0x0480000003817984 */ /* 0x000fe80000000800 */
[----:B------:R-:W-:Y:S04]  /*6bf10*/  STL.64 [R1+0xe30], R12 ;  /* 0x000e300c01007387 */ /* 0x000fe80000100a00 */
[----:B------:R2:W-:Y:S04]  /*6bf20*/  STL.64 [R1+0xe38], R14 ;  /* 0x000e380e01007387 */ /* 0x0005e80000100a00 */
[----:B------:R-:W-:Y:S04]  /*6bf30*/  LDS R131, [R3+0x49000] ;  /* 0x0490000003837984 */ /* 0x000fe80000000800 */
[----:B------:R-:W-:Y:S01]  /*6bf40*/  STL.64 [R1+0xe20], R20 ;  /* 0x000e201401007387 */ /* 0x000fe20000100a00 */
[C---:B--2---:R-:W-:Y:S03]  /*6bf50*/  HMMA.1688.F32.TF32 R12, R232.reuse, R82, R156 ;  /* 0x00000052e80c723c */ /* 0x044fe6000008109c */
[----:B------:R2:W-:Y:S04]  /*6bf60*/  STL.64 [R1+0xe28], R22 ;  /* 0x000e281601007387 */ /* 0x0005e80000100a00 */
[----:B------:R-:W-:Y:S04]  /*6bf70*/  STL.64 [R1+0xe10], R4 ;  /* 0x000e100401007387 */ /* 0x000fe80000100a00 */
[----:B------:R3:W-:Y:S01]  /*6bf80*/  STL.64 [R1+0xe18], R6 ;  /* 0x000e180601007387 */ /* 0x0007e20000100a00 */
[C---:B--2---:R-:W-:Y:S08]  /*6bf90*/  HMMA.1688.F32.TF32 R20, R232.reuse, R86, R228 ;  /* 0x00000056e814723c */ /* 0x044ff000000810e4 */
[C---:B---3--:R-:W-:Y:S03]  /*6bfa0*/  HMMA.1688.F32.TF32 R4, R232.reuse, R90, R168 ;  /* 0x0000005ae804723c */ /* 0x048fe600000810a8 */
[----:B------:R-:W-:Y:S04]  /*6bfb0*/  STL.64 [R1+0xe00], R12 ;  /* 0x000e000c01007387 */ /* 0x000fe80000100a00 */
[----:B------:R2:W-:Y:S08]  /*6bfc0*/  STL.64 [R1+0xe08], R14 ;  /* 0x000e080e01007387 */ /* 0x0005f00000100a00 */
        /* <DEDUP_REMOVED lines=11> */
[----:B------:R-:W-:Y:S04]  /*6c080*/  STL.64 [R1+0xdc8], R22 ;  /* 0x000dc81601007387 */ /* 0x000fe80000100a00 */
[----:B------:R-:W-:Y:S01]  /*6c090*/  STL.64 [R1+0xdb0], R4 ;  /* 0x000db00401007387 */ /* 0x000fe20000100a00 */
[C---:B------:R-:W-:Y:S03]  /*6c0a0*/  HMMA.1688.F32.TF32 R8, R232.reuse, R110, R16 ;  /* 0x0000006ee808723c */ /* 0x040fe60000081010 */
[----:B------:R2:W-:Y:S05]  /*6c0b0*/  STL.64 [R1+0xdb8], R6 ;  /* 0x000db80601007387 */ /* 0x0005ea0000100a00 */
[C---:B--2---:R-:W-:Y:S07]  /*6c0c0*/  HMMA.1688.F32.TF32 R4, R232.reuse, R114, R184 ;  /* 0x00000072e804723c */ /* 0x044fee00000810b8 */
[----:B------:R-:W-:Y:S04]  /*6c0d0*/  STL.64 [R1+0xda0], R12 ;  /* 0x000da00c01007387 */ /* 0x000fe80000100a00 */
[----:B------:R-:W-:Y:S04]  /*6c0e0*/  STL.64 [R1+0xda8], R14 ;  /* 0x000da80e01007387 */ /* 0x000fe80000100a00 */
[----:B------:R-:W-:Y:S04]  /*6c0f0*/  STL.64 [R1+0xd90], R8 ;  /* 0x000d900801007387 */ /* 0x000fe80000100a00 */
[----:B------:R-:W-:Y:S04]  /*6c100*/  STL.64 [R1+0xd98], R10 ;  /* 0x000d980a01007387 */ /* 0x000fe80000100a00 */
[----:B------:R-:W-:Y:S04]  /*6c110*/  STL.64 [R1+0xd80], R4 ;  /* 0x000d800401007387 */ /* 0x000fe80000100a00 */
[----:B------:R2:W-:Y:S02]  /*6c120*/  STL.64 [R1+0xd88], R6 ;  /* 0x000d880601007387 */ /* 0x0005e40000100a00 */
[C---:B--2---:R-:W-:Y:S02]  /*6c130*/  HMMA.1688.F32.TF32 R4, R232.reuse, R118, R188 ;  /* 0x00000076e804723c */ /* 0x044fe400000810bc */
[----:B------:R-:W-:Y:S04]  /*6c140*/  LDS R189, [R73+0x48100] ;  /* 0x0481000049bd7984 */ /* 0x000fe80000000800 */
[----:B------:R-:W-:Y:S02]  /*6c150*/  LDS R191, [R73+0x49100] ;  /* 0x0491000049bf7984 */ /* 0x000fe40000000800 */
[C---:B------:R-:W-:Y:S02]  /*6c160*/  HMMA.1688.F32.TF32 R8, R232.reuse, R122, R192 ;  /* 0x0000007ae808723c */ /* 0x040fe400000810c0 */
[----:B------:R-:W-:Y:S04]  /*6c170*/  LDS R188, [R0+0x48100] ;  /* 0x0481000000bc7984 */ /* 0x000fe80000000800 */
[----:B------:R-:W-:Y:S09]  /*6c180*/  LDS R190, [R0+0x49100] ;  /* 0x0491000000be7984 */ /* 0x000ff20000000800 */
[----:B------:R-:W-:Y:S04]  /*6c190*/  STL.64 [R1+0xd70], R4 ;  /* 0x000d700401007387 */ /* 0x000fe80000100a00 */
[----:B------:R2:W-:Y:S04]  /*6c1a0*/  STL.64 [R1+0xd78], R6 ;  /* 0x000d780601007387 */ /* 0x0005e80000100a00 */
[----:B------:R-:W3:Y:S01]  /*6c1b0*/  LDL.LU R248, [R1+0x3a0] ;  /* 0x0003a00001f87983 */ /* 0x000ee20000300800 */
[----:B--2---:R-:W-:Y:S03]  /*6c1c0*/  HMMA.1688.F32.TF32 R4, R232, R126, R196 ;  /* 0x0000007ee804723c */ /* 0x004fe600000810c4 */
[----:B------:R-:W-:Y:S04]  /*6c1d0*/  STL.64 [R1+0xd50], R8 ;  /* 0x000d500801007387 */ /* 0x000fe80000100a00 */
[----:B------:R-:W-:Y:S11]  /*6c1e0*/  STL.64 [R1+0xd58], R10 ;  /* 0x000d580a01007387 */ /* 0x000ff60000100a00 */
[----:B------:R-:W-:Y:S05]  /*6c1f0*/  @!UPT UIADD3 URZ, URZ, URZ, URZ ;  /* 0x0000003f3f3ff290 */ /* 0x000fea000fffe03f */
[----:B------:R-:W-:Y:S04]  /*6c200*/  STL.64 [R1+0xa20], R4 ;  /* 0x000a200401007387 */ /* 0x000fe80000100a00 */
[----:B------:R-:W-:Y:S04]  /*6c210*/  STL.64 [R1+0xa28], R6 ;  /* 0x000a280601007387 */ /* 0x000fe80000100a00 */
[----:B------:R-:W3:Y:S04]  /*6c220*/  LDL.LU R249, [R1+0x3a4] ;  /* 0x0003a40001f97983 */ /* 0x000ee80000300800 */
[----:B------:R-:W3:Y:S04]  /*6c230*/  LDL.LU R250, [R1+0x3a8] ;  /* 0x0003a80001fa7983 */ /* 0x000ee80000300800 */
[----:B------:R-:W2:Y:S04]  /*6c240*/  LDL.LU R2, [R1+0x4cfc] ;  /* 0x004cfc0001027983 */ /* 0x000ea80000300800 */
[----:B------:R-:W4:Y:S04]  /*6c250*/  LDL.LU R244, [R1+0x390] ;  /* 0x0003900001f47983 */ /* 0x000f280000300800 */
[----:B------:R-:W4:Y:S04]  /*6c260*/  LDL.LU R245, [R1+0x394] ;  /* 0x0003940001f57983 */ /* 0x000f280000300800 */
[----:B------:R-:W4:Y:S04]  /*6c270*/  LDL.LU R246, [R1+0x398] ;  /* 0x0003980001f67983 */ /* 0x000f280000300800 */
[----:B------:R-:W4:Y:S04]  /*6c280*/  LDL.LU R247, [R1+0x39c] ;  /* 0x00039c0001f77983 */ /* 0x000f280000300800 */
[----:B------:R-:W3:Y:S04]  /*6c290*/  LDL.LU R236, [R1+0x380] ;  /* 0x0003800001ec7983 */ /* 0x000ee80000300800 */
[----:B------:R-:W3:Y:S04]  /*6c2a0*/  LDL.LU R237, [R1+0x384] ;  /* 0x0003840001ed7983 */ /* 0x000ee80000300800 */
[----:B------:R-:W3:Y:S01]  /*6c2b0*/  LDL.LU R238, [R1+0x388] ;  /* 0x0003880001ee7983 */ /* 0x000ee20000300800 */
[----:B--2---:R-:W-:-:S03]  /*6c2c0*/  IMAD.MOV.U32 R239, RZ, RZ, R2 ;  /* 0x000000ffffef7224 */ /* 0x004fc600078e0002 */
[----:B------:R-:W2:Y:S04]  /*6c2d0*/  LDL.LU R2, [R1+0x4cf8] ;  /* 0x004cf80001027983 */ /* 0x000ea80000300800 */
[----:B------:R-:W3:Y:S04]  /*6c2e0*/  LDL.LU R220, [R1+0x370] ;  /* 0x0003700001dc7983 */ /* 0x000ee80000300800 */
[----:B------:R-:W3:Y:S04]  /*6c2f0*/  LDL.LU R221, [R1+0x374] ;  /* 0x0003740001dd7983 */ /* 0x000ee80000300800 */
[----:B------:R-:W3:Y:S04]  /*6c300*/  LDL.LU R222, [R1+0x378] ;  /* 0x0003780001de7983 */ /* 0x000ee80000300800 */
[----:B------:R-:W3:Y:S04]  /*6c310*/  LDL.LU R223, [R1+0x37c] ;  /* 0x00037c0001df7983 */ /* 0x000ee80000300800 */
        /* <DEDUP_REMOVED lines=12> */
[----:B--2---:R-:W-:-:S03]  /*6c3e0*/  MOV R143, R2 ;  /* 0x00000002008f7202 */ /* 0x004fc60000000f00 */
        /* <DEDUP_REMOVED lines=41> */
[----:B------:R-:W1:Y:S04]  /*6c680*/  LDL.LU R156, [R1+0x1440] ;  /* 0x00144000019c7983 */ /* 0x000e680000300800 */
[----:B------:R-:W1:Y:S04]  /*6c690*/  LDL.LU R157, [R1+0x1444] ;  /* 0x00144400019d7983 */ /* 0x000e680000300800 */
[----:B------:R-:W1:Y:S01]  /*6c6a0*/  LDL.LU R158, [R1+0x1448] ;  /* 0x00144800019e7983 */ /* 0x000e620000300800 */
[----:B--2---:R-:W-:-:S03]  /*6c6b0*/  IMAD.MOV.U32 R159, RZ, RZ, R2 ;  /* 0x000000ffff9f7224 */ /* 0x004fc600078e0002 */
[----:B------:R-:W2:Y:S04]  /*6c6c0*/  LDL.LU R2, [R1+0x4cdc] ;  /* 0x004cdc0001027983 */ /* 0x000ea80000300800 */
[----:B------:R-:W3:Y:S04]  /*6c6d0*/  LDL.LU R228, [R1+0x1450] ;  /* 0x0014500001e47983 */ /* 0x000ee80000300800 */
[----:B------:R-:W3:Y:S04]  /*6c6e0*/  LDL.LU R229, [R1+0x1454] ;  /* 0x0014540001e57983 */ /* 0x000ee80000300800 */
[----:B------:R-:W3:Y:S04]  /*6c6f0*/  LDL.LU R230, [R1+0x1458] ;  /* 0x0014580001e67983 */ /* 0x000ee80000300800 */
[----:B------:R-:W3:Y:S04]  /*6c700*/  LDL.LU R231, [R1+0x145c] ;  /* 0x00145c0001e77983 */ /* 0x000ee80000300800 */
[----:B------:R-:W4:Y:S01]  /*6c710*/  LDL.LU R168, [R1+0x1460] ;  /* 0x0014600001a87983 */ /* 0x000f220000300800 */
[----:B--2---:R-:W-:-:S03]  /*6c720*/  MOV R169, R2 ;  /* 0x0000000200a97202 */ /* 0x004fc60000000f00 */
[----:B------:R-:W2:Y:S04]  /*6c730*/  LDL.LU R2, [R1+0x4cd8] ;  /* 0x004cd80001027983 */ /* 0x000ea80000300800 */
[----:B------:R-:W4:Y:S04]  /*6c740*/  LDL.LU R170, [R1+0x1468] ;  /* 0x0014680001aa7983 */ /* 0x000f280000300800 */
[----:B------:R-:W4:Y:S01]  /*6c750*/  LDL.LU R171, [R1+0x146c] ;  /* 0x00146c0001ab7983 */ /* 0x000f220000300800 */
[C---:B-1----:R-:W-:Y:S08]  /*6c760*/  HMMA.1688.F32.TF32 R172, R136.reuse, R74, R156 ;  /* 0x0000004a88ac723c */ /* 0x042ff0000008109c */
[C---:B---3--:R-:W-:Y:S08]  /*6c770*/  HMMA.1688.F32.TF32 R176, R136.reuse, R70, R228 ;  /* 0x0000004688b0723c */ /* 0x048ff000000810e4 */
[C---:B------:R-:W-:Y:S08]  /*6c780*/  HMMA.1688.F32.TF32 R156, R136.reuse, R82, R148 ;  /* 0x00000052889c723c */ /* 0x040ff00000081094 */
[C---:B------:R-:W-:Y:S08]  /*6c790*/  HMMA.1688.F32.TF32 R148, R136.reuse, R90, R240 ;  /* 0x0000005a8894723c */ /* 0x040ff000000810f0 */
[C---:B------:R-:W-:Y:S01]  /*6c7a0*/  HMMA.1688.F32.TF32 R144, R136.reuse, R118, R144 ;  /* 0x000000768890723c */ /* 0x040fe20000081090 */
[----:B--2---:R-:W1:Y:S04]  /*6c7b0*/  LDSM.16.M88.4 R4, [R2+0x80] ;  /* 0x000080000204783b */ /* 0x004e680000000200 */
[----:B------:R-:W2:Y:S04]  /*6c7c0*/  LDSM.16.M88.4 R24, [R2+0x4080] ;  /* 0x004080000218783b */ /* 0x000ea80000000200 */
[----:B------:R-:W3:Y:S04]  /*6c7d0*/  LDSM.16.M88.4 R216, [R2+0x8080] ;  /* 0x0080800002d8783b */ /* 0x000ee80000000200 */
[----:B------:R-:W1:Y:S04]  /*6c7e0*/  LDSM.16.M88.4 R64, [R2+0xc080] ;  /* 0x00c080000240783b */ /* 0x000e680000000200 */
[----:B------:R-:W1:Y:S04]  /*6c7f0*/  LDSM.16.M88.4 R60, [R2+0x10080] ;  /* 0x01008000023c783b */ /* 0x000e680000000200 */
[----:B------:R-:W1:Y:S04]  /*6c800*/  LDSM.16.M88.4 R56, [R2+0x14080] ;  /* 0x014080000238783b */ /* 0x000e680000000200 */
[----:B------:R-:W1:Y:S04]  /*6c810*/  LDSM.16.M88.4 R52, [R2+0x18080] ;  /* 0x018080000234783b */ /* 0x000e680000000200 */
[----:B------:R-:W2:Y:S04]  /*6c820*/  LDSM.16.M88.4 R48, [R2+0x1c080] ;  /* 0x01c080000230783b */ /* 0x000ea80000000200 */
[----:B------:R-:W2:Y:S04]  /*6c830*/  LDSM.16.M88.4 R36, [R2+0x20080] ;  /* 0x020080000224783b */ /* 0x000ea80000000200 */
[----:B------:R-:W3:Y:S04]  /*6c840*/  LDSM.16.M88.4 R32, [R2+0x24080] ;  /* 0x024080000220783b */ /* 0x000ee80000000200 */
[----:B------:R-:W3:Y:S04]  /*6c850*/  LDSM.16.M88.4 R28, [R2+0x28080] ;  /* 0x02808000021c783b */ /* 0x000ee80000000200 */
[----:B------:R-:W4:Y:S04]  /*6c860*/  LDSM.16.M88.4 R8, [R2+0x2c080] ;  /* 0x02c080000208783b */ /* 0x000f280000000200 */
[----:B------:R-:W4:Y:S04]  /*6c870*/  LDSM.16.M88.4 R12, [R2+0x30080] ;  /* 0x03008000020c783b */ /* 0x000f280000000200 */
[----:B------:R-:W4:Y:S04]  /*6c880*/  LDSM.16.M88.4 R16, [R2+0x34080] ;  /* 0x034080000210783b */ /* 0x000f280000000200 */
[----:B------:R-:W4:Y:S04]  /*6c890*/  LDSM.16.M88.4 R20, [R2+0x38080] ;  /* 0x038080000214783b */ /* 0x000f280000000200 */
[----:B------:R-:W4:Y:S04]  /*6c8a0*/  LDSM.16.M88.4 R44, [R2+0x3c080] ;  /* 0x03c08000022c783b */ /* 0x000f280000000200 */
[----:B-1----:R-:W-:Y:S04]  /*6c8b0*/  STL [R1+0x4c5c], R6 ;  /* 0x004c5c0601007387 */ /* 0x002fe80000100800 */
[----:B------:R-:W-:Y:S04]  /*6c8c0*/  STL [R1+0x4c58], R7 ;  /* 0x004c580701007387 */ /* 0x000fe80000100800 */
[----:B--2---:R-:W-:Y:S04]  /*6c8d0*/  STL [R1+0x4c60], R26 ;  /* 0x004c601a01007387 */ /* 0x004fe80000100800 */
[----:B------:R-:W-:Y:S04]  /*6c8e0*/  STL [R1+0x4c54], R27 ;  /* 0x004c541b01007387 */ /* 0x000fe80000100800 */
[----:B---3--:R-:W-:Y:S04]  /*6c8f0*/  STL [R1+0x4c4c], R218 ;  /* 0x004c4cda01007387 */ /* 0x008fe80000100800 */
[----:B------:R-:W-:Y:S04]  /*6c900*/  STL [R1+0x4c48], R219 ;  /* 0x004c48db01007387 */ /* 0x000fe80000100800 */
[----:B------:R-:W-:Y:S01]  /*6c910*/  STL [R1+0x4c3c], R66 ;  /* 0x004c3c4201007387 */ /* 0x000fe20000100800 */
[C---:B----4-:R-:W-:Y:S03]  /*6c920*/  HMMA.1688.F32.TF32 R168, R136.reuse, R42, R168 ;  /* 0x0000002a88a8723c */ /* 0x050fe600000810a8 */
        /* <DEDUP_REMOVED lines=27> */
[----:B------:R1:W-:Y:S02]  /*6cae0*/  STL.64 [R1+0xa18], R170 ;  /* 0x000a18aa01007387 */ /* 0x0003e40000100a00 */
        /* <DEDUP_REMOVED lines=33> */
[----:B------:R-:W2:Y:S04]  /*6cd00*/  LDL.LU R204, [R1+0x3b0] ;  /* 0x0003b00001cc7983 */ /* 0x000ea80000300800 */
[----:B------:R-:W-:Y:S04]  /*6cd10*/  STL.64 [R1+0x100], R144 ;  /* 0x0001009001007387 */ /* 0x000fe80000100a00 */
[----:B------:R-:W-:Y:S04]  /*6cd20*/  STL.64 [R1+0x108], R146 ;  /* 0x0001089201007387 */ /* 0x000fe80000100a00 */
[----:B------:R-:W-:Y:S04]  /*6cd30*/  STL.64 [R1+0x80], R140 ;  /* 0x0000808c01007387 */ /* 0x000fe80000100a00 */
[----:B------:R1:W-:Y:S04]  /*6cd40*/  STL.64 [R1+0x88], R142 ;  /* 0x0000888e01007387 */ /* 0x0003e80000100a00 */
[----:B------:R-:W2:Y:S04]  /*6cd50*/  LDL.LU R205, [R1+0x3b4] ;  /* 0x0003b40001cd7983 */ /* 0x000ea80000300800 */
[----:B------:R-:W2:Y:S01]  /*6cd60*/  LDL.LU R206, [R1+0x3b8] ;  /* 0x0003b80001ce7983 */ /* 0x000ea20000300800 */
[----:B------:R-:W-:Y:S01]  /*6cd70*/  HMMA.1688.F32.TF32 R136, R136, R126, R220 ;  /* 0x0000007e8888723c */ /* 0x000fe200000810dc */
[----:B------:R-:W-:-:S07]  /*6cd80*/  IMAD.MOV.U32 R207, RZ, RZ, R252 ;  /* 0x000000ffffcf7224 */ /* 0x000fce00078e00fc */
[C---:B-1----:R-:W-:Y:S11]  /*6cd90*/  HMMA.1688.F32.TF32 R140, R132.reuse, R4, R236 ;  /* 0x00000004848c723c */ /* 0x042ff600000810ec */
[----:B------:R-:W-:Y:S04]  /*6cda0*/  @!UPT UIADD3 URZ, URZ, URZ, URZ ;  /* 0x0000003f3f3ff290 */ /* 0x000fe8000fffe03f */
[----:B------:R1:W-:Y:S01]  /*6cdb0*/  STL.64 [R1+0x20], R136 ;  /* 0x0000208801007387 */ /* 0x0003e20000100a00 */
[----:B------:R-:W-:Y:S02]  /*6cdc0*/  IMAD.MOV.U32 R252, RZ, RZ, R138 ;  /* 0x000000fffffc7224 */ /* 0x000fe400078e008a */
[----:B------:R-:W-:Y:S02]  /*6cdd0*/  IMAD.MOV.U32 R2, RZ, RZ, R139 ;  /* 0x000000ffff027224 */ /* 0x000fe400078e008b */
[C---:B-1----:R-:W-:Y:S03]  /*6cde0*/  HMMA.1688.F32.TF32 R136, R132.reuse, R24, R244 ;  /* 0x000000188488723c */ /* 0x042fe600000810f4 */
[----:B------:R1:W-:Y:S04]  /*6cdf0*/  STL.64 [R1+0x10], R140 ;  /* 0x0000108c01007387 */ /* 0x0003e80000100a00 */
[----:B------:R3:W-:Y:S04]  /*6ce00*/  STL.64 [R1+0x18], R142 ;  /* 0x0000188e01007387 */ /* 0x0007e80000100a00 */
[----:B------:R-:W4:Y:S11]  /*6ce10*/  LDL.LU R244, [R1+0x400] ;  /* 0x0004000001f47983 */ /* 0x000f360000300800 */
[----:B------:R-:W-:Y:S01]  /*6ce20*/  @!UPT UIADD3 URZ, URZ, URZ, URZ ;  /* 0x0000003f3f3ff290 */ /* 0x000fe2000fffe03f */
[----:B------:R-:W-:Y:S04]  /*6ce30*/  STL.64 [R1], R136 ;  /* 0x0000008801007387 */ /* 0x000fe80000100a00 */
        /* <DEDUP_REMOVED lines=19> */
[----:B------:R-:W3:Y:S01]  /*6cf70*/  LDL.LU R147, [R1+0x3fc] ;  /* 0x0003fc0001937983 */ /* 0x000ee20000300800 */
[C---:B------:R-:W-:Y:S03]  /*6cf80*/  HMMA.1688.F32.TF32 R248, R132.reuse, R216, R248 ;  /* 0x000000d884f8723c */ /* 0x040fe600000810f8 */
[----:B------:R-:W3:Y:S04]  /*6cf90*/  LDL.LU R220, [R1+0x410] ;  /* 0x0004100001dc7983 */ /* 0x000ee80000300800 */
[----:B------:R-:W3:Y:S04]  /*6cfa0*/  LDL.LU R221, [R1+0x414] ;  /* 0x0004140001dd7983 */ /* 0x000ee80000300800 */
[----:B------:R-:W3:Y:S04]  /*6cfb0*/  LDL.LU R222, [R1+0x418] ;  /* 0x0004180001de7983 */ /* 0x000ee80000300800 */
[----:B------:R-:W3:Y:S08]  /*6cfc0*/  LDL.LU R223, [R1+0x41c] ;  /* 0x00041c0001df7983 */ /* 0x000ef00000300800 */
[----:B------:R-:W-:Y:S04]  /*6cfd0*/  STL.64 [R1+0x4c70], R250 ;  /* 0x004c70fa01007387 */ /* 0x000fe80000100a00 */
[----:B------:R-:W-:Y:S04]  /*6cfe0*/  STL.64 [R1+0x4c68], R248 ;  /* 0x004c68f801007387 */ /* 0x000fe80000100a00 */
        /* <DEDUP_REMOVED lines=12> */
[----:B------:R-:W-:Y:S02]  /*6d0b0*/  IMAD.MOV.U32 R7, RZ, RZ, R139 ;  /* 0x000000ffff077224 */ /* 0x000fe400078e008b */
[C---:B----4-:R-:W-:Y:S11]  /*6d0c0*/  HMMA.1688.F32.TF32 R136, R132.reuse, R60, R160 ;  /* 0x0000003c8488723c */ /* 0x050ff600000810a0 */
[----:B------:R-:W-:Y:S11]  /*6d0d0*/  @!UPT UIADD3 URZ, URZ, URZ, URZ ;  /* 0x0000003f3f3ff290 */ /* 0x000ff6000fffe03f */
[----:B------:R-:W-:Y:S02]  /*6d0e0*/  @!UPT UIADD3 URZ, URZ, URZ, URZ ;  /* 0x0000003f3f3ff290 */ /* 0x000fe4000fffe03f */
[----:B------:R-:W-:Y:S02]  /*6d0f0*/  IMAD.MOV.U32 R27, RZ, RZ, R136 ;  /* 0x000000ffff1b7224 */ /* 0x000fe400078e0088 */
[----:B------:R-:W-:Y:S02]  /*6d100*/  IMAD.MOV.U32 R59, RZ, RZ, R137 ;  /* 0x000000ffff3b7224 */ /* 0x000fe400078e0089 */
[----:B------:R-:W-:Y:S02]  /*6d110*/  IMAD.MOV.U32 R218, RZ, RZ, R138 ;  /* 0x000000ffffda7224 */ /* 0x000fe400078e008a */
[----:B------:R-:W-:Y:S02]  /*6d120*/  IMAD.MOV.U32 R219, RZ, RZ, R139 ;  /* 0x000000ffffdb7224 */ /* 0x000fe400078e008b */
[C---:B------:R-:W-:Y:S08]  /*6d130*/  HMMA.1688.F32.TF32 R136, R132.reuse, R56, R164 ;  /* 0x000000388488723c */ /* 0x040ff000000810a4 */
[C---:B---3--:R-:W-:Y:S08]  /*6d140*/  HMMA.1688.F32.TF32 R140, R132.reuse, R52, R140 ;  /* 0x00000034848c723c */ /* 0x048ff0000008108c */
[----:B------:R-:W-:Y:S08]  /*6d150*/  HMMA.1688.F32.TF32 R244, R132, R36, R244 ;  /* 0x0000002484f4723c */ /* 0x000ff000000810f4 */
[----:B------:R-:W-:Y:S01]  /*6d160*/  MOV R62, R136 ;  /* 0x00000088003e7202 */ /* 0x000fe20000000f00 */
[----:B------:R-:W-:-:S02]  /*6d170*/  IMAD.MOV.U32 R63, RZ, RZ, R137 ;  /* 0x000000ffff3f7224 */ /* 0x000fc400078e0089 */
[----:B------:R-:W-:Y:S02]  /*6d180*/  IMAD.MOV.U32 R66, RZ, RZ, R138 ;  /* 0x000000ffff427224 */ /* 0x000fe400078e008a */
[----:B------:R-:W-:Y:S02]  /*6d190*/  IMAD.MOV.U32 R67, RZ, RZ, R139 ;  /* 0x000000ffff437224 */ /* 0x000fe400078e008b */
[C---:B------:R-:W-:Y:S01]  /*6d1a0*/  HMMA.1688.F32.TF32 R136, R132.reuse, R48, R144 ;  /* 0x000000308488723c */ /* 0x040fe20000081090 */
[----:B------:R-:W-:Y:S04]  /*6d1b0*/  STL.64 [R1+0x40], R140 ;  /* 0x0000408c01007387 */ /* 0x000fe80000100a00 */
[----:B------:R-:W-:Y:S04]  /*6d1c0*/  STL.64 [R1+0x48], R142 ;  /* 0x0000488e01007387 */ /* 0x000fe80000100a00 */
[----:B------:R-:W-:Y:S11]  /*6d1d0*/  STL [R1+0x4c24], R244 ;  /* 0x004c24f401007387 */ /* 0x000ff60000100800 */
[----:B------:R-:W-:Y:S03]  /*6d1e0*/  @!UPT UIADD3 URZ, URZ, URZ, URZ ;  /* 0x0000003f3f3ff290 */ /* 0x000fe6000fffe03f */
[----:B------:R-:W-:Y:S04]  /*6d1f0*/  STL.64 [R1+0x30], R136 ;  /* 0x0000308801007387 */ /* 0x000fe80000100a00 */
[----:B------:R1:W-:Y:S02]  /*6d200*/  STL.64 [R1+0x38], R138 ;  /* 0x0000388a01007387 */ /* 0x0003e40000100a00 */
[C---:B-1----:R-:W-:Y:S02]  /*6d210*/  HMMA.1688.F32.TF32 R136, R132.reuse, R32, R220 ;  /* 0x000000208488723c */ /* 0x042fe400000810dc */
[----:B------:R1:W-:Y:S11]  /*6d220*/  STL [R1+0x4c20], R245 ;  /* 0x004c20f501007387 */ /* 0x0003f60000100800 */
[----:B------:R-:W-:Y:S11]  /*6d230*/  @!UPT UIADD3 URZ, URZ, URZ, URZ ;  /* 0x0000003f3f3ff290 */ /* 0x000ff6000fffe03f */
[----:B------:R-:W-:Y:S01]  /*6d240*/  IMAD.MOV.U32 R10, RZ, RZ, R136 ;  /* 0x000000ffff0a7224 */ /* 0x000fe200078e0088 */
[----:B------:R-:W-:Y:S01]  /*6d250*/  MOV R30, R138 ;  /* 0x0000008a001e7202 */ /* 0x000fe20000000f00 */
[----:B------:R-:W-:Y:S02]  /*6d260*/  IMAD.MOV.U32 R11, RZ, RZ, R137 ;  /* 0x000000ffff0b7224 */ /* 0x000fe400078e0089 */
[----:B------:R-:W-:Y:S02]  /*6d270*/  IMAD.MOV.U32 R31, RZ, RZ, R139 ;  /* 0x000000ffff1f7224 */ /* 0x000fe400078e008b */
[----:B------:R-:W-:Y:S01]  /*6d280*/  HMMA.1688.F32.TF32 R136, R132, R28, R236 ;  /* 0x0000001c8488723c */ /* 0x000fe200000810ec */
[----:B------:R3:W-:Y:S04]  /*6d290*/  STL [R1+0x4c1c], R246 ;  /* 0x004c1cf601007387 */ /* 0x0007e80000100800 */
[----:B------:R4:W-:Y:S04]  /*6d2a0*/  STL [R1+0x4c18], R247 ;  /* 0x004c18f701007387 */ /* 0x0009e80000100800 */
[----:B------:R1:W-:Y:S04]  /*6d2b0*/  STL [R1+0x4c34], R31 ;  /* 0x004c341f01007387 */ /* 0x0003e80000100800 */
[----:B------:R-:W-:Y:S04]  /*6d2c0*/  STL [R1+0x4c30], R30 ;  /* 0x004c301e01007387 */ /* 0x000fe80000100800 */
[----:B------:R1:W-:Y:S04]  /*6d2d0*/  STL [R1+0x4c2c], R11 ;  /* 0x004c2c0b01007387 */ /* 0x0003e80000100800 */
[----:B------:R1:W-:Y:S03]  /*6d2e0*/  STL [R1+0x4c28], R10 ;  /* 0x004c280a01007387 */ /* 0x0003e60000100800 */
[----:B------:R-:W-:-:S02]  /*6d2f0*/  IMAD.MOV.U32 R18, RZ, RZ, R136 ;  /* 0x000000ffff127224 */ /* 0x000fc400078e0088 */
[----:B------:R-:W-:Y:S02]  /*6d300*/  IMAD.MOV.U32 R19, RZ, RZ, R137 ;  /* 0x000000ffff137224 */ /* 0x000fe400078e0089 */
[----:B------:R-:W-:Y:S02]  /*6d310*/  IMAD.MOV.U32 R14, RZ, RZ, R138 ;  /* 0x000000ffff0e7224 */ /* 0x000fe400078e008a */
[----:B------:R-:W-:Y:S02]  /*6d320*/  IMAD.MOV.U32 R15, RZ, RZ, R139 ;  /* 0x000000ffff0f7224 */ /* 0x000fe400078e008b */
[----:B--2---:R-:W-:Y:S01]  /*6d330*/  HMMA.1688.F32.TF32 R136, R132, R8, R204 ;  /* 0x000000088488723c */ /* 0x004fe200000810cc */
[----:B------:R-:W2:Y:S04]  /*6d340*/  LDL.LU R204, [R1+0x590] ;  /* 0x0005900001cc7983 */ /* 0x000ea80000300800 */
[----:B------:R-:W2:Y:S02]  /*6d350*/  LDL.LU R205, [R1+0x594] ;  /* 0x0005940001cd7983 */ /* 0x000ea40000300800 */
[----:B------:R-:W-:-:S02]  /*6d360*/  IMAD.MOV.U32 R206, RZ, RZ, R69 ;  /* 0x000000ffffce7224 */ /* 0x000fc400078e0045 */
[----:B------:R-:W2:Y:S01]  /*6d370*/  LDL.LU R69, [R1+0x4cd4] ;  /* 0x004cd40001457983 */ /* 0x000ea20000300800 */
[----:B------:R-:W-:-:S03]  /*6d380*/  IMAD.MOV.U32 R207, RZ, RZ, R68 ;  /* 0x000000ffffcf7224 */ /* 0x000fc600078e0044 */
[----:B------:R-:W3:Y:S04]  /*6d390*/  LDL.LU R68, [R1+0x4cd0] ;  /* 0x004cd00001447983 */ /* 0x000ee80000300800 */
[----:B------:R-:W4:Y:S04]  /*6d3a0*/  LDL.LU R236, [R1+0x580] ;  /* 0x0005800001ec7983 */ /* 0x000f280000300800 */
[----:B------:R-:W4:Y:S04]  /*6d3b0*/  LDL.LU R237, [R1+0x584] ;  /* 0x0005840001ed7983 */ /* 0x000f280000300800 */
[----:B------:R-:W4:Y:S04]  /*6d3c0*/  LDL.LU R238, [R1+0x588] ;  /* 0x0005880001ee7983 */ /* 0x000f280000300800 */
[----:B------:R-:W4:Y:S04]  /*6d3d0*/  LDL.LU R239, [R1+0x58c] ;  /* 0x00058c0001ef7983 */ /* 0x000f280000300800 */
[----:B------:R-:W4:Y:S04]  /*6d3e0*/  LDL.LU R220, [R1+0x570] ;  /* 0x0005700001dc7983 */ /* 0x000f280000300800 */
[----:B------:R-:W4:Y:S01]  /*6d3f0*/  LDL.LU R221, [R1+0x574] ;  /* 0x0005740001dd7983 */ /* 0x000f220000300800 */
[----:B--2---:R-:W-:Y:S01]  /*6d400*/  IMAD.MOV.U32 R223, RZ, RZ, R69 ;  /* 0x000000ffffdf7224 */ /* 0x004fe200078e0045 */
[----:B---3--:R-:W-:-:S02]  /*6d410*/  MOV R222, R68 ;  /* 0x0000004400de7202 */ /* 0x008fc40000000f00 */
        /* <DEDUP_REMOVED lines=40> */
[----:B------:R-:W-:Y:S01]  /*6d6a0*/  MOV R34, R136 ;  /* 0x0000008800227202 */ /* 0x000fe20000000f00 */
[----:B------:R-:W-:-:S02]  /*6d6b0*/  IMAD.MOV.U32 R35, RZ, RZ, R137 ;  /* 0x000000ffff237224 */ /* 0x000fc400078e0089 */
[----:B------:R-:W-:Y:S02]  /*6d6c0*/  IMAD.MOV.U32 R38, RZ, RZ, R138 ;  /* 0x000000ffff267224 */ /* 0x000fe400078e008a */
[----:B------:R-:W-:Y:S02]  /*6d6d0*/  IMAD.MOV.U32 R54, RZ, RZ, R139 ;  /* 0x000000ffff367224 */ /* 0x000fe400078e008b */
[----:B--2---:R-:W-:Y:S02]  /*6d6e0*/  IMAD.MOV.U32 R143, RZ, RZ, R68 ;  /* 0x000000ffff8f7224 */ /* 0x004fe400078e0044 */
[----:B---3--:R-:W-:Y:S02]  /*6d6f0*/  IMAD.MOV.U32 R142, RZ, RZ, R69 ;  /* 0x000000ffff8e7224 */ /* 0x008fe400078e0045 */
[C---:B----4-:R-:W-:Y:S11]  /*6d700*/  HMMA.1688.F32.TF32 R68, R132.reuse, R12, R148 ;  /* 0x0000000c8444723c */ /* 0x050ff60000081094 */
        /* <DEDUP_REMOVED lines=10> */
[----:B-1----:R-:W-:Y:S02]  /*6d7b0*/  IMAD.MOV.U32 R245, RZ, RZ, R69 ;  /* 0x000000fffff57224 */ /* 0x002fe400078e0045 */
        /* <DEDUP_REMOVED lines=9> */
[----:B------:R-:W-:Y:S08]  /*6d850*/  HMMA.1688.F32.TF32 R68, R132, R44, R212 ;  /* 0x0000002c8444723c */ /* 0x000ff000000810d4 */
        /* <DEDUP_REMOVED lines=8> */
[----:B------:R-:W-:Y:S11]  /*6d8e0*/  STL.64 [R1+0x4c78], R244 ;  /* 0x004c78f401007387 */ /* 0x000ff60000100a00 */
[----:B------:R-:W-:Y:S07]  /*6d8f0*/  @!UPT UIADD3 URZ, URZ, URZ, URZ ;  /* 0x0000003f3f3ff290 */ /* 0x000fee000fffe03f */
        /* <DEDUP_REMOVED lines=22> */
[----:B--2---:R-:W-:Y:S02]  /*6da60*/  HMMA.1688.F32.TF32 R132, R128, R36, R204 ;  /* 0x000000248084723c */ /* 0x004fe400000810cc */
[----:B------:R2:W-:Y:S04]  /*6da70*/  STL.64 [R1+0x230], R140 ;  /* 0x0002308c01007387 */ /* 0x0005e80000100a00 */
[----:B------:R3:W-:Y:S04]  /*6da80*/  STL.64 [R1+0x238], R142 ;  /* 0x0002388e01007387 */ /* 0x0007e80000100a00 */
[----:B------:R-:W4:Y:S04]  /*6da90*/  LDL.LU R220, [R1+0x1290] ;  /* 0x0012900001dc7983 */ /* 0x000f280000300800 */
[----:B------:R-:W-:Y:S04]  /*6daa0*/  STL.64 [R1+0x220], R136 ;  /* 0x0002208801007387 */ /* 0x000fe80000100a00 */
[----:B------:R-:W-:Y:S01]  /*6dab0*/  STL.64 [R1+0x228], R138 ;  /* 0x0002288a01007387 */ /* 0x000fe20000100a00 */
[----:B------:R-:W-:-:S02]  /*6dac0*/  IMAD.MOV.U32 R206, RZ, RZ, R77 ;  /* 0x000000ffffce7224 */ /* 0x000fc400078e004d */
[----:B------:R-:W-:Y:S01]  /*6dad0*/  IMAD.MOV.U32 R207, RZ, RZ, R76 ;  /* 0x000000ffffcf7224 */ /* 0x000fe200078e004c */
[----:B------:R-:W-:Y:S04]  /*6dae0*/  LDS R136, [R72+0x48080] ;  /* 0x0480800048887984 */ /* 0x000fe80000000800 */
        /* <DEDUP_REMOVED lines=72> */
[----:B------:R-:W3:Y:S01]  /*6df70*/  LDL.LU R239, [R1+0x128c] ;  /* 0x00128c0001ef7983 */ /* 0x000ee20000300800 */
[----:B------:R-:W-:-:S02]  /*6df80*/  IMAD.MOV.U32 R204, RZ, RZ, R105 ;  /* 0x000000ffffcc7224 */ /* 0x000fc400078e0069 */
[----:B------:R-:W-:Y:S01]  /*6df90*/  IMAD.MOV.U32 R205, RZ, RZ, R104 ;  /* 0x000000ffffcd7224 */ /* 0x000fe200078e0068 */
[----:B------:R1:W-:Y:S04]  /*6dfa0*/  LDS R138, [R72+0x49080] ;  /* 0x04908000488a7984 */ /* 0x0003e80000000800 */
[----:B------:R-:W-:Y:S04]  /*6dfb0*/  LDS R137, [R3+0x48080] ;  /* 0x0480800003897984 */ /* 0x000fe80000000800 */
[----:B------:R-:W1:Y:S02]  /*6dfc0*/  LDS R139, [R3+0x49080] ;  /* 0x04908000038b7984 */ /* 0x000e640000000800 */
[----:B-1----:R-:W-:Y:S08]  /*6dfd0*/  HMMA.1688.F32.TF32 R72, R68, R216, R212 ;  /* 0x000000d84448723c */ /* 0x002ff000000810d4 */
[C---:B----4-:R-:W-:Y:S08]  /*6dfe0*/  HMMA.1688.F32.TF32 R132, R128.reuse, R28, R172 ;  /* 0x0000001c8084723c */ /* 0x050ff000000810ac */
[C---:B------:R-:W-:Y:S08]  /*6dff0*/  HMMA.1688.F32.TF32 R76, R128.reuse, R32, R176 ;  /* 0x00000020804c723c */ /* 0x040ff000000810b0 */
[C---:B------:R-:W-:Y:S11]  /*6e000*/  HMMA.1688.F32.TF32 R104, R128.reuse, R8, R168 ;  /* 0x000000088068723c */ /* 0x040ff600000810a8 */
        /* <DEDUP_REMOVED lines=8> */
[C---:B----4-:R-:W-:Y:S08]  /*6e090*/  HMMA.1688.F32.TF32 R132, R128.reuse, R16, R156 ;  /* 0x000000108084723c */ /* 0x050ff0000008109c */
[C---:B-1----:R-:W-:Y:S07]  /*6e0a0*/  HMMA.1688.F32.TF32 R104, R128.reuse, R20, R152 ;  /* 0x000000148068723c */ /* 0x042fee0000081098 */
[----:B------:R-:W-:Y:S04]  /*6e0b0*/  STL.64 [R1+0x1d0], R76 ;  /* 0x0001d04c01007387 */ /* 0x000fe80000100a00 */
[----:B------:R1:W-:Y:S04]  /*6e0c0*/  STL.64 [R1+0x1d8], R78 ;  /* 0x0001d84e01007387 */ /* 0x0003e80000100a00 */
[----:B------:R-:W-:Y:S04]  /*6e0d0*/  STL.64 [R1+0x1c0], R132 ;  /* 0x0001c08401007387 */ /* 0x000fe80000100a00 */
[----:B------:R-:W-:Y:S01]  /*6e0e0*/  STL.64 [R1+0x1c8], R134 ;  /* 0x0001c88601007387 */ /* 0x000fe20000100a00 */
[----:B-1----:R-:W-:Y:S03]  /*6e0f0*/  HMMA.1688.F32.TF32 R76, R128, R44, R148 ;  /* 0x0000002c804c723c */ /* 0x002fe60000081094 */
[----:B------:R-:W-:Y:S04]  /*6e100*/  STL.64 [R1+0x1b0], R104 ;  /* 0x0001b06801007387 */ /* 0x000fe80000100a00 */
[----:B------:R1:W-:Y:S02]  /*6e110*/  STL.64 [R1+0x1b8], R106 ;  /* 0x0001b86a01007387 */ /* 0x0003e40000100a00 */
[C---:B-1----:R-:W-:Y:S11]  /*6e120*/  HMMA.1688.F32.TF32 R104, R68.reuse, R4, R224 ;  /* 0x000000044468723c */ /* 0x042ff600000810e0 */
[----:B------:R-:W-:Y:S03]  /*6e130*/  @!UPT UIADD3 URZ, URZ, URZ, URZ ;  /* 0x0000003f3f3ff290 */ /* 0x000fe6000fffe03f */
[----:B------:R-:W-:Y:S04]  /*6e140*/  STL.64 [R1+0x1a0], R76 ;  /* 0x0001a04c01007387 */ /* 0x000fe80000100a00 */
[----:B------:R1:W-:Y:S02]  /*6e150*/  STL.64 [R1+0x1a8], R78 ;  /* 0x0001a84e01007387 */ /* 0x0003e40000100a00 */
[C---:B-1----:R-:W-:Y:S03]  /*6e160*/  HMMA.1688.F32.TF32 R76, R68.reuse, R24, R240 ;  /* 0x00000018444c723c */ /* 0x042fe600000810f0 */
[----:B------:R-:W-:Y:S04]  /*6e170*/  STL.64 [R1+0x190], R104 ;  /* 0x0001906801007387 */ /* 0x000fe80000100a00 */
[----:B------:R1:W-:Y:S02]  /*6e180*/  STL.64 [R1+0x198], R106 ;  /* 0x0001986a01007387 */ /* 0x0003e40000100a00 */
[C---:B-1----:R-:W-:Y:S11]  /*6e190*/  HMMA.1688.F32.TF32 R104, R68.reuse, R64, R208 ;  /* 0x000000404468723c */ /* 0x042ff600000810d0 */
[----:B------:R-:W-:Y:S03]  /*6e1a0*/  @!UPT UIADD3 URZ, URZ, URZ, URZ ;  /* 0x0000003f3f3ff290 */ /* 0x000fe6000fffe03f */
        /* <DEDUP_REMOVED lines=12> */
[----:B------:R1:W-:Y:S01]  /*6e270*/  STL.64 [R1+0x148], R74 ;  /* 0x0001484a01007387 */ /* 0x0003e20000100a00 */
[C---:B--2---:R-:W-:Y:S03]  /*6e280*/  HMMA.1688.F32.TF32 R76, R68.reuse, R48, R140 ;  /* 0x00000030444c723c */ /* 0x044fe6000008108c */
[----:B------:R-:W-:Y:S04]  /*6e290*/  STL.64 [R1+0x130], R104 ;  /* 0x0001306801007387 */ /* 0x000fe80000100a00 */
[----:B------:R2:W-:Y:S01]  /*6e2a0*/  STL.64 [R1+0x138], R106 ;  /* 0x0001386a01007387 */ /* 0x0005e20000100a00 */
[C---:B-1----:R-:W-:Y:S08]  /*6e2b0*/  HMMA.1688.F32.TF32 R72, R68.reuse, R36, R144 ;  /* 0x000000244448723c */ /* 0x042ff00000081090 */
[C---:B--2---:R-:W-:Y:S07]  /*6e2c0*/  HMMA.1688.F32.TF32 R104, R68.reuse, R32, R220 ;  /* 0x000000204468723c */ /* 0x044fee00000810dc */
[----:B------:R-:W-:Y:S04]  /*6e2d0*/  STL.64 [R1+0x120], R76 ;  /* 0x0001204c01007387 */ /* 0x000fe80000100a00 */
[----:B------:R-:W-:Y:S11]  /*6e2e0*/  STL.64 [R1+0x128], R78 ;  /* 0x0001284e01007387 */ /* 0x000ff60000100a00 */
[----:B------:R-:W-:Y:S01]  /*6e2f0*/  @!UPT UIADD3 URZ, URZ, URZ, URZ ;  /* 0x0000003f3f3ff290 */ /* 0x000fe2000fffe03f */
[----:B------:R-:W-:Y:S04]  /*6e300*/  STL.64 [R1+0x4a60], R106 ;  /* 0x004a606a01007387 */ /* 0x000fe80000100a00 */
[----:B------:R-:W-:Y:S04]  /*6e310*/  STL.64 [R1+0x110], R72 ;  /* 0x0001104801007387 */ /* 0x000fe80000100a00 */
[----:B------:R3:W-:Y:S02]  /*6e320*/  STL.64 [R1+0x118], R74 ;  /* 0x0001184a01007387 */ /* 0x0007e40000100a00 */
[C---:B---3--:R-:W-:Y:S02]  /*6e330*/  HMMA.1688.F32.TF32 R72, R68.reuse, R28, R236 ;  /* 0x0000001c4448723c */ /* 0x048fe400000810ec */
[----:B------:R-:W-:Y:S06]  /*6e340*/  STL.64 [R1+0x4a58], R104 ;  /* 0x004a586801007387 */ /* 0x000fec0000100a00 */
[----:B------:R-:W-:Y:S11]  /*6e350*/  HMMA.1688.F32.TF32 R76, R68, R8, R204 ;  /* 0x00000008444c723c */ /* 0x000ff600000810cc */
[----:B------:R-:W-:Y:S04]  /*6e360*/  @!UPT UIADD3 URZ, URZ, URZ, URZ ;  /* 0x0000003f3f3ff290 */ /* 0x000fe8000fffe03f */
        /* <DEDUP_REMOVED lines=33> */
[----:B------:R-:W-:Y:S01]  /*6e580*/  IMAD.MOV.U32 R237, RZ, RZ, R84 ;  /* 0x000000ffffed7224 */ /* 0x000fe200078e0054 */
[----:B------:R-:W-:Y:S01]  /*6e590*/  MOV R220, R97 ;  /* 0x0000006100dc7202 */ /* 0x000fe20000000f00 */
[----:B------:R-:W-:Y:S02]  /*6e5a0*/  IMAD.MOV.U32 R221, RZ, RZ, R96 ;  /* 0x000000ffffdd7224 */ /* 0x000fe400078e0060 */
[----:B------:R-:W-:Y:S02]  /*6e5b0*/  IMAD.MOV.U32 R222, RZ, RZ, R93 ;  /* 0x000000ffffde7224 */ /* 0x000fe400078e005d */
[----:B------:R-:W-:-:S07]  /*6e5c0*/  IMAD.MOV.U32 R223, RZ, RZ, R92 ;  /* 0x000000ffffdf7224 */ /* 0x000fce00078e005c */
[----:B------:R-:W-:Y:S01]  /*6e5d0*/  HMMA.1688.F32.TF32 R96, R136, R64, R220 ;  /* 0x000000408860723c */ /* 0x000fe200000810dc */
[----:B------:R-:W-:Y:S04]  /*6e5e0*/  STL.64 [R1+0x4a80], R78 ;  /* 0x004a804e01007387 */ /* 0x000fe80000100a00 */
[----:B------:R-:W-:Y:S03]  /*6e5f0*/  STL.64 [R1+0x4a78], R76 ;  /* 0x004a784c01007387 */ /* 0x000fe60000100a00 */
[----:B--2---:R-:W-:Y:S07]  /*6e600*/  HMMA.1688.F32.TF32 R84, R68, R16, R204 ;  /* 0x000000104454723c */ /* 0x004fee00000810cc */
[----:B------:R-:W-:-:S02]  /*6e610*/  IMAD.MOV.U32 R206, RZ, RZ, R41 ;  /* 0x000000ffffce7224 */ /* 0x000fc400078e0029 */
[----:B------:R-:W-:Y:S01]  /*6e620*/  IMAD.MOV.U32 R207, RZ, RZ, R40 ;  /* 0x000000ffffcf7224 */ /* 0x000fe200078e0028 */
[----:B---3--:R-:W-:Y:S01]  /*6e630*/  HMMA.1688.F32.TF32 R80, R68, R12, R208 ;  /* 0x0000000c4450723c */ /* 0x008fe200000810d0 */
[----:B------:R-:W-:Y:S02]  /*6e640*/  IMAD.MOV.U32 R204, RZ, RZ, R89 ;  /* 0x000000ffffcc7224 */ /* 0x000fe400078e0059 */
[----:B------:R-:W-:-:S05]  /*6e650*/  IMAD.MOV.U32 R205, RZ, RZ, R88 ;  /* 0x000000ffffcd7224 */ /* 0x000fca00078e0058 */
[----:B----4-:R-:W-:Y:S08]  /*6e660*/  HMMA.1688.F32.TF32 R92, R136, R24, R140 ;  /* 0x00000018885c723c */ /* 0x010ff0000008108c */
[C---:B------:R-:W-:Y:S08]  /*6e670*/  HMMA.1688.F32.TF32 R40, R68.reuse, R20, R200 ;  /* 0x000000144428723c */ /* 0x040ff000000810c8 */
[----:B------:R-:W-:Y:S01]  /*6e680*/  HMMA.1688.F32.TF32 R68, R68, R44, R160 ;  /* 0x0000002c4444723c */ /* 0x000fe200000810a0 */
        /* <DEDUP_REMOVED lines=49> */
[----:B------:R-:W-:Y:S07]  /*6e9a0*/  HMMA.1688.F32.TF32 R144, R136, R56, R204 ;  /* 0x000000388890723c */ /* 0x000fee00000810cc */
[----:B------:R-:W-:-:S02]  /*6e9b0*/  IMAD.MOV.U32 R206, RZ, RZ, R109 ;  /* 0x000000ffffce7224 */ /* 0x000fc400078e006d */
[----:B------:R-:W-:Y:S01]  /*6e9c0*/  IMAD.MOV.U32 R207, RZ, RZ, R108 ;  /* 0x000000ffffcf7224 */ /* 0x000fe200078e006c */
[----:B------:R-:W-:Y:S01]  /*6e9d0*/  MOV R204, R113 ;  /* 0x0000007100cc7202 */ /* 0x000fe20000000f00 */
[----:B------:R-:W-:Y:S11]  /*6e9e0*/  IMAD.MOV.U32 R205, RZ, RZ, R112 ;  /* 0x000000ffffcd7224 */ /* 0x000ff600078e0070 */
[----:B------:R-:W-:Y:S01]  /*6e9f0*/  @!UPT UIADD3 URZ, URZ, URZ, URZ ;  /* 0x0000003f3f3ff290 */ /* 0x000fe2000fffe03f */
[----:B------:R1:W-:Y:S04]  /*6ea00*/  STL.64 [R1+0x4b20], R146 ;  /* 0x004b209201007387 */ /* 0x0003e80000100a00 */
[----:B------:R-:W-:Y:S01]  /*6ea10*/  STL.64 [R1+0x4b18], R144 ;  /* 0x004b189001007387 */ /* 0x000fe20000100a00 */
[C---:B------:R-:W-:Y:S08]  /*6ea20*/  HMMA.1688.F32.TF32 R128, R136.reuse, R16, R204 ;  /* 0x000000108880723c */ /* 0x040ff000000810cc */
[C---:B--2---:R-:W-:Y:S07]  /*6ea30*/  HMMA.1688.F32.TF32 R108, R136.reuse, R52, R164 ;  /* 0x00000034886c723c */ /* 0x044fee00000810a4 */
[----:B------:R-:W-:Y:S01]  /*6ea40*/  MOV R166, R121 ;  /* 0x0000007900a67202 */ /* 0x000fe20000000f00 */
[----:B------:R-:W-:Y:S01]  /*6ea50*/  IMAD.MOV.U32 R167, RZ, RZ, R120 ;  /* 0x000000ffffa77224 */ /* 0x000fe200078e0078 */
[----:B---3--:R-:W-:Y:S07]  /*6ea60*/  HMMA.1688.F32.TF32 R112, R136, R48, R236 ;  /* 0x000000308870723c */ /* 0x008fee00000810ec */
[----:B------:R-:W-:-:S02]  /*6ea70*/  IMAD.MOV.U32 R236, RZ, RZ, R117 ;  /* 0x000000ffffec7224 */ /* 0x000fc400078e0075 */
[----:B------:R-:W-:Y:S02]  /*6ea80*/  IMAD.MOV.U32 R237, RZ, RZ, R116 ;  /* 0x000000ffffed7224 */ /* 0x000fe400078e0074 */
[----:B------:R-:W-:Y:S02]  /*6ea90*/  IMAD.MOV.U32 R238, RZ, RZ, R101 ;  /* 0x000000ffffee7224 */ /* 0x000fe400078e0065 */
[----:B------:R-:W-:Y:S02]  /*6eaa0*/  IMAD.MOV.U32 R239, RZ, RZ, R100 ;  /* 0x000000ffffef7224 */ /* 0x000fe400078e0064 */
[----:B------:R-:W-:Y:S02]  /*6eab0*/  IMAD.MOV.U32 R164, RZ, RZ, R125 ;  /* 0x000000ffffa47224 */ /* 0x000fe400078e007d */
[----:B------:R-:W-:Y:S01]  /*6eac0*/  IMAD.MOV.U32 R165, RZ, RZ, R124 ;  /* 0x000000ffffa57224 */ /* 0x000fe200078e007c */
[----:B------:R-:W-:Y:S01]  /*6ead0*/  STL.64 [R1+0x4b30], R110 ;  /* 0x004b306e01007387 */ /* 0x000fe20000100a00 */
[C---:B----4-:R-:W-:Y:S08]  /*6eae0*/  HMMA.1688.F32.TF32 R116, R136.reuse, R36, R240 ;  /* 0x000000248874723c */ /* 0x050ff000000810f0 */
[C---:B------:R-:W-:Y:S08]  /*6eaf0*/  HMMA.1688.F32.TF32 R120, R136.reuse, R32, R212 ;  /* 0x000000208878723c */ /* 0x040ff000000810d4 */
        /* <DEDUP_REMOVED lines=23> */
[----:B------:R-:W3:Y:S01]  /*6ec70*/  LDL.LU R207, [R1+0x6fc] ;  /* 0x0006fc0001cf7983 */ /* 0x000ee20000300800 */
[C---:B------:R-:W-:Y:S03]  /*6ec80*/  HMMA.1688.F32.TF32 R132, R136.reuse, R20, R164 ;  /* 0x000000148884723c */ /* 0x040fe600000810a4 */
[----:B------:R-:W-:Y:S04]  /*6ec90*/  STL.64 [R1+0x4ba0], R130 ;  /* 0x004ba08201007387 */ /* 0x000fe80000100a00 */
[----:B------:R-:W-:Y:S01]  /*6eca0*/  STL.64 [R1+0x4b98], R128 ;  /* 0x004b988001007387 */ /* 0x000fe20000100a00 */
[----:B------:R-:W-:Y:S11]  /*6ecb0*/  HMMA.1688.F32.TF32 R136, R136, R44, R236 ;  /* 0x0000002c8888723c */ /* 0x000ff600000810ec */
[----:B------:R-:W-:Y:S04]  /*6ecc0*/  @!UPT UIADD3 URZ, URZ, URZ, URZ ;  /* 0x0000003f3f3ff290 */ /* 0x000fe8000fffe03f */
        /* <DEDUP_REMOVED lines=24> */
[C---:B--2---:R-:W-:Y:S08]  /*6ee50*/  HMMA.1688.F32.TF32 R220, R188.reuse, R4, R220 ;  /* 0x00000004bcdc723c */ /* 0x044ff000000810dc */
[C---:B---3--:R-:W-:Y:S11]  /*6ee60*/  HMMA.1688.F32.TF32 R224, R188.reuse, R24, R204 ;  /* 0x00000018bce0723c */ /* 0x048ff600000810cc */
        /* <DEDUP_REMOVED lines=11> */
[C---:B----4-:R-:W-:Y:S08]  /*6ef20*/  HMMA.1688.F32.TF32 R148, R188.reuse, R216, R236 ;  /* 0x000000d8bc94723c */ /* 0x050ff000000810ec */
[C---:B------:R-:W-:Y:S08]  /*6ef30*/  HMMA.1688.F32.TF32 R156, R188.reuse, R56, R200 ;  /* 0x00000038bc9c723c */ /* 0x040ff000000810c8 */
[----:B------:R-:W-:Y:S01]  /*6ef40*/  HMMA.1688.F32.TF32 R152, R188, R64, R152 ;  /* 0x00000040bc98723c */ /* 0x000fe20000081098 */
[----:B------:R-:W-:Y:S04]  /*6ef50*/  STL.64 [R1+0x4ca0], R226 ;  /* 0x004ca0e201007387 */ /* 0x000fe80000100a00 */
[----:B------:R-:W-:Y:S04]  /*6ef60*/  STL.64 [R1+0x4c98], R224 ;  /* 0x004c98e001007387 */ /* 0x000fe80000100a00 */
[----:B------:R-:W-:Y:S04]  /*6ef70*/  STL.64 [R1+0x4cb0], R150 ;  /* 0x004cb09601007387 */ /* 0x000fe80000100a00 */
[----:B------:R-:W-:Y:S01]  /*6ef80*/  STL.64 [R1+0x4ca8], R148 ;  /* 0x004ca89401007387 */ /* 0x000fe20000100a00 */
[----:B-1----:R-:W-:-:S03]  /*6ef90*/  LOP3.LUT R146, R0, 0x40, RZ, 0x3c, !PT ;  /* 0x0000004000927812 */ /* 0x002fc600078e3cff */
[----:B------:R-:W-:Y:S04]  /*6efa0*/  LDS R237, [R3+0x48100] ;  /* 0x0481000003ed7984 */ /* 0x000fe80000000800 */
[----:B------:R-:W-:Y:S04]  /*6efb0*/  LDS R236, [R146+0x48100] ;  /* 0x0481000092ec7984 */ /* 0x000fe80000000800 */
[----:B------:R-:W-:Y:S01]  /*6efc0*/  LDS R239, [R3+0x49100] ;  /* 0x0491000003ef7984 */ /* 0x000fe20000000800 */
[C---:B------:R-:W-:Y:S03]  /*6efd0*/  HMMA.1688.F32.TF32 R200, R188.reuse, R52, R160 ;  /* 0x00000034bcc8723c */ /* 0x040fe600000810a0 */
[----:B------:R-:W-:Y:S04]  /*6efe0*/  STL.64 [R1+0x4cc0], R154 ;  /* 0x004cc09a01007387 */ /* 0x000fe80000100a00 */
[----:B------:R-:W-:Y:S04]  /*6eff0*/  STL.64 [R1+0x4cb8], R152 ;  /* 0x004cb89801007387 */ /* 0x000fe80000100a00 */
[----:B------:R-:W-:Y:S04]  /*6f000*/  STL [R1+0x49a4], R156 ;  /* 0x0049a49c01007387 */ /* 0x000fe80000100800 */
[----:B------:R-:W-:Y:S04]  /*6f010*/  STL [R1+0x49a0], R157 ;  /* 0x0049a09d01007387 */ /* 0x000fe80000100800 */
[----:B------:R-:W-:Y:S04]  /*6f020*/  STL [R1+0x499c], R158 ;  /* 0x00499c9e01007387 */ /* 0x000fe80000100800 */
[----:B------:R-:W-:Y:S04]  /*6f030*/  STL [R1+0x4998], R159 ;  /* 0x0049989f01007387 */ /* 0x000fe80000100800 */
        /* <DEDUP_REMOVED lines=8> */
[----:B------:R-:W1:Y:S01]  /*6f0c0*/  LDS R238, [R146+0x49100] ;  /* 0x0491000092ee7984 */ /* 0x000e620000000800 */
[C---:B--2---:R-:W-:Y:S11]  /*6f0d0*/  HMMA.1688.F32.TF32 R204, R188.reuse, R48, R204 ;  /* 0x00000030bccc723c */ /* 0x044ff600000810cc */
[----:B------:R-:W-:Y:S11]  /*6f0e0*/  @!UPT UIADD3 URZ, URZ, URZ, URZ ;  /* 0x0000003f3f3ff290 */ /* 0x000ff6000fffe03f */
[----:B------:R-:W-:Y:S01]  /*6f0f0*/  @!UPT UIADD3 URZ, URZ, URZ, URZ ;  /* 0x0000003f3f3ff290 */ /* 0x000fe2000fffe03f */
[----:B------:R-:W-:Y:S04]  /*6f100*/  STL [R1+0x49c0], R204 ;  /* 0x0049c0cc01007387 */ /* 0x000fe80000100800 */
[----:B------:R-:W-:Y:S04]  /*6f110*/  STL [R1+0x49bc], R205 ;  /* 0x0049bccd01007387 */ /* 0x000fe80000100800 */
[----:B------:R-:W-:Y:S04]  /*6f120*/  STL [R1+0x49b8], R206 ;  /* 0x0049b8ce01007387 */ /* 0x000fe80000100800 */
[----:B------:R-:W-:Y:S04]  /*6f130*/  STL [R1+0x4994], R207 ;  /* 0x004994cf01007387 */ /* 0x000fe80000100800 */
        /* <DEDUP_REMOVED lines=12> */
[C---:B---3--:R-:W-:Y:S03]  /*6f200*/  HMMA.1688.F32.TF32 R168, R188.reuse, R36, R164 ;  /* 0x00000024bca8723c */ /* 0x048fe600000810a4 */
[----:B------:R-:W3:Y:S04]  /*6f210*/  LDL.LU R164, [R1+0x11f0] ;  /* 0x0011f00001a47983 */ /* 0x000ee80000300800 */
[----:B------:R-:W3:Y:S04]  /*6f220*/  LDL.LU R165, [R1+0x11f4] ;  /* 0x0011f40001a57983 */ /* 0x000ee80000300800 */
[----:B------:R-:W3:Y:S04]  /*6f230*/  LDL.LU R166, [R1+0x11f8] ;  /* 0x0011f80001a67983 */ /* 0x000ee80000300800 */
[----:B------:R-:W3:Y:S01]  /*6f240*/  LDL.LU R167, [R1+0x11fc] ;  /* 0x0011fc0001a77983 */ /* 0x000ee20000300800 */
[C---:B----4-:R-:W-:Y:S07]  /*6f250*/  HMMA.1688.F32.TF32 R172, R188.reuse, R32, R172 ;  /* 0x00000020bcac723c */ /* 0x050fee00000810ac */
        /* <DEDUP_REMOVED lines=11> */
[----:B------:R-:W-:Y:S01]  /*6f310*/  STL [R1+0x4988], R175 ;  /* 0x004988af01007387 */ /* 0x000fe20000100800 */
[C---:B--2---:R-:W-:Y:S08]  /*6f320*/  HMMA.1688.F32.TF32 R176, R188.reuse, R28, R176 ;  /* 0x0000001cbcb0723c */ /* 0x044ff000000810b0 */
[C---:B------:R-:W-:Y:S08]  /*6f330*/  HMMA.1688.F32.TF32 R180, R188.reuse, R8, R180 ;  /* 0x00000008bcb4723c */ /* 0x040ff000000810b4 */
[C---:B------:R-:W-:Y:S07]  /*6f340*/  HMMA.1688.F32.TF32 R160, R188.reuse, R12, R160 ;  /* 0x0000000cbca0723c */ /* 0x040fee00000810a0 */
[----:B------:R-:W-:Y:S04]  /*6f350*/  STL [R1+0x49e0], R176 ;  /* 0x0049e0b001007387 */ /* 0x000fe80000100800 */
[----:B------:R-:W-:Y:S04]  /*6f360*/  STL [R1+0x49dc], R177 ;  /* 0x0049dcb101007387 */ /* 0x000fe80000100800 */
[----:B------:R-:W-:Y:S01]  /*6f370*/  STL [R1+0x49d8], R178 ;  /* 0x0049d8b201007387 */ /* 0x000fe20000100800 */
[C---:B---3--:R-:W-:Y:S03]  /*6f380*/  HMMA.1688.F32.TF32 R164, R188.reuse, R16, R164 ;  /* 0x00000010bca4723c */ /* 0x048fe600000810a4 */
[----:B------:R-:W-:Y:S04]  /*6f390*/  STL [R1+0x4984], R179 ;  /* 0x004984b301007387 */ /* 0x000fe80000100800 */
        /* <DEDUP_REMOVED lines=8> */
[----:B------:R-:W-:Y:S04]  /*6f420*/  STL [R1+0x4a00], R160 ;  /* 0x004a00a001007387 */ /* 0x000fe80000100800 */
[----:B------:R-:W-:Y:S04]  /*6f430*/  STL [R1+0x49fc], R161 ;  /* 0x0049fca101007387 */ /* 0x000fe80000100800 */
[----:B------:R-:W-:Y:S04]  /*6f440*/  STL [R1+0x49f8], R162 ;  /* 0x0049f8a201007387 */ /* 0x000fe80000100800 */
[----:B------:R-:W-:Y:S04]  /*6f450*/  STL [R1+0x49f4], R163 ;  /* 0x0049f4a301007387 */ /* 0x000fe80000100800 */
[----:B------:R-:W1:Y:S04]  /*6f460*/  LDL.LU R192, [R1+0x11d0] ;  /* 0x0011d00001c07983 */ /* 0x000e680000300800 */
[----:B------:R-:W1:Y:S04]  /*6f470*/  LDL.LU R193, [R1+0x11d4] ;  /* 0x0011d40001c17983 */ /* 0x000e680000300800 */
[----:B------:R-:W1:Y:S04]  /*6f480*/  LDL.LU R194, [R1+0x11d8] ;  /* 0x0011d80001c27983 */ /* 0x000e680000300800 */
[----:B------:R-:W1:Y:S04]  /*6f490*/  LDL.LU R195, [R1+0x11dc] ;  /* 0x0011dc0001c37983 */ /* 0x000e680000300800 */
[----:B------:R-:W-:Y:S04]  /*6f4a0*/  STL [R1+0x4a10], R164 ;  /* 0x004a10a401007387 */ /* 0x000fe80000100800 */
[----:B------:R-:W-:Y:S04]  /*6f4b0*/  STL [R1+0x4a0c], R165 ;  /* 0x004a0ca501007387 */ /* 0x000fe80000100800 */
[----:B------:R-:W-:Y:S04]  /*6f4c0*/  STL [R1+0x4a08], R166 ;  /* 0x004a08a601007387 */ /* 0x000fe80000100800 */
[----:B------:R-:W-:Y:S04]  /*6f4d0*/  STL [R1+0x4a04], R167 ;  /* 0x004a04a701007387 */ /* 0x000fe80000100800 */
        /* <DEDUP_REMOVED lines=9> */
[----:B------:R-:W4:Y:S04]  /*6f570*/  LDL.LU R104, [R1+0x11a0] ;  /* 0x0011a00001687983 */ /* 0x000f280000300800 */
[----:B------:R-:W4:Y:S04]  /*6f580*/  LDL.LU R105, [R1+0x11a4] ;  /* 0x0011a40001697983 */ /* 0x000f280000300800 */
[----:B------:R-:W4:Y:S04]  /*6f590*/  LDL.LU R106, [R1+0x11a8] ;  /* 0x0011a800016a7983 */ /* 0x000f280000300800 */
[----:B------:R-:W4:Y:S01]  /*6f5a0*/  LDL.LU R107, [R1+0x11ac] ;  /* 0x0011ac00016b7983 */ /* 0x000f220000300800 */
[----:B------:R-:W-:Y:S01]  /*6f5b0*/  HMMA.1688.F32.TF32 R228, R188, R60, R240 ;  /* 0x0000003cbce4723c */ /* 0x000fe200000810f0 */
[----:B------:R-:W-:-:S02]  /*6f5c0*/  LOP3.LUT R147, R0, 0x20, RZ, 0x3c, !PT ;  /* 0x0000002000937812 */ /* 0x000fc400078e3cff */
[----:B------:R-:W-:Y:S04]  /*6f5d0*/  LDS R240, [R0+0x48180] ;  /* 0x0481800000f07984 */ /* 0x000fe80000000800 */
        /* <DEDUP_REMOVED lines=8> */
[----:B------:R-:W-:Y:S04]  /*6f660*/  LDS R242, [R0+0x49180] ;  /* 0x0491800000f27984 */ /* 0x000fe80000000800 */
[----:B------:R-:W-:Y:S04]  /*6f670*/  LDS R241, [R147+0x48180] ;  /* 0x0481800093f17984 */ /* 0x000fe80000000800 */
[----:B------:R-:W1:Y:S01]  /*6f680*/  LDS R243, [R147+0x49180] ;  /* 0x0491800093f37984 */ /* 0x000e620000000800 */
[----:B--2---:R-:W-:Y:S03]  /*6f690*/  HMMA.1688.F32.TF32 R188, R188, R44, R232 ;  /* 0x0000002cbcbc723c */ /* 0x004fe600000810e8 */
[----:B------:R-:W-:Y:S04]  /*6f6a0*/  LDS R232, [R146+0x48180] ;  /* 0x0481800092e87984 */ /* 0x000fe80000000800 */
[----:B------:R-:W-:Y:S04]  /*6f6b0*/  LDS R234, [R146+0x49180] ;  /* 0x0491800092ea7984 */ /* 0x000fe80000000800 */
[----:B------:R-:W-:Y:S04]  /*6f6c0*/  LDS R233, [R3+0x48180] ;  /* 0x0481800003e97984 */ /* 0x000fe80000000800 */
[----:B------:R-:W2:Y:S01]  /*6f6d0*/  LDS R235, [R3+0x49180] ;  /* 0x0491800003eb7984 */ /* 0x000ea20000000800 */
[C---:B-1----:R-:W-:Y:S07]  /*6f6e0*/  HMMA.1688.F32.TF32 R192, R236.reuse, R4, R192 ;  /* 0x00000004ecc0723c */ /* 0x042fee00000810c0 */
[----:B------:R-:W-:Y:S04]  /*6f6f0*/  STL [R1+0x4a30], R188 ;  /* 0x004a30bc01007387 */ /* 0x000fe80000100800 */
[----:B------:R-:W-:Y:S04]  /*6f700*/  STL [R1+0x4a2c], R189 ;  /* 0x004a2cbd01007387 */ /* 0x000fe80000100800 */
[----:B------:R-:W-:Y:S04]  /*6f710*/  STL [R1+0x4a28], R190 ;  /* 0x004a28be01007387 */ /* 0x000fe80000100800 */
[----:B------:R-:W-:Y:S01]  /*6f720*/  STL [R1+0x4a24], R191 ;  /* 0x004a24bf01007387 */ /* 0x000fe20000100800 */
[C---:B---3--:R-:W-:Y:S03]  /*6f730*/  HMMA.1688.F32.TF32 R196, R236.reuse, R24, R196 ;  /* 0x00000018ecc4723c */ /* 0x048fe600000810c4 */
[----:B------:R-:W-:Y:S05]  /*6f740*/  STL [R1+0x4a40], R192 ;  /* 0x004a40c001007387 */ /* 0x000fea0000100800 */
[C---:B------:R-:W-:Y:S01]  /*6f750*/  HMMA.1688.F32.TF32 R40, R236.reuse, R216, R248 ;  /* 0x000000d8ec28723c */ /* 0x040fe200000810f8 */
[----:B------:R-:W-:Y:S04]  /*6f760*/  STL [R1+0x4a3c], R193 ;  /* 0x004a3cc101007387 */ /* 0x000fe80000100800 */
[----:B------:R-:W-:Y:S04]  /*6f770*/  STL [R1+0x4a38], R194 ;  /* 0x004a38c201007387 */ /* 0x000fe80000100800 */
[----:B------:R-:W-:Y:S06]  /*6f780*/  STL [R1+0x4a34], R195 ;  /* 0x004a34c301007387 */ /* 0x000fec0000100800 */
[----:B------:R-:W-:Y:S04]  /*6f790*/  STL [R1+0x4a50], R196 ;  /* 0x004a50c401007387 */ /* 0x000fe80000100800 */
[----:B------:R-:W-:Y:S04]  /*6f7a0*/  STL [R1+0x4a4c], R197 ;  /* 0x004a4cc501007387 */ /* 0x000fe80000100800 */
[----:B------:R-:W-:Y:S04]  /*6f7b0*/  STL [R1+0x4a48], R198 ;  /* 0x004a48c601007387 */ /* 0x000fe80000100800 */
[----:B------:R-:W-:Y:S04]  /*6f7c0*/  STL [R1+0x4a44], R199 ;  /* 0x004a44c701007387 */ /* 0x000fe80000100800 */
[----:B------:R-:W3:Y:S04]  /*6f7d0*/  LDL.LU R248, [R1+0x1180] ;  /* 0x0011800001f87983 */ /* 0x000ee80000300800 */
[----:B------:R-:W-:Y:S04]  /*6f7e0*/  STL.64 [R1+0x2b0], R40 ;  /* 0x0002b02801007387 */ /* 0x000fe80000100a00 */
        /* <DEDUP_REMOVED lines=20> */
[----:B----4-:R-:W-:Y:S03]  /*6f930*/  HMMA.1688.F32.TF32 R40, R236, R64, R104 ;  /* 0x00000040ec28723c */ /* 0x010fe60000081068 */
[----:B------:R-:W4:Y:S04]  /*6f940*/  LDL.LU R104, [R1+0x1130] ;  /* 0x0011300001687983 */ /* 0x000f280000300800 */
[----:B------:R-:W4:Y:S04]  /*6f950*/  LDL.LU R105, [R1+0x1134] ;  /* 0x0011340001697983 */ /* 0x000f280000300800 */
[----:B------:R-:W4:Y:S04]  /*6f960*/  LDL.LU R106, [R1+0x1138] ;  /* 0x00113800016a7983 */ /* 0x000f280000300800 */
[----:B------:R-:W4:Y:S09]  /*6f970*/  LDL.LU R107, [R1+0x113c] ;  /* 0x00113c00016b7983 */ /* 0x000f320000300800 */
[----:B------:R-:W-:Y:S01]  /*6f980*/  MOV R173, R40 ;  /* 0x0000002800ad7202 */ /* 0x000fe20000000f00 */
[----:B------:R-:W-:-:S02]  /*6f990*/  IMAD.MOV.U32 R168, RZ, RZ, R41 ;  /* 0x000000ffffa87224 */ /* 0x000fc400078e0029 */
[----:B------:R-:W-:Y:S02]  /*6f9a0*/  IMAD.MOV.U32 R169, RZ, RZ, R42 ;  /* 0x000000ffffa97224 */ /* 0x000fe400078e002a */
[----:B------:R-:W-:Y:S02]  /*6f9b0*/  IMAD.MOV.U32 R170, RZ, RZ, R43 ;  /* 0x000000ffffaa7224 */ /* 0x000fe400078e002b */
[----:B------:R-:W-:Y:S01]  /*6f9c0*/  HMMA.1688.F32.TF32 R40, R236, R60, R244 ;  /* 0x0000003cec28723c */ /* 0x000fe200000810f4 */
[----:B------:R-:W4:Y:S04]  /*6f9d0*/  LDL.LU R244, [R1+0x1120] ;  /* 0x0011200001f47983 */ /* 0x000f280000300800 */
[----:B------:R-:W4:Y:S04]  /*6f9e0*/  LDL.LU R245, [R1+0x1124] ;  /* 0x0011240001f57983 */ /* 0x000f280000300800 */
[----:B------:R-:W4:Y:S04]  /*6f9f0*/  LDL.LU R246, [R1+0x1128] ;  /* 0x0011280001f67983 */ /* 0x000f280000300800 */
[----:B------:R-:W4:Y:S11]  /*6fa00*/  LDL.LU R247, [R1+0x112c] ;  /* 0x00112c0001f77983 */ /* 0x000f360000300800 */
[----:B------:R-:W-:Y:S01]  /*6fa10*/  IMAD.MOV.U32 R176, RZ, RZ, R40 ;  /* 0x000000ffffb07224 */ /* 0x000fe200078e0028 */
[----:B------:R-:W-:Y:S01]  /*6fa20*/  MOV R178, R42 ;  /* 0x0000002a00b27202 */ /* 0x000fe20000000f00 */
[----:B------:R-:W-:-:S02]  /*6fa30*/  IMAD.MOV.U32 R177, RZ, RZ, R41 ;  /* 0x000000ffffb17224 */ /* 0x000fc400078e0029 */
[----:B------:R-:W-:Y:S02]  /*6fa40*/  IMAD.MOV.U32 R172, RZ, RZ, R43 ;  /* 0x000000ffffac7224 */ /* 0x000fe400078e002b */
[----:B---3--:R-:W-:Y:S01]  /*6fa50*/  HMMA.1688.F32.TF32 R40, R236, R56, R248 ;  /* 0x00000038ec28723c */ /* 0x008fe200000810f8 */
[----:B------:R-:W3:Y:S04]  /*6fa60*/  LDL.LU R248, [R1+0x1110] ;  /* 0x0011100001f87983 */ /* 0x000ee80000300800 */
[----:B------:R-:W3:Y:S04]  /*6fa70*/  LDL.LU R249, [R1+0x1114] ;  /* 0x0011140001f97983 */ /* 0x000ee80000300800 */
[----:B------:R-:W3:Y:S04]  /*6fa80*/  LDL.LU R250, [R1+0x1118] ;  /* 0x0011180001fa7983 */ /* 0x000ee80000300800 */
[----:B------:R-:W3:Y:S11]  /*6fa90*/  LDL.LU R251, [R1+0x111c] ;  /* 0x00111c0001fb7983 */ /* 0x000ef60000300800 */
[----:B------:R-:W-:Y:S01]  /*6faa0*/  IMAD.MOV.U32 R180, RZ, RZ, R40 ;  /* 0x000000ffffb47224 */ /* 0x000fe200078e0028 */
[----:B------:R-:W-:Y:S01]  /*6fab0*/  MOV R183, R43 ;  /* 0x0000002b00b77202 */ /* 0x000fe20000000f00 */
[----:B------:R-:W-:-:S02]  /*6fac0*/  IMAD.MOV.U32 R181, RZ, RZ, R41 ;  /* 0x000000ffffb57224 */ /* 0x000fc400078e0029 */
[----:B------:R-:W-:Y:S02]  /*6fad0*/  IMAD.MOV.U32 R182, RZ, RZ, R42 ;  /* 0x000000ffffb67224 */ /* 0x000fe400078e002a */
[C---:B--2---:R-:W-:Y:S11]  /*6fae0*/  HMMA.1688.F32.TF32 R40, R236.reuse, R52, R84 ;  /* 0x00000034ec28723c */ /* 0x044ff60000081054 */
        /* <DEDUP_REMOVED lines=41> */
[----:B---3--:R-:W-:Y:S01]  /*6fd80*/  HMMA.1688.F32.TF32 R40, R236, R12, R248 ;  /* 0x0000000cec28723c */ /* 0x008fe200000810f8 */
        /* <DEDUP_REMOVED lines=82> */
[----:B------:R-:W4:Y:S01]  /*702b0*/  LDL.LU R40, [R1+0xc20] ;  /* 0x000c200001287983 */ /* 0x000f220000300800 */
[----:B------:R-:W-:Y:S02]  /*702c0*/  IMAD.MOV.U32 R194, RZ, RZ, R42 ;  /* 0x000000ffffc27224 */ /* 0x000fe400078e002a */
[----:B------:R-:W-:Y:S01]  /*702d0*/  IMAD.MOV.U32 R195, RZ, RZ, R43 ;  /* 0x000000ffffc37224 */ /* 0x000fe200078e002b */
[----:B------:R-:W4:Y:S04]  /*702e0*/  LDL.LU R41, [R1+0xc24] ;  /* 0x000c240001297983 */ /* 0x000f280000300800 */
[----:B------:R-:W4:Y:S04]  /*702f0*/  LDL.LU R42, [R1+0xc28] ;  /* 0x000c2800012a7983 */ /* 0x000f280000300800 */
[----:B------:R-:W4:Y:S04]  /*70300*/  LDL.LU R43, [R1+0xc2c] ;  /* 0x000c2c00012b7983 */ /* 0x000f280000300800 */
[----:B------:R-:W4:Y:S04]  /*70310*/  LDL.LU R72, [R1+0x7c0] ;  /* 0x0007c00001487983 */ /* 0x000f280000300800 */
[----:B------:R-:W4:Y:S04]  /*70320*/  LDL.LU R73, [R1+0x7c4] ;  /* 0x0007c40001497983 */ /* 0x000f280000300800 */
[----:B------:R-:W4:Y:S04]  /*70330*/  LDL.LU R74, [R1+0x7c8] ;  /* 0x0007c800014a7983 */ /* 0x000f280000300800 */
[----:B------:R-:W4:Y:S01]  /*70340*/  LDL.LU R75, [R1+0x7cc] ;  /* 0x0007cc00014b7983 */ /* 0x000f220000300800 */
[----:B--2---:R-:W-:Y:S08]  /*70350*/  HMMA.1688.F32.TF32 R80, R240, R16, R80 ;  /* 0x00000010f050723c */ /* 0x004ff00000081050 */
[C---:B---3--:R-:W-:Y:S11]  /*70360*/  HMMA.1688.F32.TF32 R124, R236.reuse, R20, R124 ;  /* 0x00000014ec7c723c */ /* 0x048ff6000008107c */
[----:B------:R-:W-:Y:S11]  /*70370*/  @!UPT UIADD3 URZ, URZ, URZ, URZ ;  /* 0x0000003f3f3ff290 */ /* 0x000ff6000fffe03f */
[----:B------:R-:W-:Y:S02]  /*70380*/  @!UPT UIADD3 URZ, URZ, URZ, URZ ;  /* 0x0000003f3f3ff290 */ /* 0x000fe4000fffe03f */
[----:B------:R-:W-:Y:S01]  /*70390*/  IMAD.MOV.U32 R157, RZ, RZ, R124 ;  /* 0x000000ffff9d7224 */ /* 0x000fe200078e007c */
[----:B------:R-:W-:Y:S01]  /*703a0*/  MOV R159, R126 ;  /* 0x0000007e009f7202 */ /* 0x000fe20000000f00 */
[----:B------:R-:W-:Y:S02]  /*703b0*/  IMAD.MOV.U32 R158, RZ, RZ, R125 ;  /* 0x000000ffff9e7224 */ /* 0x000fe400078e007d */
[----:B------:R-:W-:Y:S02]  /*703c0*/  IMAD.MOV.U32 R207, RZ, RZ, R127 ;  /* 0x000000ffffcf7224 */ /* 0x000fe400078e007f */
[----:B----4-:R-:W-:Y:S11]  /*703d0*/  HMMA.1688.F32.TF32 R124, R236, R44, R212 ;  /* 0x0000002cec7c723c */ /* 0x010ff600000810d4 */
[----:B------:R-:W-:Y:S11]  /*703e0*/  @!UPT UIADD3 URZ, URZ, URZ, URZ ;  /* 0x0000003f3f3ff290 */ /* 0x000ff6000fffe03f */
[----:B------:R-:W-:Y:S02]  /*703f0*/  @!UPT UIADD3 URZ, URZ, URZ, URZ ;  /* 0x0000003f3f3ff290 */ /* 0x000fe4000fffe03f */
[----:B------:R-:W-:Y:S01]  /*70400*/  IMAD.MOV.U32 R171, RZ, RZ, R124 ;  /* 0x000000ffffab7224 */ /* 0x000fe200078e007c */
[----:B------:R-:W-:Y:S01]  /*70410*/  MOV R179, R127 ;  /* 0x0000007f00b37202 */ /* 0x000fe20000000f00 */
[----:B------:R-:W-:Y:S02]  /*70420*/  IMAD.MOV.U32 R174, RZ, RZ, R125 ;  /* 0x000000ffffae7224 */ /* 0x000fe400078e007d */
[----:B------:R-:W-:Y:S02]  /*70430*/  IMAD.MOV.U32 R175, RZ, RZ, R126 ;  /* 0x000000ffffaf7224 */ /* 0x000fe400078e007e */
[C---:B------:R-:W-:Y:S08]  /*70440*/  HMMA.1688.F32.TF32 R124, R240.reuse, R4, R100 ;  /* 0x00000004f07c723c */ /* 0x040ff00000081064 */
[C---:B------:R-:W-:Y:S08]  /*70450*/  HMMA.1688.F32.TF32 R100, R240.reuse, R24, R120 ;  /* 0x00000018f064723c */ /* 0x040ff00000081078 */
        /* <DEDUP_REMOVED lines=13> */
[----:B------:R-:W-:Y:S01]  /*70530*/  STL.64 [R1+0x410], R100 ;  /* 0x0004106401007387 */ /* 0x000fe20000100a00 */
[C---:B------:R-:W-:Y:S03]  /*70540*/  HMMA.1688.F32.TF32 R96, R240.reuse, R36, R92 ;  /* 0x00000024f060723c */ /* 0x040fe6000008105c */
[----:B------:R1:W-:Y:S05]  /*70550*/  STL.64 [R1+0x418], R102 ;  /* 0x0004186601007387 */ /* 0x0003ea0000100a00 */
[C---:B------:R-:W-:Y:S08]  /*70560*/  HMMA.1688.F32.TF32 R92, R240.reuse, R32, R88 ;  /* 0x00000020f05c723c */ /* 0x040ff00000081058 */
        /* <DEDUP_REMOVED lines=24> */
[C---:B------:R-:W-:Y:S01]  /*706f0*/  HMMA.1688.F32.TF32 R72, R232.reuse, R4, R104 ;  /* 0x00000004e848723c */ /* 0x040fe20000081068 */
[----:B------:R-:W-:Y:S04]  /*70700*/  LDS R240, [R146+0x48200] ;  /* 0x0482000092f07984 */ /* 0x000fe80000000800 */
[----:B------:R-:W-:Y:S04]  /*70710*/  LDS R242, [R146+0x49200] ;  /* 0x0492000092f27984 */ /* 0x000fe80000000800 */
[----:B------:R-:W-:Y:S04]  /*70720*/  STL.64 [R1+0x480], R68 ;  /* 0x0004804401007387 */ /* 0x000fe80000100a00 */
[----:B------:R1:W-:Y:S04]  /*70730*/  STL.64 [R1+0x488], R70 ;  /* 0x0004884601007387 */ /* 0x0003e80000100a00 */
[----:B------:R-:W-:Y:S04]  /*70740*/  STL.64 [R1+0x460], R40 ;  /* 0x0004602801007387 */ /* 0x000fe80000100a00 */
[----:B------:R2:W-:Y:S01]  /*70750*/  STL.64 [R1+0x468], R42 ;  /* 0x0004682a01007387 */ /* 0x0005e20000100a00 */
[C---:B-1----:R-:W-:Y:S03]  /*70760*/  HMMA.1688.F32.TF32 R68, R232.reuse, R24, R244 ;  /* 0x00000018e844723c */ /* 0x042fe600000810f4 */
[----:B------:R-:W-:Y:S04]  /*70770*/  LDS R241, [R3+0x48200] ;  /* 0x0482000003f17984 */ /* 0x000fe80000000800 */
[----:B------:R-:W-:Y:S01]  /*70780*/  LDS R243, [R3+0x49200] ;  /* 0x0492000003f37984 */ /* 0x000fe20000000800 */
[----:B--2---:R-:W-:Y:S03]  /*70790*/  HMMA.1688.F32.TF32 R40, R232, R216, R248 ;  /* 0x000000d8e828723c */ /* 0x004fe600000810f8 */
        /* <DEDUP_REMOVED lines=90> */
[----:B------:R-:W-:Y:S03]  /*70d40*/  HMMA.1688.F32.TF32 R128, R236, R16, R128 ;  /* 0x00000010ec80723c */ /* 0x000fe60000081080 */
[----:B------:R-:W-:Y:S04]  /*70d50*/  LDS R236, [R0+0x48200] ;  /* 0x0482000000ec7984 */ /* 0x000fe80000000800 */
[----:B------:R-:W-:Y:S04]  /*70d60*/  LDS R238, [R0+0x49200] ;  /* 0x0492000000ee7984 */ /* 0x000fe80000000800 */
[----:B------:R-:W-:Y:S04]  /*70d70*/  LDS R237, [R147+0x48200] ;  /* 0x0482000093ed7984 */ /* 0x000fe80000000800 */
[----:B------:R-:W1:Y:S09]  /*70d80*/  LDS R239, [R147+0x49200] ;  /* 0x0492000093ef7984 */ /* 0x000e720000000800 */
[----:B------:R-:W-:Y:S01]  /*70d90*/  IMAD.MOV.U32 R196, RZ, RZ, R128 ;  /* 0x000000ffffc47224 */ /* 0x000fe200078e0080 */
[----:B------:R-:W-:Y:S01]  /*70da0*/  MOV R197, R129 ;  /* 0x0000008100c57202 */ /* 0x000fe20000000f00 */
[----:B------:R-:W-:-:S02]  /*70db0*/  IMAD.MOV.U32 R198, RZ, RZ, R130 ;  /* 0x000000ffffc67224 */ /* 0x000fc400078e0082 */
[----:B------:R-:W-:Y:S01]  /*70dc0*/  IMAD.MOV.U32 R199, RZ, RZ, R131 ;  /* 0x000000ffffc77224 */ /* 0x000fe200078e0083 */
[C---:B----4-:R-:W-:Y:S08]  /*70dd0*/  HMMA.1688.F32.TF32 R68, R232.reuse, R44, R68 ;  /* 0x0000002ce844723c */ /* 0x050ff00000081044 */
[C---:B--2---:R-:W-:Y:S08]  /*70de0*/  HMMA.1688.F32.TF32 R88, R232.reuse, R20, R88 ;  /* 0x00000014e858723c */ /* 0x044ff00000081058 */
[C---:B---3--:R-:W-:Y:S08]  /*70df0*/  HMMA.1688.F32.TF32 R116, R232.reuse, R48, R116 ;  /* 0x00000030e874723c */ /* 0x048ff00000081074 */
[C---:B------:R-:W-:Y:S08]  /*70e00*/  HMMA.1688.F32.TF32 R120, R232.reuse, R52, R120 ;  /* 0x00000034e878723c */ /* 0x040ff00000081078 */
[C---:B------:R-:W-:Y:S08]  /*70e10*/  HMMA.1688.F32.TF32 R128, R232.reuse, R64, R124 ;  /* 0x00000040e880723c */ /* 0x040ff0000008107c */
[C---:B------:R-:W-:Y:S08]  /*70e20*/  HMMA.1688.F32.TF32 R124, R232.reuse, R60, R212 ;  /* 0x0000003ce87c723c */ /* 0x040ff000000810d4 */
[C---:B------:R-:W-:Y:S07]  /*70e30*/  HMMA.1688.F32.TF32 R100, R232.reuse, R56, R100 ;  /* 0x00000038e864723c */ /* 0x040fee0000081064 */
[----:B------:R-:W-:Y:S04]  /*70e40*/  STL.64 [R1+0x5a0], R128 ;  /* 0x0005a08001007387 */ /* 0x000fe80000100a00 */
[----:B------:R-:W-:Y:S04]  /*70e50*/  STL.64 [R1+0x5a8], R130 ;  /* 0x0005a88201007387 */ /* 0x000fe80000100a00 */
[----:B------:R-:W-:Y:S04]  /*70e60*/  STL.64 [R1+0x590], R124 ;  /* 0x0005907c01007387 */ /* 0x000fe80000100a00 */
[----:B------:R-:W-:Y:S04]  /*70e70*/  STL.64 [R1+0x598], R126 ;  /* 0x0005987e01007387 */ /* 0x000fe80000100a00 */
        /* <DEDUP_REMOVED lines=14> */
[C---:B--2---:R-:W-:Y:S08]  /*70f60*/  HMMA.1688.F32.TF32 R100, R232.reuse, R8, R96 ;  /* 0x00000008e864723c */ /* 0x044ff00000081060 */
[----:B------:R-:W-:Y:S01]  /*70f70*/  HMMA.1688.F32.TF32 R96, R232, R12, R208 ;  /* 0x0000000ce860723c */ /* 0x000fe200000810d0 */
[----:B------:R-:W-:Y:S04]  /*70f80*/  STL.64 [R1+0x530], R108 ;  /* 0x0005306c01007387 */ /* 0x000fe80000100a00 */
[----:B------:R-:W-:Y:S03]  /*70f90*/  STL.64 [R1+0x538], R110 ;  /* 0x0005386e01007387 */ /* 0x000fe60000100a00 */
[C---:B-1----:R-:W-:Y:S01]  /*70fa0*/  HMMA.1688.F32.TF32 R80, R236.reuse, R216, R80 ;  /* 0x000000d8ec50723c */ /* 0x042fe20000081050 */
[----:B------:R-:W-:Y:S04]  /*70fb0*/  LDS R232, [R0+0x48280] ;  /* 0x0482800000e87984 */ /* 0x000fe80000000800 */
[----:B------:R-:W-:Y:S04]  /*70fc0*/  LDS R234, [R0+0x49280] ;  /* 0x0492800000ea7984 */ /* 0x000fe80000000800 */
        /* <DEDUP_REMOVED lines=11> */
[----:B------:R-:W2:Y:S01]  /*71080*/  LDS R235, [R147+0x49280] ;  /* 0x0492800093eb7984 */ /* 0x000ea20000000800 */
[C---:B-1----:R-:W-:Y:S08]  /*71090*/  HMMA.1688.F32.TF32 R68, R236.reuse, R4, R40 ;  /* 0x00000004ec44723c */ /* 0x042ff00000081028 */
[C---:B------:R-:W-:Y:S11]  /*710a0*/  HMMA.1688.F32.TF32 R40, R236.reuse, R24, R84 ;  /* 0x00000018ec28723c */ /* 0x040ff60000081054 */
[----:B------:R-:W-:Y:S04]  /*710b0*/  @!UPT UIADD3 URZ, URZ, URZ, URZ ;  /* 0x0000003f3f3ff290 */ /* 0x000fe8000fffe03f */
[----:B------:R-:W-:Y:S04]  /*710c0*/  STL.64 [R1+0x4e0], R68 ;  /* 0x0004e04401007387 */ /* 0x000fe80000100a00 */
[----:B------:R1:W-:Y:S04]  /*710d0*/  STL.64 [R1+0x4e8], R70 ;  /* 0x0004e84601007387 */ /* 0x0003e80000100a00 */
[----:B------:R-:W-:Y:S04]  /*710e0*/  STL.64 [R1+0x5e0], R40 ;  /* 0x0005e02801007387 */ /* 0x000fe80000100a00 */
[----:B------:R3:W-:Y:S01]  /*710f0*/  STL.64 [R1+0x5e8], R42 ;  /* 0x0005e82a01007387 */ /* 0x0007e20000100a00 */
[C---:B-1----:R-:W-:Y:S08]  /*71100*/  HMMA.1688.F32.TF32 R68, R236.reuse, R64, R76 ;  /* 0x00000040ec44723c */ /* 0x042ff0000008104c */
[C---:B---3--:R-:W-:Y:S01]  /*71110*/  HMMA.1688.F32.TF32 R40, R236.reuse, R60, R72 ;  /* 0x0000003cec28723c */ /* 0x048fe20000081048 */
[----:B------:R-:W-:Y:S04]  /*71120*/  STL.64 [R1+0x600], R80 ;  /* 0x0006005001007387 */ /* 0x000fe80000100a00 */
[----:B------:R-:W-:Y:S03]  /*71130*/  STL.64 [R1+0x608], R82 ;  /* 0x0006085201007387 */ /* 0x000fe60000100a00 */
[C---:B------:R-:W-:Y:S07]  /*71140*/  HMMA.1688.F32.TF32 R72, R236.reuse, R56, R104 ;  /* 0x00000038ec48723c */ /* 0x040fee0000081068 */
[----:B------:R-:W-:Y:S04]  /*71150*/  STL.64 [R1+0x620], R68 ;  /* 0x0006204401007387 */ /* 0x000fe80000100a00 */
[----:B------:R1:W-:Y:S04]  /*71160*/  STL.64 [R1+0x628], R70 ;  /* 0x0006284601007387 */ /* 0x0003e80000100a00 */
[----:B------:R-:W-:Y:S04]  /*71170*/  STL.64 [R1+0x630], R40 ;  /* 0x0006302801007387 */ /* 0x000fe80000100a00 */
[----:B------:R3:W-:Y:S01]  /*71180*/  STL.64 [R1+0x638], R42 ;  /* 0x0006382a01007387 */ /* 0x0007e20000100a00 */
[C---:B-1----:R-:W-:Y:S08]  /*71190*/  HMMA.1688.F32.TF32 R68, R236.reuse, R52, R244 ;  /* 0x00000034ec44723c */ /* 0x042ff000000810f4 */
[----:B---3--:R-:W-:Y:S01]  /*711a0*/  HMMA.1688.F32.TF32 R40, R236, R48, R248 ;  /* 0x00000030ec28723c */ /* 0x008fe200000810f8 */
[----:B------:R1:W-:Y:S04]  /*711b0*/  STL.64 [R1+0x640], R72 ;  /* 0x0006404801007387 */ /* 0x0003e80000100a00 */
[----:B------:R3:W-:Y:S04]  /*711c0*/  STL.64 [R1+0x648], R74 ;  /* 0x0006484a01007387 */ /* 0x0007e80000100a00 */
[----:B------:R-:W4:Y:S06]  /*711d0*/  LDL.LU R104, [R1+0x800] ;  /* 0x0008000001687983 */ /* 0x000f2c0000300800 */
[----:B------:R-:W-:Y:S04]  /*711e0*/  STL.64 [R1+0x650], R68 ;  /* 0x0006504401007387 */ /* 0x000fe80000100a00 */
[----:B------:R-:W-:Y:S04]  /*711f0*/  STL.64 [R1+0x658], R70 ;  /* 0x0006584601007387 */ /* 0x000fe80000100a00 */
[----:B------:R1:W-:Y:S04]  /*71200*/  STL.64 [R1+0x660], R40 ;  /* 0x0006602801007387 */ /* 0x0003e80000100a00 */
[----:B------:R1:W-:Y:S04]  /*71210*/  STL.64 [R1+0x668], R42 ;  /* 0x0006682a01007387 */ /* 0x0003e80000100a00 */
        /* <DEDUP_REMOVED lines=113> */
[----:B------:R-:W-:Y:S08]  /*71930*/  HMMA.1688.F32.TF32 R116, R240, R64, R116 ;  /* 0x00000040f074723c */ /* 0x000ff00000081074 */
[C---:B----4-:R-:W-:Y:S08]  /*71940*/  HMMA.1688.F32.TF32 R148, R236.reuse, R32, R148 ;  /* 0x00000020ec94723c */ /* 0x050ff00000081094 */
[C---:B------:R-:W-:Y:S08]  /*71950*/  HMMA.1688.F32.TF32 R152, R236.reuse, R36, R152 ;  /* 0x00000024ec98723c */ /* 0x040ff00000081098 */
[C---:B------:R-:W-:Y:S08]  /*71960*/  HMMA.1688.F32.TF32 R220, R236.reuse, R8, R220 ;  /* 0x00000008ecdc723c */ /* 0x040ff000000810dc */
[C---:B------:R-:W-:Y:S07]  /*71970*/  HMMA.1688.F32.TF32 R224, R236.reuse, R28, R224 ;  /* 0x0000001cece0723c */ /* 0x040fee00000810e0 */
[----:B------:R-:W-:Y:S04]  /*71980*/  STL.64 [R1+0x670], R152 ;  /* 0x0006709801007387 */ /* 0x000fe80000100a00 */
[----:B------:R1:W-:Y:S04]  /*71990*/  STL.64 [R1+0x678], R154 ;  /* 0x0006789a01007387 */ /* 0x0003e80000100a00 */
[----:B-1----:R-:W2:Y:S04]  /*719a0*/  LDL.LU.64 R154, [R1+0x4cc0] ;  /* 0x004cc000019a7983 */ /* 0x002ea80000300a00 */
[----:B------:R-:W2:Y:S04]  /*719b0*/  LDL.LU.64 R152, [R1+0x4cb8] ;  /* 0x004cb80001987983 */ /* 0x000ea80000300a00 */
[----:B------:R-:W-:Y:S04]  /*719c0*/  STL.64 [R1+0x680], R148 ;  /* 0x0006809401007387 */ /* 0x000fe80000100a00 */
[----:B------:R1:W-:Y:S02]  /*719d0*/  STL.64 [R1+0x688], R150 ;  /* 0x0006889601007387 */ /* 0x0003e40000100a00 */
[C---:B-1----:R-:W-:Y:S08]  /*719e0*/  HMMA.1688.F32.TF32 R148, R236.reuse, R12, R136 ;  /* 0x0000000cec94723c */ /* 0x042ff00000081088 */
[C---:B------:R-:W-:Y:S08]  /*719f0*/  HMMA.1688.F32.TF32 R136, R236.reuse, R16, R132 ;  /* 0x00000010ec88723c */ /* 0x040ff00000081084 */
[C---:B------:R-:W-:Y:S08]  /*71a00*/  HMMA.1688.F32.TF32 R132, R236.reuse, R20, R128 ;  /* 0x00000014ec84723c */ /* 0x040ff00000081080 */
[----:B------:R-:W-:Y:S01]  /*71a10*/  HMMA.1688.F32.TF32 R128, R236, R44, R124 ;  /* 0x0000002cec80723c */ /* 0x000fe2000008107c */
[----:B------:R-:W-:Y:S04]  /*71a20*/  STL.64 [R1+0x690], R224 ;  /* 0x000690e001007387 */ /* 0x000fe80000100a00 */
[----:B------:R-:W-:Y:S03]  /*71a30*/  LDS R236, [R0+0x48300] ;  /* 0x0483000000ec7984 */ /* 0x000fe60000000800 */
        /* <DEDUP_REMOVED lines=16> */
[----:B------:R1:W-:Y:S01]  /*71b40*/  STL.64 [R1+0x708], R102 ;  /* 0x0007086601007387 */ /* 0x0003e20000100a00 */
[C---:B------:R-:W-:Y:S03]  /*71b50*/  HMMA.1688.F32.TF32 R88, R240.reuse, R28, R88 ;  /* 0x0000001cf058723c */ /* 0x040fe60000081058 */
[----:B------:R-:W-:Y:S04]  /*71b60*/  LDS R238, [R0+0x49300] ;  /* 0x0493000000ee7984 */ /* 0x000fe80000000800 */
[----:B------:R-:W-:Y:S01]  /*71b70*/  LDS R237, [R147+0x48300] ;  /* 0x0483000093ed7984 */ /* 0x000fe20000000800 */
[C---:B-1----:R-:W-:Y:S03]  /*71b80*/  HMMA.1688.F32.TF32 R100, R240.reuse, R60, R112 ;  /* 0x0000003cf064723c */ /* 0x042fe60000081070 */
[----:B------:R-:W-:Y:S04]  /*71b90*/  STL.64 [R1+0x710], R120 ;  /* 0x0007107801007387 */ /* 0x000fe80000100a00 */
[----:B------:R-:W-:Y:S01]  /*71ba0*/  STL.64 [R1+0x718], R122 ;  /* 0x0007187a01007387 */ /* 0x000fe20000100a00 */
[C---:B------:R-:W-:Y:S03]  /*71bb0*/  HMMA.1688.F32.TF32 R112, R240.reuse, R56, R108 ;  /* 0x00000038f070723c */ /* 0x040fe6000008106c */
[----:B------:R-:W-:Y:S04]  /*71bc0*/  STL.64 [R1+0x720], R116 ;  /* 0x0007207401007387 */ /* 0x000fe80000100a00 */
[----:B------:R-:W-:Y:S01]  /*71bd0*/  STL.64 [R1+0x728], R118 ;  /* 0x0007287601007387 */ /* 0x000fe20000100a00 */
[C---:B------:R-:W-:Y:S03]  /*71be0*/  HMMA.1688.F32.TF32 R108, R240.reuse, R52, R140 ;  /* 0x00000034f06c723c */ /* 0x040fe6000008108c */
[----:B------:R-:W-:Y:S04]  /*71bf0*/  LDS R239, [R147+0x49300] ;  /* 0x0493000093ef7984 */ /* 0x000fe80000000800 */
[----:B------:R-:W-:Y:S04]  /*71c00*/  STL.64 [R1+0x730], R100 ;  /* 0x0007306401007387 */ /* 0x000fe80000100a00 */
[----:B------:R1:W-:Y:S01]  /*71c10*/  STL.64 [R1+0x738], R102 ;  /* 0x0007386601007387 */ /* 0x0003e20000100a00 */
[C---:B------:R-:W-:Y:S08]  /*71c20*/  HMMA.1688.F32.TF32 R68, R240.reuse, R8, R68 ;  /* 0x00000008f044723c */ /* 0x040ff00000081044 */
[C---:B-1----:R-:W-:Y:S08]  /*71c30*/  HMMA.1688.F32.TF32 R100, R240.reuse, R48, R96 ;  /* 0x00000030f064723c */ /* 0x042ff00000081060 */
        /* <DEDUP_REMOVED lines=20> */
[----:B---3--:R-:W-:Y:S01]  /*71d80*/  HMMA.1688.F32.TF32 R40, R240, R44, R76 ;  /* 0x0000002cf028723c */ /* 0x008fe2000008104c */
        /* <DEDUP_REMOVED lines=11> */
[----:B------:R-:W1:Y:S01]  /*71e40*/  LDS R243, [R3+0x49280] ;  /* 0x0492800003f37984 */ /* 0x000e620000000800 */
[C---:B---3--:R-:W-:Y:S03]  /*71e50*/  HMMA.1688.F32.TF32 R40, R232.reuse, R216, R244 ;  /* 0x000000d8e828723c */ /* 0x048fe600000810f4 */
[----:B------:R-:W-:Y:S04]  /*71e60*/  STL.64 [R1+0x8f0], R72 ;  /* 0x0008f04801007387 */ /* 0x000fe80000100a00 */
[----:B------:R-:W-:Y:S08]  /*71e70*/  STL.64 [R1+0x8f8], R74 ;  /* 0x0008f84a01007387 */ /* 0x000ff00000100a00 */
[----:B------:R-:W-:Y:S04]  /*71e80*/  STL.64 [R1+0x8e0], R68 ;  /* 0x0008e04401007387 */ /* 0x000fe80000100a00 */
[----:B------:R-:W-:Y:S04]  /*71e90*/  STL.64 [R1+0x8e8], R70 ;  /* 0x0008e84601007387 */ /* 0x000fe80000100a00 */
[----:B------:R-:W-:Y:S04]  /*71ea0*/  STL.64 [R1+0x8d0], R40 ;  /* 0x0008d02801007387 */ /* 0x000fe80000100a00 */
[----:B------:R3:W-:Y:S04]  /*71eb0*/  STL.64 [R1+0x8d8], R42 ;  /* 0x0008d82a01007387 */ /* 0x0007e80000100a00 */
[----:B------:R-:W4:Y:S01]  /*71ec0*/  LDL.LU R244, [R1+0xeb0] ;  /* 0x000eb00001f47983 */ /* 0x000f220000300800 */
[C---:B---3--:R-:W-:Y:S11]  /*71ed0*/  HMMA.1688.F32.TF32 R40, R232.reuse, R64, R248 ;  /* 0x00000040e828723c */ /* 0x048ff600000810f8 */
[----:B------:R-:W-:Y:S11]  /*71ee0*/  @!UPT UIADD3 URZ, URZ, URZ, URZ ;  /* 0x0000003f3f3ff290 */ /* 0x000ff6000fffe03f */
[----:B------:R-:W-:Y:S01]  /*71ef0*/  @!UPT UIADD3 URZ, URZ, URZ, URZ ;  /* 0x0000003f3f3ff290 */ /* 0x000fe2000fffe03f */
[----:B------:R3:W-:Y:S04]  /*71f00*/  STL.64 [R1+0x8c0], R40 ;  /* 0x0008c02801007387 */ /* 0x0007e80000100a00 */
[----:B------:R1:W-:Y:S04]  /*71f10*/  STL.64 [R1+0x8c8], R42 ;  /* 0x0008c82a01007387 */ /* 0x0003e80000100a00 */
        /* <DEDUP_REMOVED lines=21> */
[----:B-1----:R-:W3:Y:S04]  /*72070*/  LDL.LU R42, [R1+0xf18] ;  /* 0x000f1800012a7983 */ /* 0x002ee80000300800 */
        /* <DEDUP_REMOVED lines=67> */
[C---:B------:R-:W-:Y:S08]  /*724b0*/  HMMA.1688.F32.TF32 R128, R232.reuse, R52, R212 ;  /* 0x00000034e880723c */ /* 0x040ff000000810d4 */
[C---:B----4-:R-:W-:Y:S08]  /*724c0*/  HMMA.1688.F32.TF32 R132, R232.reuse, R56, R124 ;  /* 0x00000038e884723c */ /* 0x050ff0000008107c */
[C---:B------:R-:W-:Y:S08]  /*724d0*/  HMMA.1688.F32.TF32 R124, R232.reuse, R48, R100 ;  /* 0x00000030e87c723c */ /* 0x040ff00000081064 */
[C---:B------:R-:W-:Y:S01]  /*724e0*/  HMMA.1688.F32.TF32 R100, R232.reuse, R36, R120 ;  /* 0x00000024e864723c */ /* 0x040fe20000081078 */
        /* <DEDUP_REMOVED lines=14> */
[C---:B------:R-:W-:Y:S08]  /*725d0*/  HMMA.1688.F32.TF32 R112, R232.reuse, R8, R108 ;  /* 0x00000008e870723c */ /* 0x040ff0000008106c */
[C---:B------:R-:W-:Y:S07]  /*725e0*/  HMMA.1688.F32.TF32 R108, R232.reuse, R12, R140 ;  /* 0x0000000ce86c723c */ /* 0x040fee000008108c */
        /* <DEDUP_REMOVED lines=18> */
[----:B------:R-:W-:Y:S04]  /*72710*/  LDS R233, [R3+0x48300] ;  /* 0x0483000003e97984 */ /* 0x000fe80000000800 */
[----:B------:R-:W1:Y:S01]  /*72720*/  LDS R235, [R3+0x49300] ;  /* 0x0493000003eb7984 */ /* 0x000e620000000800 */
        /* <DEDUP_REMOVED lines=11> */
[C---:B--2---:R-:W-:Y:S08]  /*727e0*/  HMMA.1688.F32.TF32 R68, R240.reuse, R56, R76 ;  /* 0x00000038f044723c */ /* 0x044ff0000008104c */
        /* <DEDUP_REMOVED lines=8> */
[C---:B--2---:R-:W-:Y:S08]  /*72870*/  HMMA.1688.F32.TF32 R68, R240.reuse, R36, R244 ;  /* 0x00000024f044723c */ /* 0x044ff000000810f4 */
[----:B---3--:R-:W-:Y:S01]  /*72880*/  HMMA.1688.F32.TF32 R40, R240, R32, R248 ;  /* 0x00000020f028723c */ /* 0x008fe200000810f8 */
[----:B------:R-:W-:Y:S04]  /*72890*/  STL.64 [R1+0x970], R72 ;  /* 0x0009704801007387 */ /* 0x000fe80000100a00 */
[----:B------:R-:W-:Y:S04]  /*728a0*/  STL.64 [R1+0x978], R74 ;  /* 0x0009784a01007387 */ /* 0x000fe80000100a00 */
[----:B------:R-:W2:Y:S06]  /*728b0*/  LDL.LU R76, [R1+0xaa0] ;  /* 0x000aa000014c7983 */ /* 0x000eac0000300800 */
        /* <DEDUP_REMOVED lines=117> */
[C---:B------:R-:W-:Y:S08]  /*73010*/  HMMA.1688.F32.TF32 R148, R240.reuse, R28, R148 ;  /* 0x0000001cf094723c */ /* 0x040ff00000081094 */
[C---:B------:R-:W-:Y:S08]  /*73020*/  HMMA.1688.F32.TF32 R220, R240.reuse, R12, R220 ;  /* 0x0000000cf0dc723c */ /* 0x040ff000000810dc */
[----:B------:R-:W-:Y:S07]  /*73030*/  HMMA.1688.F32.TF32 R240, R240, R44, R136 ;  /* 0x0000002cf0f0723c */ /* 0x000fee0000081088 */
[----:B------:R-:W-:Y:S04]  /*73040*/  STL.64 [R1+0x9b0], R148 ;  /* 0x0009b09401007387 */ /* 0x000fe80000100a00 */
[----:B------:R2:W-:Y:S01]  /*73050*/  STL.64 [R1+0x9b8], R150 ;  /* 0x0009b89601007387 */ /* 0x0005e20000100a00 */
[C---:B------:R-:W-:Y:S08]  /*73060*/  HMMA.1688.F32.TF32 R136, R236.reuse, R4, R132 ;  /* 0x00000004ec88723c */ /* 0x040ff00000081084 */
[C---:B------:R-:W-:Y:S01]  /*73070*/  HMMA.1688.F32.TF32 R132, R236.reuse, R24, R128 ;  /* 0x00000018ec84723c */ /* 0x040fe20000081080 */
[----:B--2---:R-:W2:Y:S04]  /*73080*/  LDL.LU.64 R150, [R1+0x4cb0] ;  /* 0x004cb00001967983 */ /* 0x004ea80000300a00 */
[----:B------:R-:W2:Y:S03]  /*73090*/  LDL.LU.64 R148, [R1+0x4ca8] ;  /* 0x004ca80001947983 */ /* 0x000ea60000300a00 */
[C---:B------:R-:W-:Y:S01]  /*730a0*/  HMMA.1688.F32.TF32 R128, R236.reuse, R216, R124 ;  /* 0x000000d8ec80723c */ /* 0x040fe2000008107c */
[----:B------:R-:W-:Y:S04]  /*730b0*/  STL.64 [R1+0x9d0], R224 ;  /* 0x0009d0e001007387 */ /* 0x000fe80000100a00 */
[----:B------:R3:W-:Y:S03]  /*730c0*/  STL.64 [R1+0x9d8], R226 ;  /* 0x0009d8e201007387 */ /* 0x0007e60000100a00 */
[C---:B------:R-:W-:Y:S08]  /*730d0*/  HMMA.1688.F32.TF32 R124, R236.reuse, R64, R212 ;  /* 0x00000040ec7c723c */ /* 0x040ff000000810d4 */
[C---:B------:R-:W-:Y:S01]  /*730e0*/  HMMA.1688.F32.TF32 R100, R236.reuse, R60, R100 ;  /* 0x0000003cec64723c */ /* 0x040fe20000081064 */
[----:B---3--:R-:W3:Y:S04]  /*730f0*/  LDL.LU.64 R226, [R1+0x4ca0] ;  /* 0x004ca00001e27983 */ /* 0x008ee80000300a00 */
[----:B------:R-:W3:Y:S04]  /*73100*/  LDL.LU.64 R224, [R1+0x4c98] ;  /* 0x004c980001e07983 */ /* 0x000ee80000300a00 */
[----:B------:R-:W-:Y:S04]  /*73110*/  STL.64 [R1+0x9f0], R220 ;  /* 0x0009f0dc01007387 */ /* 0x000fe80000100a00 */
[----:B------:R4:W-:Y:S04]  /*73120*/  STL.64 [R1+0x9f8], R222 ;  /* 0x0009f8de01007387 */ /* 0x0009e80000100a00 */
[----:B----4-:R-:W4:Y:S04]  /*73130*/  LDL.LU.64 R222, [R1+0x4c90] ;  /* 0x004c900001de7983 */ /* 0x010f280000300a00 */
        /* <DEDUP_REMOVED lines=32> */
[----:B------:R-:W1:Y:S04]  /*73340*/  LDS R243, [R147+0x49380] ;  /* 0x0493800093f37984 */ /* 0x000e680000000800 */
[----:B------:R-:W-:Y:S04]  /*73350*/  STL.64 [R1+0xcf0], R100 ;  /* 0x000cf06401007387 */ /* 0x000fe80000100a00 */
[----:B------:R1:W-:Y:S01]  /*73360*/  STL.64 [R1+0xcf8], R102 ;  /* 0x000cf86601007387 */ /* 0x0003e20000100a00 */
[C---:B------:R-:W-:Y:S08]  /*73370*/  HMMA.1688.F32.TF32 R68, R236.reuse, R20, R68 ;  /* 0x00000014ec44723c */ /* 0x040ff00000081044 */
[C---:B-1----:R-:W-:Y:S08]  /*73380*/  HMMA.1688.F32.TF32 R100, R236.reuse, R28, R96 ;  /* 0x0000001cec64723c */ /* 0x042ff00000081060 */
        /* <DEDUP_REMOVED lines=22> */
[----:B------:R-:W-:Y:S10]  /*734f0*/  STL.64 [R1+0xbd8], R86 ;  /* 0x000bd85601007387 */ /* 0x000ff40000100a00 */
[----:B------:R-:W-:Y:S04]  /*73500*/  STL.64 [R1+0xba0], R68 ;  /* 0x000ba04401007387 */ /* 0x000fe80000100a00 */
[----:B------:R1:W-:Y:S04]  /*73510*/  STL.64 [R1+0xba8], R70 ;  /* 0x000ba84601007387 */ /* 0x0003e80000100a00 */
[----:B------:R-:W-:Y:S04]  /*73520*/  STL.64 [R1+0xb80], R40 ;  /* 0x000b802801007387 */ /* 0x000fe80000100a00 */
[----:B------:R3:W-:Y:S01]  /*73530*/  STL.64 [R1+0xb88], R42 ;  /* 0x000b882a01007387 */ /* 0x0007e20000100a00 */
[C---:B-1----:R-:W-:Y:S08]  /*73540*/  HMMA.1688.F32.TF32 R68, R232.reuse, R64, R72 ;  /* 0x00000040e844723c */ /* 0x042ff00000081048 */
[C---:B---3--:R-:W-:Y:S11]  /*73550*/  HMMA.1688.F32.TF32 R40, R232.reuse, R60, R104 ;  /* 0x0000003ce828723c */ /* 0x048ff60000081068 */
[----:B------:R-:W-:Y:S04]  /*73560*/  @!UPT UIADD3 URZ, URZ, URZ, URZ ;  /* 0x0000003f3f3ff290 */ /* 0x000fe8000fffe03f */
[----:B------:R-:W-:Y:S04]  /*73570*/  STL.64 [R1+0xb60], R68 ;  /* 0x000b604401007387 */ /* 0x000fe80000100a00 */
[----:B------:R-:W-:Y:S04]  /*73580*/  STL.64 [R1+0xb68], R70 ;  /* 0x000b684601007387 */ /* 0x000fe80000100a00 */
[----:B------:R-:W3:Y:S04]  /*73590*/  LDL.LU R72, [R1+0xda0] ;  /* 0x000da00001487983 */ /* 0x000ee80000300800 */
        /* <DEDUP_REMOVED lines=116> */
[----:B------:R-:W-:Y:S01]  /*73ce0*/  STL.64 [R1+0xa90], R128 ;  /* 0x000a908001007387 */ /* 0x000fe20000100a00 */
[C---:B------:R-:W-:Y:S03]  /*73cf0*/  HMMA.1688.F32.TF32 R116, R232.reuse, R16, R116 ;  /* 0x00000010e874723c */ /* 0x040fe60000081074 */
[----:B------:R-:W-:Y:S04]  /*73d00*/  STL.64 [R1+0xa98], R130 ;  /* 0x000a988201007387 */ /* 0x000fe80000100a00 */
[----:B------:R-:W-:Y:S04]  /*73d10*/  STL.64 [R1+0xa80], R124 ;  /* 0x000a807c01007387 */ /* 0x000fe80000100a00 */
[----:B------:R-:W-:Y:S04]  /*73d20*/  STL.64 [R1+0xa88], R126 ;  /* 0x000a887e01007387 */ /* 0x000fe80000100a00 */
[----:B------:R-:W-:Y:S04]  /*73d30*/  STL.64 [R1+0xa70], R100 ;  /* 0x000a706401007387 */ /* 0x000fe80000100a00 */
[----:B------:R2:W-:Y:S02]  /*73d40*/  STL.64 [R1+0xa78], R102 ;  /* 0x000a786601007387 */ /* 0x0005e40000100a00 */
[----:B--2---:R-:W-:Y:S02]  /*73d50*/  HMMA.1688.F32.TF32 R100, R232, R44, R108 ;  /* 0x0000002ce864723c */ /* 0x004fe4000008106c */
[----:B------:R-:W-:Y:S04]  /*73d60*/  STL.64 [R1+0xa60], R116 ;  /* 0x000a607401007387 */ /* 0x000fe80000100a00 */
[----:B------:R-:W-:Y:S04]  /*73d70*/  STL.64 [R1+0xa68], R118 ;  /* 0x000a687601007387 */ /* 0x000fe80000100a00 */
[----:B------:R-:W-:Y:S04]  /*73d80*/  STL.64 [R1+0xa50], R112 ;  /* 0x000a507001007387 */ /* 0x000fe80000100a00 */
[----:B------:R-:W-:Y:S01]  /*73d90*/  STL.64 [R1+0xa58], R114 ;  /* 0x000a587201007387 */ /* 0x000fe20000100a00 */
[C---:B------:R-:W-:Y:S03]  /*73da0*/  HMMA.1688.F32.TF32 R96, R240.reuse, R24, R96 ;  /* 0x00000018f060723c */ /* 0x040fe60000081060 */
[----:B------:R-:W-:Y:S04]  /*73db0*/  LDS R233, [R147+0x4a000] ;  /* 0x04a0000093e97984 */ /* 0x000fe80000000800 */
[----:B------:R-:W-:Y:S04]  /*73dc0*/  LDS R235, [R147+0x4b000] ;  /* 0x04b0000093eb7984 */ /* 0x000fe80000000800 */
[----:B------:R-:W-:Y:S04]  /*73dd0*/  STL.64 [R1+0xa30], R100 ;  /* 0x000a306401007387 */ /* 0x000fe80000100a00 */
[----:B------:R2:W-:Y:S01]  /*73de0*/  STL.64 [R1+0xa38], R102 ;  /* 0x000a386601007387 */ /* 0x0005e20000100a00 */
[C---:B------:R-:W-:Y:S03]  /*73df0*/  HMMA.1688.F32.TF32 R76, R240.reuse, R32, R76 ;  /* 0x00000020f04c723c */ /* 0x040fe6000008104c */
[----:B------:R-:W-:Y:S04]  /*73e00*/  LDS R232, [R0+0x4a000] ;  /* 0x04a0000000e87984 */ /* 0x000fe80000000800 */
[----:B------:R-:W3:Y:S01]  /*73e10*/  LDS R234, [R0+0x4b000] ;  /* 0x04b0000000ea7984 */ /* 0x000ee20000000800 */
[C---:B--2---:R-:W-:Y:S08]  /*73e20*/  HMMA.1688.F32.TF32 R100, R240.reuse, R4, R140 ;  /* 0x00000004f064723c */ /* 0x044ff0000008108c */
[C---:B------:R-:W-:Y:S11]  /*73e30*/  HMMA.1688.F32.TF32 R108, R240.reuse, R216, R208 ;  /* 0x000000d8f06c723c */ /* 0x040ff600000810d0 */
[----:B------:R-:W-:Y:S04]  /*73e40*/  @!UPT UIADD3 URZ, URZ, URZ, URZ ;  /* 0x0000003f3f3ff290 */ /* 0x000fe8000fffe03f */
[----:B------:R-:W-:Y:S04]  /*73e50*/  STL.64 [R1+0xa40], R100 ;  /* 0x000a406401007387 */ /* 0x000fe80000100a00 */
[----:B------:R2:W-:Y:S04]  /*73e60*/  STL.64 [R1+0xa48], R102 ;  /* 0x000a486601007387 */ /* 0x0005e80000100a00 */
[----:B------:R-:W-:Y:S04]  /*73e70*/  STL.64 [R1+0xac0], R96 ;  /* 0x000ac06001007387 */ /* 0x000fe80000100a00 */
[----:B------:R4:W-:Y:S01]  /*73e80*/  STL.64 [R1+0xac8], R98 ;  /* 0x000ac86201007387 */ /* 0x0009e20000100a00 */
[C---:B--2---:R-:W-:Y:S08]  /*73e90*/  HMMA.1688.F32.TF32 R100, R240.reuse, R64, R92 ;  /* 0x00000040f064723c */ /* 0x044ff0000008105c */
[C---:B----4-:R-:W-:Y:S08]  /*73ea0*/  HMMA.1688.F32.TF32 R96, R240.reuse, R60, R88 ;  /* 0x0000003cf060723c */ /* 0x050ff00000081058 */
        /* <DEDUP_REMOVED lines=19> */
[C---:B----4-:R-:W-:Y:S01]  /*73fe0*/  HMMA.1688.F32.TF32 R40, R240.reuse, R8, R104 ;  /* 0x00000008f028723c */ /* 0x050fe20000081068 */
[----:B------:R-:W-:Y:S04]  /*73ff0*/  STL.64 [R1+0xbc0], R76 ;  /* 0x000bc04c01007387 */ /* 0x000fe80000100a00 */
[----:B------:R-:W-:Y:S04]  /*74000*/  STL.64 [R1+0xbc8], R78 ;  /* 0x000bc84e01007387 */ /* 0x000fe80000100a00 */
[----:B------:R-:W1:Y:S06]  /*74010*/  LDL.LU R80, [R1+0x300] ;  /* 0x0003000001507983 */ /* 0x000e6c0000300800 */
[----:B------:R2:W-:Y:S04]  /*74020*/  STL.64 [R1+0xbe0], R68 ;  /* 0x000be04401007387 */ /* 0x0005e80000100a00 */
[----:B------:R4:W-:Y:S04]  /*74030*/  STL.64 [R1+0xbe8], R70 ;  /* 0x000be84601007387 */ /* 0x0009e80000100a00 */
[----:B------:R2:W-:Y:S04]  /*74040*/  STL.64 [R1+0xc00], R40 ;  /* 0x000c002801007387 */ /* 0x0005e80000100a00 */
[----:B------:R2:W-:Y:S04]  /*74050*/  STL.64 [R1+0xc08], R42 ;  /* 0x000c082a01007387 */ /* 0x0005e80000100a00 */
[----:B------:R-:W1:Y:S04]  /*74060*/  LDL.LU R81, [R1+0x304] ;  /* 0x0003040001517983 */ /* 0x000e680000300800 */
[----:B------:R-:W1:Y:S04]  /*74070*/  LDL.LU R82, [R1+0x308] ;  /* 0x0003080001527983 */ /* 0x000e680000300800 */
[----:B------:R-:W1:Y:S04]  /*74080*/  LDL.LU R83, [R1+0x30c] ;  /* 0x00030c0001537983 */ /* 0x000e680000300800 */
        /* <DEDUP_REMOVED lines=56> */
[C---:B--2---:R-:W-:Y:S03]  /*74410*/  HMMA.1688.F32.TF32 R100, R240.reuse, R12, R104 ;  /* 0x0000000cf064723c */ /* 0x044fe60000081068 */
[----:B------:R-:W2:Y:S05]  /*74420*/  LDL.LU R104, [R1+0x2c0] ;  /* 0x0002c00001687983 */ /* 0x000eaa0000300800 */
[C---:B---3--:R-:W-:Y:S11]  /*74430*/  HMMA.1688.F32.TF32 R112, R240.reuse, R16, R112 ;  /* 0x00000010f070723c */ /* 0x048ff60000081070 */
[----:B------:R-:W-:Y:S04]  /*74440*/  @!UPT UIADD3 URZ, URZ, URZ, URZ ;  /* 0x0000003f3f3ff290 */ /* 0x000fe8000fffe03f */
[----:B------:R-:W-:Y:S04]  /*74450*/  STL.64 [R1+0xc20], R100 ;  /* 0x000c206401007387 */ /* 0x000fe80000100a00 */
[----:B------:R3:W-:Y:S04]  /*74460*/  STL.64 [R1+0xc28], R102 ;  /* 0x000c286601007387 */ /* 0x0007e80000100a00 */
[----:B------:R-:W2:Y:S01]  /*74470*/  LDL.LU R105, [R1+0x2c4] ;  /* 0x0002c40001697983 */ /* 0x000ea20000300800 */
[C---:B----4-:R-:W-:Y:S03]  /*74480*/  HMMA.1688.F32.TF32 R108, R240.reuse, R20, R108 ;  /* 0x00000014f06c723c */ /* 0x050fe6000008106c */
[----:B------:R-:W2:Y:S04]  /*74490*/  LDL.LU R106, [R1+0x2c8] ;  /* 0x0002c800016a7983 */ /* 0x000ea80000300800 */
[----:B------:R-:W2:Y:S01]  /*744a0*/  LDL.LU R107, [R1+0x2cc] ;  /* 0x0002cc00016b7983 */ /* 0x000ea20000300800 */
[----:B---3--:R-:W-:Y:S03]  /*744b0*/  HMMA.1688.F32.TF32 R100, R240, R44, R144 ;  /* 0x0000002cf064723c */ /* 0x008fe60000081090 */
[----:B------:R-:W-:Y:S04]  /*744c0*/  STL.64 [R1+0xc50], R112 ;  /* 0x000c507001007387 */ /* 0x000fe80000100a00 */
[----:B------:R3:W-:Y:S01]  /*744d0*/  STL.64 [R1+0xc58], R114 ;  /* 0x000c587201007387 */ /* 0x0007e20000100a00 */
[C---:B-1----:R-:W-:Y:S03]  /*744e0*/  HMMA.1688.F32.TF32 R80, R236.reuse, R32, R80 ;  /* 0x00000020ec50723c */ /* 0x042fe60000081050 */
[----:B------:R-:W-:Y:S04]  /*744f0*/  LDS R240, [R0+0x4a080] ;  /* 0x04a0800000f07984 */ /* 0x000fe80000000800 */
[----:B------:R-:W-:Y:S01]  /*74500*/  STL.64 [R1+0xcc0], R108 ;  /* 0x000cc06c01007387 */ /* 0x000fe20000100a00 */
[C---:B---3--:R-:W-:Y:S03]  /*74510*/  HMMA.1688.F32.TF32 R112, R236.reuse, R4, R140 ;  /* 0x00000004ec70723c */ /* 0x048fe6000008108c */
[----:B------:R1:W-:Y:S04]  /*74520*/  STL.64 [R1+0xcc8], R110 ;  /* 0x000cc86e01007387 */ /* 0x0003e80000100a00 */
[----:B------:R-:W-:Y:S04]  /*74530*/  STL.64 [R1+0xc40], R100 ;  /* 0x000c406401007387 */ /* 0x000fe80000100a00 */
[----:B------:R3:W-:Y:S01]  /*74540*/  STL.64 [R1+0xc48], R102 ;  /* 0x000c486601007387 */ /* 0x0007e20000100a00 */
[C---:B-1----:R-:W-:Y:S03]  /*74550*/  HMMA.1688.F32.TF32 R108, R236.reuse, R24, R96 ;  /* 0x00000018ec6c723c */ /* 0x042fe60000081060 */
[----:B------:R-:W-:Y:S05]  /*74560*/  LDS R242, [R0+0x4b080] ;  /* 0x04b0800000f27984 */ /* 0x000fea0000000800 */
[C---:B---3--:R-:W-:Y:S08]  /*74570*/  HMMA.1688.F32.TF32 R100, R236.reuse, R216, R208 ;  /* 0x000000d8ec64723c */ /* 0x048ff000000810d0 */
[C---:B------:R-:W-:Y:S01]  /*74580*/  HMMA.1688.F32.TF32 R96, R236.reuse, R64, R40 ;  /* 0x00000040ec60723c */ /* 0x040fe20000081028 */
[----:B------:R-:W-:Y:S04]  /*74590*/  STL.64 [R1+0xa20], R112 ;  /* 0x000a207001007387 */ /* 0x000fe80000100a00 */
[----:B------:R-:W-:Y:S04]  /*745a0*/  STL.64 [R1+0xa28], R114 ;  /* 0x000a287201007387 */ /* 0x000fe80000100a00 */
        /* <DEDUP_REMOVED lines=8> */
[----:B------:R-:W3:Y:S01]  /*74630*/  LDL.LU R42, [R1+0x2a8] ;  /* 0x0002a800012a7983 */ /* 0x000ee20000300800 */
[C---:B-1----:R-:W-:Y:S03]  /*74640*/  HMMA.1688.F32.TF32 R96, R236.reuse, R60, R84 ;  /* 0x0000003cec60723c */ /* 0x042fe60000081054 */
[----:B------:R-:W3:Y:S04]  /*74650*/  LDL.LU R43, [R1+0x2ac] ;  /* 0x0002ac00012b7983 */ /* 0x000ee80000300800 */
[----:B------:R-:W4:Y:S11]  /*74660*/  LDL.LU R84, [R1+0x100] ;  /* 0x0001000001547983 */ /* 0x000f360000300800 */
[----:B------:R-:W-:Y:S05]  /*74670*/  @!UPT UIADD3 URZ, URZ, URZ, URZ ;  /* 0x0000003f3f3ff290 */ /* 0x000fea000fffe03f */
[----:B------:R-:W-:Y:S04]  /*74680*/  STL.64 [R1+0x9c0], R96 ;  /* 0x0009c06001007387 */ /* 0x000fe80000100a00 */
[----:B------:R1:W-:Y:S04]  /*74690*/  STL.64 [R1+0x9c8], R98 ;  /* 0x0009c86201007387 */ /* 0x0003e80000100a00 */
[----:B------:R-:W4:Y:S04]  /*746a0*/  LDL.LU R85, [R1+0x104] ;  /* 0x0001040001557983 */ /* 0x000f280000300800 */
[----:B------:R-:W4:Y:S01]  /*746b0*/  LDL.LU R86, [R1+0x108] ;  /* 0x0001080001567983 */ /* 0x000f220000300800 */
[C---:B-1----:R-:W-:Y:S03]  /*746c0*/  HMMA.1688.F32.TF32 R96, R236.reuse, R56, R76 ;  /* 0x00000038ec60723c */ /* 0x042fe6000008104c */
[----:B------:R-:W4:Y:S04]  /*746d0*/  LDL.LU R87, [R1+0x10c] ;  /* 0x00010c0001577983 */ /* 0x000f280000300800 */
[----:B------:R-:W4:Y:S11]  /*746e0*/  LDL.LU R76, [R1+0x80] ;  /* 0x00008000014c7983 */ /* 0x000f360000300800 */
[----:B------:R-:W-:Y:S05]  /*746f0*/  @!UPT UIADD3 URZ, URZ, URZ, URZ ;  /* 0x0000003f3f3ff290 */ /* 0x000fea000fffe03f */
[----:B------:R-:W-:Y:S04]  /*74700*/  STL.64 [R1+0x9a0], R96 ;  /* 0x0009a06001007387 */ /* 0x000fe80000100a00 */
[----:B------:R1:W-:Y:S04]  /*74710*/  STL.64 [R1+0x9a8], R98 ;  /* 0x0009a86201007387 */ /* 0x0003e80000100a00 */
[----:B------:R-:W4:Y:S04]  /*74720*/  LDL.LU R77, [R1+0x84] ;  /* 0x00008400014d7983 */ /* 0x000f280000300800 */
[----:B------:R-:W4:Y:S01]  /*74730*/  LDL.LU R78, [R1+0x88] ;  /* 0x00008800014e7983 */ /* 0x000f220000300800 */
[C---:B-1----:R-:W-:Y:S03]  /*74740*/  HMMA.1688.F32.TF32 R96, R236.reuse, R52, R92 ;  /* 0x00000034ec60723c */ /* 0x042fe6000008105c */
[----:B------:R-:W4:Y:S05]  /*74750*/  LDL.LU R79, [R1+0x8c] ;  /* 0x00008c00014f7983 */ /* 0x000f2a0000300800 */
        /* <DEDUP_REMOVED lines=9> */
[----:B------:R-:W4:Y:S04]  /*747f0*/  LDL.LU R72, [R1+0x20] ;  /* 0x0000200001487983 */ /* 0x000f280000300800 */
[----:B------:R-:W-:Y:S04]  /*74800*/  STL.64 [R1+0x300], R80 ;  /* 0x0003005001007387 */ /* 0x000fe80000100a00 */
[----:B------:R-:W-:Y:S04]  /*74810*/  STL.64 [R1+0x308], R82 ;  /* 0x0003085201007387 */ /* 0x000fe80000100a00 */
[----:B------:R-:W-:Y:S04]  /*74820*/  STL.64 [R1+0x2e0], R68 ;  /* 0x0002e04401007387 */ /* 0x000fe80000100a00 */
[----:B------:R2:W-:Y:S04]  /*74830*/  STL.64 [R1+0x2e8], R70 ;  /* 0x0002e84601007387 */ /* 0x0005e80000100a00 */
[----:B------:R-:W4:Y:S01]  /*74840*/  LDL.LU R73, [R1+0x24] ;  /* 0x0000240001497983 */ /* 0x000f220000300800 */
[----:B------:R-:W-:-:S02]  /*74850*/  IMAD.MOV.U32 R74, RZ, RZ, R252 ;  /* 0x000000ffff4a7224 */ /* 0x000fc400078e00fc */
[----:B------:R-:W-:Y:S01]  /*74860*/  IMAD.MOV.U32 R75, RZ, RZ, R2 ;  /* 0x000000ffff4b7224 */ /* 0x000fe200078e0002 */
[C---:B--2---:R-:W-:Y:S11]  /*74870*/  HMMA.1688.F32.TF32 R68, R236.reuse, R8, R104 ;  /* 0x00000008ec44723c */ /* 0x044ff60000081068 */
[----:B------:R-:W-:Y:S11]  /*74880*/  @!UPT UIADD3 URZ, URZ, URZ, URZ ;  /* 0x0000003f3f3ff290 */ /* 0x000ff6000fffe03f */
[----:B------:R-:W-:Y:S01]  /*74890*/  @!UPT UIADD3 URZ, URZ, URZ, URZ ;  /* 0x0000003f3f3ff290 */ /* 0x000fe2000fffe03f */
[----:B------:R-:W-:Y:S04]  /*748a0*/  STL.64 [R1+0xd50], R68 ;  /* 0x000d504401007387 */ /* 0x000fe80000100a00 */
[----:B------:R-:W2:Y:S04]  /*748b0*/  LDL.LU R80, [R1+0x10] ;  /* 0x0000100001507983 */ /* 0x000ea80000300800 */
[----:B------:R-:W2:Y:S04]  /*748c0*/  LDL.LU R81, [R1+0x14] ;  /* 0x0000140001517983 */ /* 0x000ea80000300800 */
[----:B------:R-:W2:Y:S04]  /*748d0*/  LDL.LU R82, [R1+0x18] ;  /* 0x0000180001527983 */ /* 0x000ea80000300800 */
[----:B------:R-:W2:Y:S04]  /*748e0*/  LDL.LU R83, [R1+0x1c] ;  /* 0x00001c0001537983 */ /* 0x000ea80000300800 */
[----:B------:R-:W2:Y:S04]  /*748f0*/  LDL.LU R104, [R1] ;  /* 0x0000000001687983 */ /* 0x000ea80000300800 */
[----:B------:R-:W2:Y:S04]  /*74900*/  LDL.LU R105, [R1+0x4] ;  /* 0x0000040001697983 */ /* 0x000ea80000300800 */
[----:B------:R-:W2:Y:S04]  /*74910*/  LDL.LU R106, [R1+0x8] ;  /* 0x00000800016a7983 */ /* 0x000ea80000300800 */
[----:B------:R-:W2:Y:S01]  /*74920*/  LDL.LU R107, [R1+0xc] ;  /* 0x00000c00016b7983 */ /* 0x000ea20000300800 */
[C---:B---3--:R-:W-:Y:S11]  /*74930*/  HMMA.1688.F32.TF32 R40, R236.reuse, R12, R40 ;  /* 0x0000000cec28723c */ /* 0x048ff60000081028 */
[----:B------:R-:W-:Y:S11]  /*74940*/  @!UPT UIADD3 URZ, URZ, URZ, URZ ;  /* 0x0000003f3f3ff290 */ /* 0x000ff6000fffe03f */
[----:B------:R-:W-:Y:S02]  /*74950*/  @!UPT UIADD3 URZ, URZ, URZ, URZ ;  /* 0x0000003f3f3ff290 */ /* 0x000fe4000fffe03f */
[----:B------:R-:W-:Y:S01]  /*74960*/  MOV R217, R40 ;  /* 0x0000002800d97202 */ /* 0x000fe20000000f00 */
[----:B------:R-:W-:Y:S02]  /*74970*/  IMAD.MOV.U32 R216, RZ, RZ, R41 ;  /* 0x000000ffffd87224 */ /* 0x000fe400078e0029 */
        /* <DEDUP_REMOVED lines=9> */
[----:B------:R-:W-:Y:S07]  /*74a10*/  HMMA.1688.F32.TF32 R40, R236, R20, R76 ;  /* 0x00000014ec28723c */ /* 0x000fee000008104c */
[----:B------:R-:W-:-:S02]  /*74a20*/  IMAD.MOV.U32 R76, RZ, RZ, R58 ;  /* 0x000000ffff4c7224 */ /* 0x000fc400078e003a */
[----:B------:R-:W3:Y:S01]  /*74a30*/  LDL.LU R58, [R1+0x4c64] ;  /* 0x004c6400013a7983 */ /* 0x000ee20000300800 */
[----:B------:R-:W-:Y:S01]  /*74a40*/  IMAD.MOV.U32 R77, RZ, RZ, R26 ;  /* 0x000000ffff4d7224 */ /* 0x000fe200078e001a */
[----:B------:R-:W-:Y:S01]  /*74a50*/  MOV R79, R7 ;  /* 0x00000007004f7202 */ /* 0x000fe20000000f00 */
[----:B------:R-:W-:Y:S01]  /*74a60*/  IMAD.MOV.U32 R78, RZ, RZ, R6 ;  /* 0x000000ffff4e7224 */ /* 0x000fe200078e0006 */
[----:B------:R-:W4:Y:S04]  /*74a70*/  LDL.LU R26, [R1+0x4c60] ;  /* 0x004c6000011a7983 */ /* 0x000f280000300800 */
[----:B------:R-:W2:Y:S04]  /*74a80*/  LDL.LU R6, [R1+0x4c5c] ;  /* 0x004c5c0001067983 */ /* 0x000ea80000300800 */
[----:B------:R-:W2:Y:S03]  /*74a90*/  LDL.LU R7, [R1+0x4c58] ;  /* 0x004c580001077983 */ /* 0x000ea60000300800 */
[----:B------:R-:W-:Y:S01]  /*74aa0*/  IMAD.MOV.U32 R25, RZ, RZ, R40 ;  /* 0x000000ffff197224 */ /* 0x000fe200078e0028 */
[----:B------:R-:W-:Y:S01]  /*74ab0*/  MOV R5, R42 ;  /* 0x0000002a00057202 */ /* 0x000fe20000000f00 */
[----:B------:R-:W-:-:S02]  /*74ac0*/  IMAD.MOV.U32 R24, RZ, RZ, R41 ;  /* 0x000000ffff187224 */ /* 0x000fc400078e0029 */
[----:B------:R-:W-:Y:S02]  /*74ad0*/  IMAD.MOV.U32 R4, RZ, RZ, R43 ;  /* 0x000000ffff047224 */ /* 0x000fe400078e002b */
[----:B------:R-:W-:Y:S01]  /*74ae0*/  HMMA.1688.F32.TF32 R40, R236, R44, R72 ;  /* 0x0000002cec28723c */ /* 0x000fe20000081048 */
[----:B------:R-:W-:Y:S02]  /*74af0*/  IMAD.MOV.U32 R252, RZ, RZ, R70 ;  /* 0x000000fffffc7224 */ /* 0x000fe400078e0046 */
[----:B------:R-:W-:Y:S02]  /*74b00*/  IMAD.MOV.U32 R2, RZ, RZ, R71 ;  /* 0x000000ffff027224 */ /* 0x000fe400078e0047 */
[----:B------:R-:W-:Y:S02]  /*74b10*/  IMAD.MOV.U32 R84, RZ, RZ, R34 ;  /* 0x000000ffff547224 */ /* 0x000fe400078e0022 */
[----:B------:R-:W-:Y:S01]  /*74b20*/  IMAD.MOV.U32 R85, RZ, RZ, R35 ;  /* 0x000000ffff557224 */ /* 0x000fe200078e0023 */
[----:B------:R-:W-:Y:S01]  /*74b30*/  MOV R72, R27 ;  /* 0x0000001b00487202 */ /* 0x000fe20000000f00 */
[----:B------:R-:W-:Y:S01]  /*74b40*/  IMAD.MOV.U32 R87, RZ, RZ, R54 ;  /* 0x000000ffff577224 */ /* 0x000fe200078e0036 */
[----:B------:R-:W4:Y:S01]  /*74b50*/  LDL.LU R27, [R1+0x4c54] ;  /* 0x004c5400011b7983 */ /* 0x000f220000300800 */
[----:B------:R-:W-:-:S03]  /*74b60*/  MOV R86, R38 ;  /* 0x0000002600567202 */ /* 0x000fc60000000f00 */
[----:B------:R-:W-:Y:S04]  /*74b70*/  LDS R237, [R3+0x4a000] ;  /* 0x04a0000003ed7984 */ /* 0x000fe80000000800 */
[----:B------:R-:W-:Y:S06]  /*74b80*/  LDS R239, [R3+0x4b000] ;  /* 0x04b0000003ef7984 */ /* 0x000fec0000000800 */
[----:B------:R-:W-:-:S02]  /*74b90*/  IMAD.MOV.U32 R21, RZ, RZ, R40 ;  /* 0x000000ffff157224 */ /* 0x000fc400078e0028 */
[----:B------:R-:W-:Y:S02]  /*74ba0*/  IMAD.MOV.U32 R20, RZ, RZ, R41 ;  /* 0x000000ffff147224 */ /* 0x000fe400078e0029 */
[----:B------:R-:W-:Y:S02]  /*74bb0*/  IMAD.MOV.U32 R17, RZ, RZ, R42 ;  /* 0x000000ffff117224 */ /* 0x000fe400078e002a */
[----:B------:R-:W-:Y:S02]  /*74bc0*/  IMAD.MOV.U32 R16, RZ, RZ, R43 ;  /* 0x000000ffff107224 */ /* 0x000fe400078e002b */
[----:B------:R-:W-:Y:S02]  /*74bd0*/  IMAD.MOV.U32 R73, RZ, RZ, R59 ;  /* 0x000000ffff497224 */ /* 0x000fe400078e003b */
[----:B------:R-:W3:Y:S01]  /*74be0*/  LDL.LU R59, [R1+0x4c50] ;  /* 0x004c5000013b7983 */ /* 0x000ee20000300800 */
[----:B------:R-:W-:Y:S02]  /*74bf0*/  IMAD.MOV.U32 R74, RZ, RZ, R218 ;  /* 0x000000ffff4a7224 */ /* 0x000fe400078e00da */
[----:B------:R-:W-:Y:S01]  /*74c00*/  IMAD.MOV.U32 R75, RZ, RZ, R219 ;  /* 0x000000ffff4b7224 */ /* 0x000fe200078e00db */
[----:B------:R-:W3:Y:S04]  /*74c10*/  LDL.LU R218, [R1+0x4c4c] ;  /* 0x004c4c0001da7983 */ /* 0x000ee80000300800 */
[----:B------:R-:W3:Y:S01]  /*74c20*/  LDL.LU R219, [R1+0x4c48] ;  /* 0x004c480001db7983 */ /* 0x000ee20000300800 */
[C---:B--2---:R-:W-:Y:S11]  /*74c30*/  HMMA.1688.F32.TF32 R40, R232.reuse, R6, R80 ;  /* 0x00000006e828723c */ /* 0x044ff60000081050 */
[----:B------:R-:W-:Y:S11]  /*74c40*/  @!UPT UIADD3 URZ, URZ, URZ, URZ ;  /* 0x0000003f3f3ff290 */ /* 0x000ff6000fffe03f */
[----:B------:R-:W-:Y:S02]  /*74c50*/  @!UPT UIADD3 URZ, URZ, URZ, URZ ;  /* 0x0000003f3f3ff290 */ /* 0x000fe4000fffe03f */
[----:B------:R-:W-:Y:S01]  /*74c60*/  IMAD.MOV.U32 R13, RZ, RZ, R40 ;  /* 0x000000ffff0d7224 */ /* 0x000fe200078e0028 */
[----:B------:R-:W-:Y:S01]  /*74c70*/  MOV R12, R41 ;  /* 0x00000029000c7202 */ /* 0x000fe20000000f00 */
[----:B------:R-:W-:Y:S02]  /*74c80*/  IMAD.MOV.U32 R9, RZ, RZ, R42 ;  /* 0x000000ffff097224 */ /* 0x000fe400078e002a */
[----:B------:R-:W-:Y:S02]  /*74c90*/  IMAD.MOV.U32 R8, RZ, RZ, R43 ;  /* 0x000000ffff087224 */ /* 0x000fe400078e002b */
[----:B----4-:R-:W-:Y:S07]  /*74ca0*/  HMMA.1688.F32.TF32 R40, R232, R26, R104 ;  /* 0x0000001ae828723c */ /* 0x010fee0000081068 */
[----:B------:R-:W-:-:S02]  /*74cb0*/  IMAD.MOV.U32 R104, RZ, RZ, R62 ;  /* 0x000000ffff687224 */ /* 0x000fc400078e003e */
[----:B------:R-:W2:Y:S01]  /*74cc0*/  LDL.LU R62, [R1+0x4c44] ;  /* 0x004c4400013e7983 */ /* 0x000ea20000300800 */
[----:B------:R-:W-:Y:S01]  /*74cd0*/  IMAD.MOV.U32 R105, RZ, RZ, R63 ;  /* 0x000000ffff697224 */ /* 0x000fe200078e003f */
[----:B------:R-:W-:Y:S01]  /*74ce0*/  MOV R106, R66 ;  /* 0x00000042006a7202 */ /* 0x000fe20000000f00 */
[----:B------:R-:W-:-:S11]  /*74cf0*/  IMAD.MOV.U32 R107, RZ, RZ, R67 ;  /* 0x000000ffff6b7224 */ /* 0x000fd600078e0043 */
[----:B------:R-:W-:Y:S04]  /*74d00*/  STL.64 [R1+0xdb0], R40 ;  /* 0x000db02801007387 */ /* 0x000fe80000100a00 */
[----:B------:R3:W-:Y:S04]  /*74d10*/  STL.64 [R1+0xdb8], R42 ;  /* 0x000db82a01007387 */ /* 0x0007e80000100a00 */
[----:B------:R-:W2:Y:S04]  /*74d20*/  LDL.LU R63, [R1+0x4c40] ;  /* 0x004c4000013f7983 */ /* 0x000ea80000300800 */
[----:B------:R-:W4:Y:S04]  /*74d30*/  LDL.LU R66, [R1+0x4c3c] ;  /* 0x004c3c0001427983 */ /* 0x000f280000300800 */
[----:B------:R-:W4:Y:S01]  /*74d40*/  LDL.LU R67, [R1+0x4c38] ;  /* 0x004c380001437983 */ /* 0x000f220000300800 */
[C---:B---3--:R-:W-:Y:S11]  /*74d50*/  HMMA.1688.F32.TF32 R40, R232.reuse, R218, R248 ;  /* 0x000000dae828723c */ /* 0x048ff600000810f8 */
[----:B------:R-:W-:Y:S11]  /*74d60*/  @!UPT UIADD3 URZ, URZ, URZ, URZ ;  /* 0x0000003f3f3ff290 */ /* 0x000ff6000fffe03f */
[----:B------:R-:W-:Y:S02]  /*74d70*/  @!UPT UIADD3 URZ, URZ, URZ, URZ ;  /* 0x0000003f3f3ff290 */ /* 0x000fe4000fffe03f */
[----:B------:R-:W-:Y:S01]  /*74d80*/  IMAD.MOV.U32 R65, RZ, RZ, R40 ;  /* 0x000000ffff417224 */ /* 0x000fe200078e0028 */
[----:B------:R-:W-:Y:S01]  /*74d90*/  MOV R60, R43 ;  /* 0x0000002b003c7202 */ /* 0x000fe20000000f00 */
[----:B------:R-:W-:Y:S02]  /*74da0*/  IMAD.MOV.U32 R64, RZ, RZ, R41 ;  /* 0x000000ffff407224 */ /* 0x000fe400078e0029 */
[----:B------:R-:W-:Y:S02]  /*74db0*/  IMAD.MOV.U32 R61, RZ, RZ, R42 ;  /* 0x000000ffff3d7224 */ /* 0x000fe400078e002a */
[----:B------:R-:W-:Y:S04]  /*74dc0*/  STL [R1+0x495c], R60 ;  /* 0x00495c3c01007387 */ /* 0x000fe80000100800 */
[----:B------:R-:W-:Y:S04]  /*74dd0*/  STL [R1+0x4958], R61 ;  /* 0x0049583d01007387 */ /* 0x000fe80000100800 */
[----:B------:R-:W-:Y:S04]  /*74de0*/  STL [R1+0x4954], R64 ;  /* 0x0049544001007387 */ /* 0x000fe80000100800 */
[----:B------:R-:W-:Y:S01]  /*74df0*/  STL [R1+0x4950], R65 ;  /* 0x0049504101007387 */ /* 0x000fe20000100800 */
[C---:B----4-:R-:W-:Y:S11]  /*74e00*/  HMMA.1688.F32.TF32 R40, R232.reuse, R66, R76 ;  /* 0x00000042e828723c */ /* 0x050ff6000008104c */
[----:B------:R-:W-:Y:S11]  /*74e10*/  @!UPT UIADD3 URZ, URZ, URZ, URZ ;  /* 0x0000003f3f3ff290 */ /* 0x000ff6000fffe03f */
[----:B------:R-:W-:Y:S02]  /*74e20*/  @!UPT UIADD3 URZ, URZ, URZ, URZ ;  /* 0x0000003f3f3ff290 */ /* 0x000fe4000fffe03f */
[----:B------:R-:W-:Y:S02]  /*74e30*/  IMAD.MOV.U32 R49, RZ, RZ, R40 ;  /* 0x000000ffff317224 */ /* 0x000fe400078e0028 */
[----:B------:R-:W-:Y:S02]  /*74e40*/  IMAD.MOV.U32 R48, RZ, RZ, R41 ;  /* 0x000000ffff307224 */ /* 0x000fe400078e0029 */
[----:B------:R-:W-:Y:S02]  /*74e50*/  IMAD.MOV.U32 R45, RZ, RZ, R42 ;  /* 0x000000ffff2d7224 */ /* 0x000fe400078e002a */
[----:B------:R-:W-:Y:S02]  /*74e60*/  IMAD.MOV.U32 R44, RZ, RZ, R43 ;  /* 0x000000ffff2c7224 */ /* 0x000fe400078e002b */
[----:B--2---:R-:W-:Y:S03]  /*74e70*/  HMMA.1688.F32.TF32 R40, R232, R62, R72 ;  /* 0x0000003ee828723c */ /* 0x004fe60000081048 */
[----:B------:R1:W-:Y:S04]  /*74e80*/  STL [R1+0x494c], R44 ;  /* 0x00494c2c01007387 */ /* 0x0003e80000100800 */
[----:B------:R2:W-:Y:S04]  /*74e90*/  STL [R1+0x4948], R48 ;  /* 0x0049483001007387 */ /* 0x0005e80000100800 */
[----:B------:R3:W-:Y:S04]  /*74ea0*/  STL [R1+0x4944], R49 ;  /* 0x0049443101007387 */ /* 0x0007e80000100800 */
[----:B------:R2:W-:Y:S09]  /*74eb0*/  STL [R1+0x4940], R45 ;  /* 0x0049402d01007387 */ /* 0x0005f20000100800 */
[----:B------:R-:W-:-:S02]  /*74ec0*/  IMAD.MOV.U32 R52, RZ, RZ, R43 ;  /* 0x000000ffff347224 */ /* 0x000fc400078e002b */
[----:B------:R-:W-:Y:S01]  /*74ed0*/  IMAD.MOV.U32 R53, RZ, RZ, R42 ;  /* 0x000000ffff357224 */ /* 0x000fe200078e002a */
[----:B------:R-:W-:Y:S01]  /*74ee0*/  MOV R57, R40 ;  /* 0x0000002800397202 */ /* 0x000fe20000000f00 */
[----:B------:R-:W-:Y:S01]  /*74ef0*/  IMAD.MOV.U32 R56, RZ, RZ, R41 ;  /* 0x000000ffff387224 */ /* 0x000fe200078e0029 */
[----:B------:R-:W-:Y:S01]  /*74f00*/  STL [R1+0x496c], R52 ;  /* 0x00496c3401007387 */ /* 0x000fe20000100800 */
[----:B------:R-:W-:Y:S03]  /*74f10*/  HMMA.1688.F32.TF32 R40, R232, R58, R104 ;  /* 0x0000003ae828723c */ /* 0x000fe60000081068 */
[----:B------:R-:W-:Y:S04]  /*74f20*/  STL [R1+0x4968], R53 ;  /* 0x0049683501007387 */ /* 0x000fe80000100800 */
[----:B------:R-:W-:Y:S01]  /*74f30*/  STL [R1+0x4964], R56 ;  /* 0x0049643801007387 */ /* 0x000fe20000100800 */
[----:B------:R-:W-:Y:S01]  /*74f40*/  IMAD.MOV.U32 R104, RZ, RZ, R31 ;  /* 0x000000ffff687224 */ /* 0x000fe200078e001f */
[----:B------:R-:W-:Y:S01]  /*74f50*/  MOV R106, R11 ;  /* 0x0000000b006a7202 */ /* 0x000fe20000000f00 */
[----:B------:R-:W-:Y:S01]  /*74f60*/  IMAD.MOV.U32 R105, RZ, RZ, R30 ;  /* 0x000000ffff697224 */ /* 0x000fe200078e001e */
[----:B------:R-:W-:Y:S01]  /*74f70*/  STL [R1+0x4960], R57 ;  /* 0x0049603901007387 */ /* 0x000fe20000100800 */
[----:B------:R-:W-:-:S03]  /*74f80*/  IMAD.MOV.U32 R107, RZ, RZ, R10 ;  /* 0x000000ffff6b7224 */ /* 0x000fc600078e000a */
        /* <DEDUP_REMOVED lines=15> */
[----:B------:R-:W4:Y:S01]  /*75080*/  LDL.LU R91, [R1+0x3c] ;  /* 0x00003c00015b7983 */ /* 0x000f220000300800 */
[----:B------:R-:W-:-:S03]  /*75090*/  IMAD.MOV.U32 R80, RZ, RZ, R46 ;  /* 0x000000ffff507224 */ /* 0x000fc600078e002e */
[----:B------:R-:W4:Y:S01]  /*750a0*/  LDL.LU R244, [R1+0x4c24] ;  /* 0x004c240001f47983 */ /* 0x000f220000300800 */
[----:B------:R-:W-:-:S03]  /*750b0*/  IMAD.MOV.U32 R81, RZ, RZ, R47 ;  /* 0x000000ffff517224 */ /* 0x000fc600078e002f */
[----:B------:R-:W4:Y:S01]  /*750c0*/  LDL.LU R245, [R1+0x4c20] ;  /* 0x004c200001f57983 */ /* 0x000f220000300800 */
[----:B------:R-:W-:-:S03]  /*750d0*/  IMAD.MOV.U32 R82, RZ, RZ, R22 ;  /* 0x000000ffff527224 */ /* 0x000fc600078e0016 */
[----:B------:R-:W4:Y:S01]  /*750e0*/  LDL.LU R246, [R1+0x4c1c] ;  /* 0x004c1c0001f67983 */ /* 0x000f220000300800 */
[----:B-1----:R-:W-:-:S03]  /*750f0*/  IMAD.MOV.U32 R44, RZ, RZ, R40 ;  /* 0x000000ffff2c7224 */ /* 0x002fc600078e0028 */
[----:B------:R-:W4:Y:S01]  /*75100*/  LDL.LU R247, [R1+0x4c18] ;  /* 0x004c180001f77983 */ /* 0x000f220000300800 */
[----:B------:R-:W-:-:S03]  /*75110*/  IMAD.MOV.U32 R83, RZ, RZ, R23 ;  /* 0x000000ffff537224 */ /* 0x000fc600078e0017 */
[----:B------:R-:W4:Y:S01]  /*75120*/  LDL.LU R46, [R1+0x4c14] ;  /* 0x004c1400012e7983 */ /* 0x000f220000300800 */
[----:B--2---:R-:W-:-:S03]  /*75130*/  MOV R48, R41 ;  /* 0x0000002900307202 */ /* 0x004fc60000000f00 */
[----:B------:R-:W2:Y:S01]  /*75140*/  LDL.LU R47, [R1+0x4c10] ;  /* 0x004c1000012f7983 */ /* 0x000ea20000300800 */
[----:B------:R-:W-:Y:S01]  /*75150*/  MOV R40, R18 ;  /* 0x0000001200287202 */ /* 0x000fe20000000f00 */
[----:B---3--:R-:W-:Y:S02]  /*75160*/  IMAD.MOV.U32 R49, RZ, RZ, R42 ;  /* 0x000000ffff317224 */ /* 0x008fe400078e002a */
[----:B------:R-:W3:Y:S01]  /*75170*/  LDL.LU R22, [R1+0x4c0c] ;  /* 0x004c0c0001167983 */ /* 0x000ee20000300800 */
[----:B------:R-:W-:-:S03]  /*75180*/  IMAD.MOV.U32 R41, RZ, RZ, R19 ;  /* 0x000000ffff297224 */ /* 0x000fc600078e0013 */
[----:B------:R-:W3:Y:S01]  /*75190*/  LDL.LU R23, [R1+0x4c08] ;  /* 0x004c080001177983 */ /* 0x000ee20000300800 */
[----:B------:R-:W-:Y:S02]  /*751a0*/  IMAD.MOV.U32 R45, RZ, RZ, R43 ;  /* 0x000000ffff2d7224 */ /* 0x000fe400078e002b */
[----:B------:R-:W-:Y:S01]  /*751b0*/  IMAD.MOV.U32 R42, RZ, RZ, R14 ;  /* 0x000000ffff2a7224 */ /* 0x000fe200078e000e */
[----:B------:R-:W2:Y:S01]  /*751c0*/  LDL.LU R18, [R1+0x4c04] ;  /* 0x004c040001127983 */ /* 0x000ea20000300800 */
[----:B------:R-:W-:-:S03]  /*751d0*/  IMAD.MOV.U32 R43, RZ, RZ, R15 ;  /* 0x000000ffff2b7224 */ /* 0x000fc600078e000f */
[----:B------:R-:W2:Y:S04]  /*751e0*/  LDL.LU R19, [R1+0x4c00] ;  /* 0x004c000001137983 */ /* 0x000ea80000300800 */
[----:B------:R-:W2:Y:S04]  /*751f0*/  LDL.LU R14, [R1+0x4bfc] ;  /* 0x004bfc00010e7983 */ /* 0x000ea80000300800 */
[----:B------:R-:W2:Y:S01]  /*75200*/  LDL.LU R15, [R1+0x4bf8] ;  /* 0x004bf800010f7983 */ /* 0x000ea20000300800 */
[----:B------:R-:W-:Y:S02]  /*75210*/  IMAD.MOV.U32 R72, RZ, RZ, R55 ;  /* 0x000000ffff487224 */ /* 0x000fe400078e0037 */
[----:B------:R-:W-:-:S02]  /*75220*/  IMAD.MOV.U32 R73, RZ, RZ, R50 ;  /* 0x000000ffff497224 */ /* 0x000fc400078e0032 */
[----:B------:R-:W-:Y:S01]  /*75230*/  IMAD.MOV.U32 R74, RZ, RZ, R51 ;  /* 0x000000ffff4a7224 */ /* 0x000fe200078e0033 */
[----:B------:R-:W-:Y:S01]  /*75240*/  MOV R75, R39 ;  /* 0x00000027004b7202 */ /* 0x000fe20000000f00 */
[----:B----4-:R-:W-:Y:S02]  /*75250*/  IMAD.MOV.U32 R71, RZ, RZ, R31 ;  /* 0x000000ffff477224 */ /* 0x010fe400078e001f */
[----:B------:R-:W-:Y:S01]  /*75260*/  IMAD.MOV.U32 R70, RZ, RZ, R30 ;  /* 0x000000ffff467224 */ /* 0x000fe200078e001e */
[----:B------:R-:W-:Y:S01]  /*75270*/  MOV R69, R11 ;  /* 0x0000000b00457202 */ /* 0x000fe20000000f00 */
[----:B------:R-:W-:Y:S02]  /*75280*/  IMAD.MOV.U32 R68, RZ, RZ, R10 ;  /* 0x000000ffff447224 */ /* 0x000fe400078e000a */
[----:B------:R-:W4:Y:S04]  /*75290*/  LDL.LU R10, [R1+0x4bf4] ;  /* 0x004bf400010a7983 */ /* 0x000f280000300800 */
[----:B------:R-:W4:Y:S04]  /*752a0*/  LDL.LU R11, [R1+0x4bf0] ;  /* 0x004bf000010b7983 */ /* 0x000f280000300800 */
        /* <DEDUP_REMOVED lines=15> */
[C---:B---3--:R-:W-:Y:S08]  /*753a0*/  HMMA.1688.F32.TF32 R68, R232.reuse, R34, R68 ;  /* 0x00000022e844723c */ /* 0x048ff00000081044 */
[C---:B----4-:R-:W-:Y:S08]  /*753b0*/  HMMA.1688.F32.TF32 R84, R232.reuse, R10, R84 ;  /* 0x0000000ae854723c */ /* 0x050ff00000081054 */
[C---:B------:R-:W-:Y:S07]  /*753c0*/  HMMA.1688.F32.TF32 R88, R232.reuse, R50, R88 ;  /* 0x00000032e858723c */ /* 0x040fee0000081058 */
[----:B------:R-:W-:Y:S04]  /*753d0*/  STL.64 [R1+0x14b0], R68 ;  /* 0x0014b04401007387 */ /* 0x000fe80000100a00 */
[----:B------:R1:W-:Y:S04]  /*753e0*/  STL.64 [R1+0x14b8], R70 ;  /* 0x0014b84601007387 */ /* 0x0003e80000100a00 */
[----:B------:R-:W-:Y:S04]  /*753f0*/  STL.64 [R1+0x14a0], R40 ;  /* 0x0014a02801007387 */ /* 0x000fe80000100a00 */
[----:B------:R2:W-:Y:S01]  /*75400*/  STL.64 [R1+0x14a8], R42 ;  /* 0x0014a82a01007387 */ /* 0x0005e20000100a00 */
[C---:B-1----:R-:W-:Y:S08]  /*75410*/  HMMA.1688.F32.TF32 R68, R232.reuse, R14, R80 ;  /* 0x0000000ee844723c */ /* 0x042ff00000081050 */
[----:B--2---:R-:W-:Y:S01]  /*75420*/  HMMA.1688.F32.TF32 R40, R232, R18, R76 ;  /* 0x00000012e828723c */ /* 0x004fe2000008104c */
[----:B------:R-:W-:Y:S01]  /*75430*/  MOV R52, R88 ;  /* 0x0000005800347202 */ /* 0x000fe20000000f00 */
[----:B------:R-:W-:Y:S01]  /*75440*/  IMAD.MOV.U32 R53, RZ, RZ, R89 ;  /* 0x000000ffff357224 */ /* 0x000fe200078e0059 */
[----:B------:R-:W-:Y:S01]  /*75450*/  STL.64 [R1+0x1490], R84 ;  /* 0x0014905401007387 */ /* 0x000fe20000100a00 */
[----:B------:R-:W-:-:S02]  /*75460*/  IMAD.MOV.U32 R56, RZ, RZ, R90 ;  /* 0x000000ffff387224 */ /* 0x000fc400078e005a */
[----:B------:R-:W-:Y:S01]  /*75470*/  IMAD.MOV.U32 R57, RZ, RZ, R91 ;  /* 0x000000ffff397224 */ /* 0x000fe200078e005b */
[----:B------:R-:W-:Y:S01]  /*75480*/  STL.64 [R1+0x1498], R86 ;  /* 0x0014985601007387 */ /* 0x000fe20000100a00 */
[C---:B------:R-:W-:Y:S03]  /*75490*/  HMMA.1688.F32.TF32 R88, R232.reuse, R38, R244 ;  /* 0x00000026e858723c */ /* 0x040fe600000810f4 */
[----:B------:R-:W2:Y:S04]  /*754a0*/  LDL.LU R244, [R1+0x110] ;  /* 0x0001100001f47983 */ /* 0x000ea80000300800 */
[----:B------:R-:W-:Y:S04]  /*754b0*/  STL.64 [R1+0x1480], R68 ;  /* 0x0014804401007387 */ /* 0x000fe80000100a00 */
[----:B------:R1:W-:Y:S04]  /*754c0*/  STL.64 [R1+0x1488], R70 ;  /* 0x0014884601007387 */ /* 0x0003e80000100a00 */
[----:B------:R-:W-:Y:S04]  /*754d0*/  STL.64 [R1+0x1470], R40 ;  /* 0x0014702801007387 */ /* 0x000fe80000100a00 */
[----:B------:R3:W-:Y:S01]  /*754e0*/  STL.64 [R1+0x1478], R42 ;  /* 0x0014782a01007387 */ /* 0x0007e20000100a00 */
[C---:B-1----:R-:W-:Y:S03]  /*754f0*/  HMMA.1688.F32.TF32 R68, R232.reuse, R22, R72 ;  /* 0x00000016e844723c */ /* 0x042fe60000081048 */
[----:B------:R-:W2:Y:S04]  /*75500*/  LDL.LU R245, [R1+0x114] ;  /* 0x0001140001f57983 */ /* 0x000ea80000300800 */
[----:B------:R-:W2:Y:S01]  /*75510*/  LDL.LU R246, [R1+0x118] ;  /* 0x0001180001f67983 */ /* 0x000ea20000300800 */
[----:B---3--:R-:W-:Y:S03]  /*75520*/  HMMA.1688.F32.TF32 R40, R232, R46, R104 ;  /* 0x0000002ee828723c */ /* 0x008fe60000081068 */
[----:B------:R-:W2:Y:S04]  /*75530*/  LDL.LU R247, [R1+0x11c] ;  /* 0x00011c0001f77983 */ /* 0x000ea80000300800 */
[----:B------:R-:W3:Y:S08]  /*75540*/  LDL.LU R72, [R1+0x140] ;  /* 0x0001400001487983 */ /* 0x000ef00000300800 */
        /* <DEDUP_REMOVED lines=15> */
[----:B------:R-:W-:-:S03]  /*75640*/  IMAD.MOV.U32 R45, RZ, RZ, R88 ;  /* 0x000000ffff2d7224 */ /* 0x000fc600078e0058 */
[----:B-1----:R-:W2:Y:S01]  /*75650*/  LDL.LU R40, [R1+0x180] ;  /* 0x0001800001287983 */ /* 0x002ea20000300800 */
[----:B------:R-:W-:-:S03]  /*75660*/  MOV R49, R89 ;  /* 0x0000005900317202 */ /* 0x000fc60000000f00 */
[----:B------:R-:W2:Y:S01]  /*75670*/  LDL.LU R41, [R1+0x184] ;  /* 0x0001840001297983 */ /* 0x000ea20000300800 */
[----:B------:R-:W-:-:S03]  /*75680*/  IMAD.MOV.U32 R48, RZ, RZ, R90 ;  /* 0x000000ffff307224 */ /* 0x000fc600078e005a */
[----:B----4-:R-:W2:Y:S01]  /*75690*/  LDL.LU R42, [R1+0x188] ;  /* 0x00018800012a7983 */ /* 0x010ea20000300800 */
[----:B------:R-:W-:-:S03]  /*756a0*/  IMAD.MOV.U32 R44, RZ, RZ, R91 ;  /* 0x000000ffff2c7224 */ /* 0x000fc600078e005b */
        /* <DEDUP_REMOVED lines=61> */
[----:B------:R-:W4:Y:S01]  /*75a80*/  LDL.LU R147, [R1+0x1fc] ;  /* 0x0001fc0001937983 */ /* 0x000f220000300800 */
[----:B------:R-:W-:-:S02]  /*75a90*/  LOP3.LUT R250, R0, 0x40, RZ, 0x3c, !PT ;  /* 0x0000004000fa7812 */ /* 0x000fc400078e3cff */
[----:B------:R-:W-:Y:S01]  /*75aa0*/  LOP3.LUT R251, R0, 0x20, RZ, 0x3c, !PT ;  /* 0x0000002000fb7812 */ /* 0x000fe200078e3cff */
[----:B------:R-:W-:Y:S04]  /*75ab0*/  LDS R233, [R3+0x4a080] ;  /* 0x04a0800003e97984 */ /* 0x000fe80000000800 */
[----:B------:R-:W-:Y:S01]  /*75ac0*/  LDS R236, [R250+0x4a000] ;  /* 0x04a00000faec7984 */ /* 0x000fe20000000800 */
[----:B------:R-:W-:Y:S02]  /*75ad0*/  IMAD.MOV.U32 R60, RZ, RZ, R92 ;  /* 0x000000ffff3c7224 */ /* 0x000fe400078e005c */
[----:B------:R-:W-:Y:S01]  /*75ae0*/  IMAD.MOV.U32 R61, RZ, RZ, R93 ;  /* 0x000000ffff3d7224 */ /* 0x000fe200078e005d */
[----:B------:R-:W4:Y:S01]  /*75af0*/  LDL.LU R92, [R1+0x1b0] ;  /* 0x0001b000015c7983 */ /* 0x000f220000300800 */
[----:B------:R-:W-:-:S02]  /*75b00*/  IMAD.MOV.U32 R64, RZ, RZ, R94 ;  /* 0x000000ffff407224 */ /* 0x000fc400078e005e */
[----:B------:R-:W-:Y:S01]  /*75b10*/  IMAD.MOV.U32 R65, RZ, RZ, R95 ;  /* 0x000000ffff417224 */ /* 0x000fe200078e005f */
        /* <DEDUP_REMOVED lines=17> */
[----:B------:R-:W1:Y:S04]  /*75c30*/  LDS R243, [R251+0x4b080] ;  /* 0x04b08000fbf37984 */ /* 0x000e680000000800 */
[----:B------:R-:W-:Y:S04]  /*75c40*/  LDS R232, [R250+0x4a080] ;  /* 0x04a08000fae87984 */ /* 0x000fe80000000800 */
[----:B------:R-:W-:Y:S04]  /*75c50*/  LDS R234, [R250+0x4b080] ;  /* 0x04b08000faea7984 */ /* 0x000fe80000000800 */
[----:B------:R-:W1:Y:S01]  /*75c60*/  LDS R235, [R3+0x4b080] ;  /* 0x04b0800003eb7984 */ /* 0x000e620000000800 */
        /* <DEDUP_REMOVED lines=17> */
[----:B------:R-:W-:Y:S04]  /*75d80*/  STL.64 [R1+0x1440], R132 ;  /* 0x0014408401007387 */ /* 0x000fe80000100a00 */
[----:B------:R3:W-:Y:S01]  /*75d90*/  STL.64 [R1+0x1448], R134 ;  /* 0x0014488601007387 */ /* 0x0007e20000100a00 */
[C---:B------:R-:W-:Y:S03]  /*75da0*/  HMMA.1688.F32.TF32 R144, R236.reuse, R30, R144 ;  /* 0x0000001eec90723c */ /* 0x040fe60000081090 */
        /* <DEDUP_REMOVED lines=71> */
[----:B------:R-:W2:Y:S04]  /*76220*/  LDL.LU R239, [R1+0x12c] ;  /* 0x00012c0001ef7983 */ /* 0x000ea80000300800 */
        /* <DEDUP_REMOVED lines=28> */
[C---:B------:R-:W-:Y:S08]  /*763f0*/  HMMA.1688.F32.TF32 R244, R240.reuse, R38, R244 ;  /* 0x00000026f0f4723c */ /* 0x040ff000000810f4 */
[C---:B--2---:R-:W-:Y:S11]  /*76400*/  HMMA.1688.F32.TF32 R236, R240.reuse, R50, R236 ;  /* 0x00000032f0ec723c */ /* 0x044ff600000810ec */
[----:B------:R-:W-:Y:S11]  /*76410*/  @!UPT UIADD3 URZ, URZ, URZ, URZ ;  /* 0x0000003f3f3ff290 */ /* 0x000ff6000fffe03f */
[----:B------:R-:W-:Y:S01]  /*76420*/  @!UPT UIADD3 URZ, URZ, URZ, URZ ;  /* 0x0000003f3f3ff290 */ /* 0x000fe2000fffe03f */
[----:B------:R-:W-:Y:S04]  /*76430*/  STL.64 [R1+0xef0], R236 ;  /* 0x000ef0ec01007387 */ /* 0x000fe80000100a00 */
[----:B------:R4:W-:Y:S04]  /*76440*/  STL.64 [R1+0xef8], R238 ;  /* 0x000ef8ee01007387 */ /* 0x0009e80000100a00 */
[----:B------:R-:W-:Y:S04]  /*76450*/  STL.64 [R1+0xee0], R244 ;  /* 0x000ee0f401007387 */ /* 0x000fe80000100a00 */
[----:B------:R-:W-:Y:S01]  /*76460*/  STL.64 [R1+0xee8], R246 ;  /* 0x000ee8f601007387 */ /* 0x000fe20000100a00 */
[C---:B---3--:R-:W-:Y:S08]  /*76470*/  HMMA.1688.F32.TF32 R80, R240.reuse, R14, R80 ;  /* 0x0000000ef050723c */ /* 0x048ff00000081050 */
[C---:B----4-:R-:W-:Y:S08]  /*76480*/  HMMA.1688.F32.TF32 R236, R240.reuse, R34, R104 ;  /* 0x00000022f0ec723c */ /* 0x050ff00000081068 */
[C---:B------:R-:W-:Y:S08]  /*76490*/  HMMA.1688.F32.TF32 R104, R240.reuse, R30, R72 ;  /* 0x0000001ef068723c */ /* 0x040ff00000081048 */
        /* <DEDUP_REMOVED lines=15> */
[----:B------:R-:W-:Y:S04]  /*76590*/  STL.64 [R1+0xe80], R72 ;  /* 0x000e804801007387 */ /* 0x000fe80000100a00 */
[----:B------:R1:W-:Y:S02]  /*765a0*/  STL.64 [R1+0xe88], R74 ;  /* 0x000e884a01007387 */ /* 0x0003e40000100a00 */
[C---:B-1----:R-:W-:Y:S02]  /*765b0*/  HMMA.1688.F32.TF32 R72, R232.reuse, R26, R92 ;  /* 0x0000001ae848723c */ /* 0x042fe4000008105c */
[----:B------:R-:W-:Y:S04]  /*765c0*/  STL.64 [R1+0xdf0], R40 ;  /* 0x000df02801007387 */ /* 0x000fe80000100a00 */
[----:B------:R1:W-:Y:S04]  /*765d0*/  STL.64 [R1+0xdf8], R42 ;  /* 0x000df82a01007387 */ /* 0x0003e80000100a00 */
[----:B------:R-:W-:Y:S04]  /*765e0*/  STL.64 [R1+0xde0], R68 ;  /* 0x000de04401007387 */ /* 0x000fe80000100a00 */
[----:B------:R-:W-:Y:S01]  /*765f0*/  STL.64 [R1+0xde8], R70 ;  /* 0x000de84601007387 */ /* 0x000fe20000100a00 */
[C---:B-1----:R-:W-:Y:S03]  /*76600*/  HMMA.1688.F32.TF32 R40, R232.reuse, R218, R208 ;  /* 0x000000dae828723c */ /* 0x042fe600000810d0 */
[----:B------:R-:W-:Y:S04]  /*76610*/  LDS R68, [R0+0x4a100] ;  /* 0x04a1000000447984 */ /* 0x000fe80000000800 */
[----:B------:R-:W-:Y:S04]  /*76620*/  LDS R70, [R0+0x4b100] ;  /* 0x04b1000000467984 */ /* 0x000fe80000000800 */
[----:B------:R-:W-:Y:S04]  /*76630*/  STL.64 [R1+0xdd0], R72 ;  /* 0x000dd04801007387 */ /* 0x000fe80000100a00 */
[----:B------:R1:W-:Y:S01]  /*76640*/  STL.64 [R1+0xdd8], R74 ;  /* 0x000dd84a01007387 */ /* 0x0003e20000100a00 */
[C---:B------:R-:W-:Y:S03]  /*76650*/  HMMA.1688.F32.TF32 R76, R232.reuse, R50, R112 ;  /* 0x00000032e84c723c */ /* 0x040fe60000081070 */
[----:B------:R-:W-:Y:S04]  /*76660*/  LDS R69, [R251+0x4a100] ;  /* 0x04a10000fb457984 */ /* 0x000fe80000000800 */
[----:B------:R-:W2:Y:S01]  /*76670*/  LDS R71, [R251+0x4b100] ;  /* 0x04b10000fb477984 */ /* 0x000ea20000000800 */
[C---:B-1----:R-:W-:Y:S03]  /*76680*/  HMMA.1688.F32.TF32 R72, R232.reuse, R66, R96 ;  /* 0x00000042e848723c */ /* 0x042fe60000081060 */
[----:B------:R-:W-:Y:S04]  /*76690*/  STL.64 [R1+0xdc0], R40 ;  /* 0x000dc02801007387 */ /* 0x000fe80000100a00 */
[----:B------:R1:W-:Y:S01]  /*766a0*/  STL.64 [R1+0xdc8], R42 ;  /* 0x000dc82a01007387 */ /* 0x0003e20000100a00 */
[----:B------:R-:W-:Y:S01]  /*766b0*/  HMMA.1688.F32.TF32 R80, R232, R30, R100 ;  /* 0x0000001ee850723c */ /* 0x000fe20000081064 */
[----:B------:R-:W-:-:S02]  /*766c0*/  IMAD.MOV.U32 R248, RZ, RZ, R196 ;  /* 0x000000fffff87224 */ /* 0x000fc400078e00c4 */
[----:B------:R-:W-:Y:S01]  /*766d0*/  LDS R93, [R251+0x4a180] ;  /* 0x04a18000fb5d7984 */ /* 0x000fe20000000800 */
[----:B------:R-:W-:Y:S01]  /*766e0*/  IMAD.MOV.U32 R249, RZ, RZ, R197 ;  /* 0x000000fffff97224 */ /* 0x000fe200078e00c5 */
[----:B------:R-:W-:Y:S02]  /*766f0*/  MOV R250, R198 ;  /* 0x000000c600fa7202 */ /* 0x000fe40000000f00 */
[----:B------:R-:W-:Y:S01]  /*76700*/  LDS R95, [R251+0x4b180] ;  /* 0x04b18000fb5f7984 */ /* 0x000fe20000000800 */
[----:B-1----:R-:W-:Y:S01]  /*76710*/  HMMA.1688.F32.TF32 R40, R232, R62, R140 ;  /* 0x0000003ee828723c */ /* 0x002fe2000008108c */
[----:B------:R-:W-:Y:S02]  /*76720*/  IMAD.MOV.U32 R104, RZ, RZ, R192 ;  /* 0x000000ffff687224 */ /* 0x000fe400078e00c0 */
[----:B------:R-:W-:Y:S01]  /*76730*/  IMAD.MOV.U32 R105, RZ, RZ, R193 ;  /* 0x000000ffff697224 */ /* 0x000fe200078e00c1 */
[----:B------:R-:W-:Y:S01]  /*76740*/  MOV R107, R195 ;  /* 0x000000c3006b7202 */ /* 0x000fe20000000f00 */
[----:B------:R-:W-:-:S02]  /*76750*/  IMAD.MOV.U32 R106, RZ, RZ, R194 ;  /* 0x000000ffff6a7224 */ /* 0x000fc400078e00c2 */
[----:B------:R-:W-:Y:S04]  /*76760*/  STL.64 [R1+0xe70], R72 ;  /* 0x000e704801007387 */ /* 0x000fe80000100a00 */
[----:B------:R1:W-:Y:S01]  /*76770*/  STL.64 [R1+0xe78], R74 ;  /* 0x000e784a01007387 */ /* 0x0003e20000100a00 */
[----:B------:R-:W-:Y:S01]  /*76780*/  IMAD.MOV.U32 R84, RZ, RZ, R164 ;  /* 0x000000ffff547224 */ /* 0x000fe200078e00a4 */
[----:B------:R-:W-:Y:S01]  /*76790*/  MOV R85, R165 ;  /* 0x000000a500557202 */ /* 0x000fe20000000f00 */
[----:B------:R-:W-:Y:S02]  /*767a0*/  IMAD.MOV.U32 R86, RZ, RZ, R166 ;  /* 0x000000ffff567224 */ /* 0x000fe400078e00a6 */
[----:B------:R-:W-:Y:S01]  /*767b0*/  IMAD.MOV.U32 R87, RZ, RZ, R167 ;  /* 0x000000ffff577224 */ /* 0x000fe200078e00a7 */
[----:B------:R-:W-:Y:S01]  /*767c0*/  MOV R89, R205 ;  /* 0x000000cd00597202 */ /* 0x000fe20000000f00 */
[----:B------:R-:W-:-:S02]  /*767d0*/  IMAD.MOV.U32 R88, RZ, RZ, R204 ;  /* 0x000000ffff587224 */ /* 0x000fc400078e00cc */
[----:B------:R-:W-:Y:S02]  /*767e0*/  IMAD.MOV.U32 R244, RZ, RZ, R157 ;  /* 0x000000fffff47224 */ /* 0x000fe400078e009d */
[----:B------:R-:W-:Y:S01]  /*767f0*/  IMAD.MOV.U32 R245, RZ, RZ, R158 ;  /* 0x000000fffff57224 */ /* 0x000fe200078e009e */
[----:B-1----:R-:W-:Y:S01]  /*76800*/  HMMA.1688.F32.TF32 R72, R232, R58, R144 ;  /* 0x0000003ae848723c */ /* 0x002fe20000081090 */
[----:B------:R-:W-:Y:S04]  /*76810*/  STL.64 [R1+0xe60], R40 ;  /* 0x000e602801007387 */ /* 0x000fe80000100a00 */
[----:B------:R1:W-:Y:S01]  /*76820*/  STL.64 [R1+0xe68], R42 ;  /* 0x000e682a01007387 */ /* 0x0003e20000100a00 */
[----:B------:R-:W-:Y:S02]  /*76830*/  IMAD.MOV.U32 R90, RZ, RZ, R206 ;  /* 0x000000ffff5a7224 */ /* 0x000fe400078e00ce */
[----:B------:R-:W-:-:S02]  /*76840*/  IMAD.MOV.U32 R91, RZ, RZ, R200 ;  /* 0x000000ffff5b7224 */ /* 0x000fc400078e00c8 */
[----:B------:R-:W-:Y:S01]  /*76850*/  IMAD.MOV.U32 R246, RZ, RZ, R159 ;  /* 0x000000fffff67224 */ /* 0x000fe200078e009f */
[----:B------:R-:W-:Y:S01]  /*76860*/  MOV R247, R207 ;  /* 0x000000cf00f77202 */ /* 0x000fe20000000f00 */
[----:B------:R-:W-:Y:S02]  /*76870*/  IMAD.MOV.U32 R236, RZ, RZ, R171 ;  /* 0x000000ffffec7224 */ /* 0x000fe400078e00ab */
[----:B------:R-:W-:Y:S02]  /*76880*/  IMAD.MOV.U32 R237, RZ, RZ, R174 ;  /* 0x000000ffffed7224 */ /* 0x000fe400078e00ae */
[----:B------:R-:W-:Y:S01]  /*76890*/  IMAD.MOV.U32 R238, RZ, RZ, R175 ;  /* 0x000000ffffee7224 */ /* 0x000fe200078e00af */
[C---:B-1----:R-:W-:Y:S01]  /*768a0*/  HMMA.1688.F32.TF32 R40, R232.reuse, R54, R108 ;  /* 0x00000036e828723c */ /* 0x042fe2000008106c */
[----:B------:R-:W-:Y:S01]  /*768b0*/  IMAD.MOV.U32 R239, RZ, RZ, R179 ;  /* 0x000000ffffef7224 */ /* 0x000fe200078e00b3 */
[----:B------:R-:W-:Y:S01]  /*768c0*/  LOP3.LUT R243, R0, 0x40, RZ, 0x3c, !PT ;  /* 0x0000004000f37812 */ /* 0x000fe200078e3cff */
[----:B------:R-:W-:Y:S04]  /*768d0*/  LDS R92, [R0+0x4a180] ;  /* 0x04a18000005c7984 */ /* 0x000fe80000000800 */
[----:B------:R-:W-:Y:S04]  /*768e0*/  STL.64 [R1+0xe50], R72 ;  /* 0x000e504801007387 */ /* 0x000fe80000100a00 */
[----:B------:R1:W-:Y:S04]  /*768f0*/  STL.64 [R1+0xe58], R74 ;  /* 0x000e584a01007387 */ /* 0x0003e80000100a00 */
[----:B------:R-:W-:Y:S01]  /*76900*/  LDS R94, [R0+0x4b180] ;  /* 0x04b18000005e7984 */ /* 0x000fe20000000800 */
[----:B-1----:R-:W-:Y:S07]  /*76910*/  HMMA.1688.F32.TF32 R72, R232, R38, R116 ;  /* 0x00000026e848723c */ /* 0x002fee0000081074 */
[----:B------:R-:W-:Y:S04]  /*76920*/  STL.64 [R1+0xe40], R40 ;  /* 0x000e402801007387 */ /* 0x000fe80000100a00 */
[----:B------:R-:W-:Y:S04]  /*76930*/  STL.64 [R1+0xe48], R42 ;  /* 0x000e482a01007387 */ /* 0x000fe80000100a00 */
[----:B------:R-:W-:Y:S04]  /*76940*/  STL.64 [R1+0xe30], R76 ;  /* 0x000e304c01007387 */ /* 0x000fe80000100a00 */
[----:B------:R-:W-:Y:S01]  /*76950*/  STL.64 [R1+0xe38], R78 ;  /* 0x000e384e01007387 */ /* 0x000fe20000100a00 */
[----:B------:R-:W-:-:S02]  /*76960*/  IMAD.MOV.U32 R251, RZ, RZ, R199 ;  /* 0x000000fffffb7224 */ /* 0x000fc400078e00c7 */
[----:B------:R-:W-:Y:S01]  /*76970*/  IMAD.MOV.U32 R208, RZ, RZ, R160 ;  /* 0x000000ffffd07224 */ /* 0x000fe200078e00a0 */
[----:B------:R-:W-:Y:S01]  /*76980*/  MOV R210, R162 ;  /* 0x000000a200d27202 */ /* 0x000fe20000000f00 */
[----:B------:R-:W-:Y:S02]  /*76990*/  IMAD.MOV.U32 R209, RZ, RZ, R161 ;  /* 0x000000ffffd17224 */ /* 0x000fe400078e00a1 */
[----:B------:R-:W-:Y:S02]  /*769a0*/  IMAD.MOV.U32 R211, RZ, RZ, R163 ;  /* 0x000000ffffd37224 */ /* 0x000fe400078e00a3 */
[----:B------:R-:W-:Y:S01]  /*769b0*/  IMAD.MOV.U32 R96, RZ, RZ, R180 ;  /* 0x000000ffff607224 */ /* 0x000fe200078e00b4 */
[----:B------:R-:W-:Y:S04]  /*769c0*/  STL.64 [R1+0xe20], R72 ;  /* 0x000e204801007387 */ /* 0x000fe80000100a00 */
[----:B------:R1:W-:Y:S01]  /*769d0*/  STL.64 [R1+0xe28], R74 ;  /* 0x000e284a01007387 */ /* 0x0003e20000100a00 */
[----:B------:R-:W-:Y:S01]  /*769e0*/  IMAD.MOV.U32 R97, RZ, RZ, R181 ;  /* 0x000000ffff617224 */ /* 0x000fe200078e00b5 */
[----:B------:R-:W-:Y:S01]  /*769f0*/  MOV R99, R183 ;  /* 0x000000b700637202 */ /* 0x000fe20000000f00 */
[----:B------:R-:W-:-:S02]  /*76a00*/  IMAD.MOV.U32 R98, RZ, RZ, R182 ;  /* 0x000000ffff627224 */ /* 0x000fc400078e00b6 */
[----:B------:R-:W-:Y:S02]  /*76a10*/  IMAD.MOV.U32 R140, RZ, RZ, R176 ;  /* 0x000000ffff8c7224 */ /* 0x000fe400078e00b0 */
[----:B------:R-:W-:Y:S02]  /*76a20*/  IMAD.MOV.U32 R141, RZ, RZ, R177 ;  /* 0x000000ffff8d7224 */ /* 0x000fe400078e00b1 */
[----:B------:R-:W-:Y:S02]  /*76a30*/  IMAD.MOV.U32 R142, RZ, RZ, R178 ;  /* 0x000000ffff8e7224 */ /* 0x000fe400078e00b2 */
[----:B------:R-:W-:Y:S01]  /*76a40*/  IMAD.MOV.U32 R143, RZ, RZ, R172 ;  /* 0x000000ffff8f7224 */ /* 0x000fe200078e00ac */
[----:B-1----:R-:W-:Y:S01]  /*76a50*/  HMMA.1688.F32.TF32 R72, R232, R34, R120 ;  /* 0x00000022e848723c */ /* 0x002fe20000081078 */
[----:B------:R-:W-:Y:S01]  /*76a60*/  MOV R144, R173 ;  /* 0x000000ad00907202 */ /* 0x000fe20000000f00 */
[----:B------:R-:W-:Y:S01]  /*76a70*/  IMAD.MOV.U32 R145, RZ, RZ, R168 ;  /* 0x000000ffff917224 */ /* 0x000fe200078e00a8 */
[----:B------:R-:W-:Y:S01]  /*76a80*/  LDS R40, [R243+0x4a100] ;  /* 0x04a10000f3287984 */ /* 0x000fe20000000800 */
[----:B------:R-:W-:-:S02]  /*76a90*/  IMAD.MOV.U32 R146, RZ, RZ, R169 ;  /* 0x000000ffff927224 */ /* 0x000fc400078e00a9 */
[----:B------:R-:W-:Y:S01]  /*76aa0*/  IMAD.MOV.U32 R147, RZ, RZ, R170 ;  /* 0x000000ffff937224 */ /* 0x000fe200078e00aa */
[----:B------:R-:W-:Y:S01]  /*76ab0*/  LDS R42, [R243+0x4b100] ;  /* 0x04b10000f32a7984 */ /* 0x000fe20000000800 */
[C---:B------:R-:W-:Y:S03]  /*76ac0*/  HMMA.1688.F32.TF32 R76, R232.reuse, R10, R212 ;  /* 0x0000000ae84c723c */ /* 0x040fe600000810d4 */
[----:B------:R-:W-:Y:S04]  /*76ad0*/  LDS R41, [R3+0x4a100] ;  /* 0x04a1000003297984 */ /* 0x000fe80000000800 */
[----:B------:R-:W1:Y:S08]  /*76ae0*/  LDS R43, [R3+0x4b100] ;  /* 0x04b10000032b7984 */ /* 0x000e700000000800 */
[----:B------:R-:W-:Y:S04]  /*76af0*/  STL.64 [R1+0x1360], R72 ;  /* 0x0013604801007387 */ /* 0x000fe80000100a00 */
[----:B------:R3:W-:Y:S02]  /*76b00*/  STL.64 [R1+0x1368], R74 ;  /* 0x0013684a01007387 */ /* 0x0007e40000100a00 */
[C---:B---3--:R-:W-:Y:S02]  /*76b10*/  HMMA.1688.F32.TF32 R72, R232.reuse, R14, R124 ;  /* 0x0000000ee848723c */ /* 0x048fe4000008107c */
[----:B------:R-:W-:Y:S04]  /*76b20*/  STL.64 [R1+0x1350], R80 ;  /* 0x0013505001007387 */ /* 0x000fe80000100a00 */
[----:B------:R3:W-:Y:S04]  /*76b30*/  STL.64 [R1+0x1358], R82 ;  /* 0x0013585201007387 */ /* 0x0007e80000100a00 */
[----:B------:R-:W-:Y:S04]  /*76b40*/  STL.64 [R1+0x1340], R76 ;  /* 0x0013404c01007387 */ /* 0x000fe80000100a00 */
[----:B------:R4:W-:Y:S01]  /*76b50*/  STL.64 [R1+0x1348], R78 ;  /* 0x0013484e01007387 */ /* 0x0009e20000100a00 */
[C---:B---3--:R-:W-:Y:S08]  /*76b60*/  HMMA.1688.F32.TF32 R80, R232.reuse, R18, R128 ;  /* 0x00000012e850723c */ /* 0x048ff00000081080 */
[----:B------:R-:W-:Y:S01]  /*76b70*/  STL.64 [R1+0x1330], R72 ;  /* 0x0013304801007387 */ /* 0x000fe20000100a00 */
[C---:B----4-:R-:W-:Y:S03]  /*76b80*/  HMMA.1688.F32.TF32 R76, R232.reuse, R22, R132 ;  /* 0x00000016e84c723c */ /* 0x050fe60000081084 */
[----:B------:R3:W-:Y:S05]  /*76b90*/  STL.64 [R1+0x1338], R74 ;  /* 0x0013384a01007387 */ /* 0x0007ea0000100a00 */
[----:B---3--:R-:W-:Y:S06]  /*76ba0*/  HMMA.1688.F32.TF32 R72, R232, R46, R136 ;  /* 0x0000002ee848723c */ /* 0x008fec0000081088 */
[----:B------:R-:W-:Y:S04]  /*76bb0*/  STL.64 [R1+0x1320], R80 ;  /* 0x0013205001007387 */ /* 0x000fe80000100a00 */
[----:B------:R-:W-:Y:S05]  /*76bc0*/  STL.64 [R1+0x1328], R82 ;  /* 0x0013285201007387 */ /* 0x000fea0000100a00 */
[----:B------:R-:W-:Y:S04]  /*76bd0*/  STL.64 [R1+0x1310], R76 ;  /* 0x0013104c01007387 */ /* 0x000fe80000100a00 */
[----:B------:R2:W-:Y:S04]  /*76be0*/  STL.64 [R1+0x1318], R78 ;  /* 0x0013184e01007387 */ /* 0x0005e80000100a00 */
[----:B------:R-:W-:Y:S01]  /*76bf0*/  STL.64 [R1+0xe10], R72 ;  /* 0x000e104801007387 */ /* 0x000fe20000100a00 */
[C---:B--2---:R-:W-:Y:S03]  /*76c00*/  HMMA.1688.F32.TF32 R76, R68.reuse, R6, R220 ;  /* 0x00000006444c723c */ /* 0x044fe600000810dc */
[----:B------:R2:W-:Y:S05]  /*76c10*/  STL.64 [R1+0xe18], R74 ;  /* 0x000e184a01007387 */ /* 0x0005ea0000100a00 */
[C---:B--2---:R-:W-:Y:S08]  /*76c20*/  HMMA.1688.F32.TF32 R72, R68.reuse, R26, R224 ;  /* 0x0000001a4448723c */ /* 0x044ff000000810e0 */
[C---:B------:R-:W-:Y:S07]  /*76c30*/  HMMA.1688.F32.TF32 R80, R68.reuse, R218, R148 ;  /* 0x000000da4450723c */ /* 0x040fee0000081094 */
[----:B------:R-:W-:Y:S04]  /*76c40*/  STL.64 [R1+0x1300], R76 ;  /* 0x0013004c01007387 */ /* 0x000fe80000100a00 */
[----:B------:R2:W-:Y:S04]  /*76c50*/  STL.64 [R1+0x1308], R78 ;  /* 0x0013084e01007387 */ /* 0x0005e80000100a00 */
[----:B------:R-:W-:Y:S01]  /*76c60*/  STL.64 [R1+0x12f0], R72 ;  /* 0x0012f04801007387 */ /* 0x000fe20000100a00 */
[C---:B--2---:R-:W-:Y:S03]  /*76c70*/  HMMA.1688.F32.TF32 R76, R68.reuse, R66, R152 ;  /* 0x00000042444c723c */ /* 0x044fe60000081098 */
[----:B------:R2:W-:Y:S05]  /*76c80*/  STL.64 [R1+0x12f8], R74 ;  /* 0x0012f84a01007387 */ /* 0x0005ea0000100a00 */
[----:B--2---:R-:W-:Y:S01]  /*76c90*/  HMMA.1688.F32.TF32 R72, R68, R62, R228 ;  /* 0x0000003e4448723c */ /* 0x004fe200000810e4 */
[----:B------:R-:W-:Y:S04]  /*76ca0*/  STL.64 [R1+0x12e0], R80 ;  /* 0x0012e05001007387 */ /* 0x000fe80000100a00 */
[----:B------:R-:W-:Y:S10]  /*76cb0*/  STL.64 [R1+0x12e8], R82 ;  /* 0x0012e85201007387 */ /* 0x000ff40000100a00 */
[----:B------:R2:W-:Y:S04]  /*76cc0*/  STL.64 [R1+0x12d0], R76 ;  /* 0x0012d04c01007387 */ /* 0x0005e80000100a00 */
[----:B------:R3:W-:Y:S04]  /*76cd0*/  STL.64 [R1+0x12d8], R78 ;  /* 0x0012d84e01007387 */ /* 0x0007e80000100a00 */
[----:B------:R-:W4:Y:S04]  /*76ce0*/  LDL.LU R196, [R1+0x4a50] ;  /* 0x004a500001c47983 */ /* 0x000f280000300800 */
[----:B------:R1:W-:Y:S04]  /*76cf0*/  STL.64 [R1+0x12c0], R72 ;  /* 0x0012c04801007387 */ /* 0x0003e80000100a00 */
[----:B------:R1:W-:Y:S04]  /*76d00*/  STL.64 [R1+0x12c8], R74 ;  /* 0x0012c84a01007387 */ /* 0x0003e80000100a00 */
[----:B------:R-:W4:Y:S04]  /*76d10*/  LDL.LU R197, [R1+0x4a4c] ;  /* 0x004a4c0001c57983 */ /* 0x000f280000300800 */
[----:B------:R-:W4:Y:S04]  /*76d20*/  LDL.LU R198, [R1+0x4a48] ;  /* 0x004a480001c67983 */ /* 0x000f280000300800 */
[----:B------:R-:W4:Y:S01]  /*76d30*/  LDL.LU R199, [R1+0x4a44] ;  /* 0x004a440001c77983 */ /* 0x000f220000300800 */
[----:B--2---:R-:W-:-:S03]  /*76d40*/  IMAD.MOV.U32 R76, RZ, RZ, R188 ;  /* 0x000000ffff4c7224 */ /* 0x004fc600078e00bc */
[----:B------:R-:W2:Y:S01]  /*76d50*/  LDL.LU R192, [R1+0x4a40] ;  /* 0x004a400001c07983 */ /* 0x000ea20000300800 */
[----:B------:R-:W-:-:S03]  /*76d60*/  IMAD.MOV.U32 R77, RZ, RZ, R189 ;  /* 0x000000ffff4d7224 */ /* 0x000fc600078e00bd */
[----:B------:R-:W2:Y:S01]  /*76d70*/  LDL.LU R193, [R1+0x4a3c] ;  /* 0x004a3c0001c17983 */ /* 0x000ea20000300800 */
[----:B---3--:R-:W-:-:S03]  /*76d80*/  IMAD.MOV.U32 R78, RZ, RZ, R190 ;  /* 0x000000ffff4e7224 */ /* 0x008fc600078e00be */
[----:B------:R-:W2:Y:S01]  /*76d90*/  LDL.LU R194, [R1+0x4a38] ;  /* 0x004a380001c27983 */ /* 0x000ea20000300800 */
[----:B------:R-:W-:-:S03]  /*76da0*/  IMAD.MOV.U32 R79, RZ, RZ, R191 ;  /* 0x000000ffff4f7224 */ /* 0x000fc600078e00bf */
[----:B------:R-:W2:Y:S01]  /*76db0*/  LDL.LU R195, [R1+0x4a34] ;  /* 0x004a340001c37983 */ /* 0x000ea20000300800 */
[----:B------:R-:W-:-:S03]  /*76dc0*/  MOV R80, R184 ;  /* 0x000000b800507202 */ /* 0x000fc60000000f00 */
[----:B------:R-:W3:Y:S01]  /*76dd0*/  LDL.LU R188, [R1+0x4a30] ;  /* 0x004a300001bc7983 */ /* 0x000ee20000300800 */
[----:B------:R-:W-:-:S03]  /*76de0*/  IMAD.MOV.U32 R81, RZ, RZ, R185 ;  /* 0x000000ffff517224 */ /* 0x000fc600078e00b9 */
[----:B------:R-:W3:Y:S01]  /*76df0*/  LDL.LU R189, [R1+0x4a2c] ;  /* 0x004a2c0001bd7983 */ /* 0x000ee20000300800 */
[----:B------:R-:W-:-:S03]  /*76e00*/  IMAD.MOV.U32 R82, RZ, RZ, R186 ;  /* 0x000000ffff527224 */ /* 0x000fc600078e00ba */
[----:B------:R-:W3:Y:S01]  /*76e10*/  LDL.LU R190, [R1+0x4a28] ;  /* 0x004a280001be7983 */ /* 0x000ee20000300800 */
[----:B------:R-:W-:-:S03]  /*76e20*/  IMAD.MOV.U32 R83, RZ, RZ, R187 ;  /* 0x000000ffff537224 */ /* 0x000fc600078e00bb */
        /* <DEDUP_REMOVED lines=29> */
[----:B-1----:R-:W-:-:S03]  /*77000*/  IMAD.MOV.U32 R72, RZ, RZ, R201 ;  /* 0x000000ffff487224 */ /* 0x002fc600078e00c9 */
[----:B------:R-:W2:Y:S01]  /*77010*/  LDL.LU R204, [R1+0x49c0] ;  /* 0x0049c00001cc7983 */ /* 0x000ea20000300800 */
[----:B------:R-:W-:-:S03]  /*77020*/  IMAD.MOV.U32 R73, RZ, RZ, R202 ;  /* 0x000000ffff497224 */ /* 0x000fc600078e00ca */
[----:B------:R-:W2:Y:S01]  /*77030*/  LDL.LU R205, [R1+0x49bc] ;  /* 0x0049bc0001cd7983 */ /* 0x000ea20000300800 */
[----:B------:R-:W-:-:S03]  /*77040*/  MOV R74, R203 ;  /* 0x000000cb004a7202 */ /* 0x000fc60000000f00 */
[----:B------:R-:W2:Y:S01]  /*77050*/  LDL.LU R206, [R1+0x49b8] ;  /* 0x0049b80001ce7983 */ /* 0x000ea20000300800 */
[----:B------:R-:W-:-:S03]  /*77060*/  IMAD.MOV.U32 R75, RZ, RZ, R156 ;  /* 0x000000ffff4b7224 */ /* 0x000fc600078e009c */
        /* <DEDUP_REMOVED lines=19> */
[----:B------:R-:W-:Y:S08]  /*771a0*/  HMMA.1688.F32.TF32 R244, R40, R22, R244 ;  /* 0x0000001628f4723c */ /* 0x000ff000000810f4 */
[C---:B--2---:R-:W-:Y:S01]  /*771b0*/  HMMA.1688.F32.TF32 R112, R68.reuse, R54, R200 ;  /* 0x000000364470723c */ /* 0x044fe200000810c8 */
[----:B------:R-:W-:Y:S04]  /*771c0*/  LDS R201, [R3+0x4a200] ;  /* 0x04a2000003c97984 */ /* 0x000fe80000000800 */
[----:B------:R-:W-:Y:S03]  /*771d0*/  LDS R203, [R3+0x4b200] ;  /* 0x04b2000003cb7984 */ /* 0x000fe60000000800 */
[C---:B---3--:R-:W-:Y:S08]  /*771e0*/  HMMA.1688.F32.TF32 R100, R68.reuse, R58, R156 ;  /* 0x0000003a4464723c */ /* 0x048ff0000008109c */
[C---:B----4-:R-:W-:Y:S11]  /*771f0*/  HMMA.1688.F32.TF32 R116, R68.reuse, R50, R204 ;  /* 0x000000324474723c */ /* 0x050ff600000810cc */
[----:B------:R-:W-:Y:S04]  /*77200*/  @!UPT UIADD3 URZ, URZ, URZ, URZ ;  /* 0x0000003f3f3ff290 */ /* 0x000fe8000fffe03f */
[----:B------:R-:W-:Y:S04]  /*77210*/  STL.64 [R1+0x12b0], R100 ;  /* 0x0012b06401007387 */ /* 0x000fe80000100a00 */
[----:B------:R1:W-:Y:S04]  /*77220*/  STL.64 [R1+0x12b8], R102 ;  /* 0x0012b86601007387 */ /* 0x0003e80000100a00 */
[----:B------:R-:W-:Y:S04]  /*77230*/  STL.64 [R1+0x12a0], R112 ;  /* 0x0012a07001007387 */ /* 0x000fe80000100a00 */
[----:B------:R2:W-:Y:S01]  /*77240*/  STL.64 [R1+0x12a8], R114 ;  /* 0x0012a87201007387 */ /* 0x0005e20000100a00 */
[C---:B-1----:R-:W-:Y:S08]  /*77250*/  HMMA.1688.F32.TF32 R100, R68.reuse, R38, R168 ;  /* 0x000000264464723c */ /* 0x042ff000000810a8 */
[C---:B--2---:R-:W-:Y:S01]  /*77260*/  HMMA.1688.F32.TF32 R112, R68.reuse, R34, R172 ;  /* 0x000000224470723c */ /* 0x044fe200000810ac */
[----:B------:R-:W-:Y:S04]  /*77270*/  STL.64 [R1+0x1290], R116 ;  /* 0x0012907401007387 */ /* 0x000fe80000100a00 */
[----:B------:R1:W-:Y:S10]  /*77280*/  STL.64 [R1+0x1298], R118 ;  /* 0x0012987601007387 */ /* 0x0003f40000100a00 */
[----:B------:R-:W-:Y:S01]  /*77290*/  STL.64 [R1+0x1280], R100 ;  /* 0x0012806401007387 */ /* 0x000fe20000100a00 */
[C---:B-1----:R-:W-:Y:S03]  /*772a0*/  HMMA.1688.F32.TF32 R116, R68.reuse, R30, R176 ;  /* 0x0000001e4474723c */ /* 0x042fe600000810b0 */
[----:B------:R1:W-:Y:S04]  /*772b0*/  STL.64 [R1+0x1288], R102 ;  /* 0x0012886601007387 */ /* 0x0003e80000100a00 */
[----:B------:R-:W-:Y:S04]  /*772c0*/  STL.64 [R1+0x1270], R112 ;  /* 0x0012707001007387 */ /* 0x000fe80000100a00 */
[----:B------:R2:W-:Y:S01]  /*772d0*/  STL.64 [R1+0x1278], R114 ;  /* 0x0012787201007387 */ /* 0x0005e20000100a00 */
[C---:B-1----:R-:W-:Y:S08]  /*772e0*/  HMMA.1688.F32.TF32 R100, R68.reuse, R10, R180 ;  /* 0x0000000a4464723c */ /* 0x042ff000000810b4 */
[----:B--2---:R-:W-:Y:S03]  /*772f0*/  HMMA.1688.F32.TF32 R112, R68, R14, R160 ;  /* 0x0000000e4470723c */ /* 0x004fe600000810a0 */
[----:B------:R-:W-:Y:S04]  /*77300*/  STL.64 [R1+0x1260], R116 ;  /* 0x0012607401007387 */ /* 0x000fe80000100a00 */
[----:B------:R1:W-:Y:S01]  /*77310*/  STL.64 [R1+0x1268], R118 ;  /* 0x0012687601007387 */ /* 0x0003e20000100a00 */
[----:B------:R-:W-:Y:S03]  /*77320*/  HMMA.1688.F32.TF32 R108, R40, R218, R108 ;  /* 0x000000da286c723c */ /* 0x000fe6000008106c */
[----:B------:R-:W-:Y:S04]  /*77330*/  LDS R160, [R0+0x4a200] ;  /* 0x04a2000000a07984 */ /* 0x000fe80000000800 */
[----:B------:R-:W-:Y:S01]  /*77340*/  LDS R162, [R0+0x4b200] ;  /* 0x04b2000000a27984 */ /* 0x000fe20000000800 */
[C---:B-1----:R-:W-:Y:S03]  /*77350*/  HMMA.1688.F32.TF32 R116, R68.reuse, R18, R164 ;  /* 0x000000124474723c */ /* 0x042fe600000810a4 */
[----:B------:R-:W-:Y:S04]  /*77360*/  STL.64 [R1+0x1250], R100 ;  /* 0x0012506401007387 */ /* 0x000fe80000100a00 */
[----:B------:R1:W-:Y:S04]  /*77370*/  STL.64 [R1+0x1258], R102 ;  /* 0x0012586601007387 */ /* 0x0003e80000100a00 */
[----:B------:R-:W-:Y:S04]  /*77380*/  STL.64 [R1+0x1240], R112 ;  /* 0x0012407001007387 */ /* 0x000fe80000100a00 */
[----:B------:R2:W-:Y:S01]  /*77390*/  STL.64 [R1+0x1248], R114 ;  /* 0x0012487201007387 */ /* 0x0005e20000100a00 */
[C---:B-1----:R-:W-:Y:S08]  /*773a0*/  HMMA.1688.F32.TF32 R100, R68.reuse, R22, R184 ;  /* 0x000000164464723c */ /* 0x042ff000000810b8 */
[----:B--2---:R-:W-:Y:S08]  /*773b0*/  HMMA.1688.F32.TF32 R112, R68, R46, R188 ;  /* 0x0000002e4470723c */ /* 0x004ff000000810bc */
[C---:B------:R-:W-:Y:S01]  /*773c0*/  HMMA.1688.F32.TF32 R68, R40.reuse, R6, R192 ;  /* 0x000000062844723c */ /* 0x040fe200000810c0 */
[----:B------:R-:W-:Y:S04]  /*773d0*/  STL.64 [R1+0x1230], R116 ;  /* 0x0012307401007387 */ /* 0x000fe80000100a00 */
[----:B------:R-:W-:Y:S04]  /*773e0*/  STL.64 [R1+0x1238], R118 ;  /* 0x0012387601007387 */ /* 0x000fe80000100a00 */
[----:B------:R-:W-:Y:S04]  /*773f0*/  STL.64 [R1+0x1220], R100 ;  /* 0x0012206401007387 */ /* 0x000fe80000100a00 */
[----:B------:R1:W-:Y:S04]  /*77400*/  STL.64 [R1+0x1228], R102 ;  /* 0x0012286601007387 */ /* 0x0003e80000100a00 */
        /* <DEDUP_REMOVED lines=30> */
[----:B------:R1:W-:Y:S04]  /*775f0*/  STL.64 [R1+0x40], R76 ;  /* 0x0000404c01007387 */ /* 0x0003e80000100a00 */
[----:B------:R2:W-:Y:S04]  /*77600*/  STL.64 [R1+0x48], R78 ;  /* 0x0000484e01007387 */ /* 0x0005e80000100a00 */
        /* <DEDUP_REMOVED lines=41> */
[----:B------:R-:W3:Y:S04]  /*778a0*/  LDL.LU R236, [R1+0x450] ;  /* 0x0004500001ec7983 */ /* 0x000ee80000300800 */
[----:B------:R-:W3:Y:S04]  /*778b0*/  LDL.LU R237, [R1+0x454] ;  /* 0x0004540001ed7983 */ /* 0x000ee80000300800 */
[----:B------:R-:W3:Y:S04]  /*778c0*/  LDL.LU R238, [R1+0x458] ;  /* 0x0004580001ee7983 */ /* 0x000ee80000300800 */
[----:B------:R-:W3:Y:S08]  /*778d0*/  LDL.LU R239, [R1+0x45c] ;  /* 0x00045c0001ef7983 */ /* 0x000ef00000300800 */
[----:B------:R-:W-:Y:S04]  /*778e0*/  STL.64 [R1+0x4828], R234 ;  /* 0x004828ea01007387 */ /* 0x000fe80000100a00 */
[----:B------:R-:W-:Y:S01]  /*778f0*/  STL.64 [R1+0x4820], R232 ;  /* 0x004820e801007387 */ /* 0x000fe20000100a00 */
[C---:B----4-:R-:W-:Y:S08]  /*77900*/  HMMA.1688.F32.TF32 R224, R92.reuse, R26, R208 ;  /* 0x0000001a5ce0723c */ /* 0x050ff000000810d0 */
[C---:B------:R-:W-:Y:S01]  /*77910*/  HMMA.1688.F32.TF32 R228, R92.reuse, R6, R96 ;  /* 0x000000065ce4723c */ /* 0x040fe20000081060 */
[----:B------:R-:W-:Y:S04]  /*77920*/  LDS R96, [R243+0x4a180] ;  /* 0x04a18000f3607984 */ /* 0x000fe80000000800 */
[----:B------:R1:W-:Y:S04]  /*77930*/  LDS R98, [R243+0x4b180] ;  /* 0x04b18000f3627984 */ /* 0x0003e80000000800 */
[----:B------:R-:W-:Y:S04]  /*77940*/  LDS R97, [R3+0x4a180] ;  /* 0x04a1800003617984 */ /* 0x000fe80000000800 */
[----:B------:R-:W4:Y:S01]  /*77950*/  LDS R99, [R3+0x4b180] ;  /* 0x04b1800003637984 */ /* 0x000f220000000800 */
[C---:B------:R-:W-:Y:S08]  /*77960*/  HMMA.1688.F32.TF32 R220, R92.reuse, R218, R88 ;  /* 0x000000da5cdc723c */ /* 0x040ff00000081058 */
[C---:B--2---:R-:W-:Y:S08]  /*77970*/  HMMA.1688.F32.TF32 R76, R92.reuse, R58, R76 ;  /* 0x0000003a5c4c723c */ /* 0x044ff0000008104c */
[C---:B------:R-:W-:Y:S01]  /*77980*/  HMMA.1688.F32.TF32 R68, R92.reuse, R66, R84 ;  /* 0x000000425c44723c */ /* 0x040fe20000081054 */
[----:B------:R-:W-:Y:S07]  /*77990*/  STL.64 [R1+0x4838], R230 ;  /* 0x004838e601007387 */ /* 0x000fee0000100a00 */
[C---:B---3--:R-:W-:Y:S01]  /*779a0*/  HMMA.1688.F32.TF32 R72, R92.reuse, R62, R72 ;  /* 0x0000003e5c48723c */ /* 0x048fe20000081048 */
        /* <DEDUP_REMOVED lines=40> */
[----:B-1----:R-:W4:Y:S01]  /*77c30*/  LDL.LU R243, [R1+0x49c] ;  /* 0x00049c0001f37983 */ /* 0x002f220000300800 */
[C---:B------:R-:W-:Y:S03]  /*77c40*/  HMMA.1688.F32.TF32 R88, R92.reuse, R38, R236 ;  /* 0x000000265c58723c */ /* 0x040fe600000810ec */
[----:B------:R-:W4:Y:S04]  /*77c50*/  LDL.LU R236, [R1+0x460] ;  /* 0x0004600001ec7983 */ /* 0x000f280000300800 */
[----:B------:R-:W4:Y:S04]  /*77c60*/  LDL.LU R237, [R1+0x464] ;  /* 0x0004640001ed7983 */ /* 0x000f280000300800 */
[----:B------:R-:W4:Y:S04]  /*77c70*/  LDL.LU R238, [R1+0x468] ;  /* 0x0004680001ee7983 */ /* 0x000f280000300800 */
[----:B------:R-:W4:Y:S08]  /*77c80*/  LDL.LU R239, [R1+0x46c] ;  /* 0x00046c0001ef7983 */ /* 0x000f300000300800 */
[----:B------:R-:W-:Y:S04]  /*77c90*/  STL [R1+0x47b4], R88 ;  /* 0x0047b45801007387 */ /* 0x000fe80000100800 */
[----:B------:R1:W-:Y:S04]  /*77ca0*/  STL [R1+0x47b0], R89 ;  /* 0x0047b05901007387 */ /* 0x0003e80000100800 */
[----:B------:R1:W-:Y:S04]  /*77cb0*/  STL [R1+0x47ac], R90 ;  /* 0x0047ac5a01007387 */ /* 0x0003e80000100800 */
[----:B------:R1:W-:Y:S01]  /*77cc0*/  STL [R1+0x47a8], R91 ;  /* 0x0047a85b01007387 */ /* 0x0003e20000100800 */
[C---:B--2---:R-:W-:Y:S08]  /*77cd0*/  HMMA.1688.F32.TF32 R68, R92.reuse, R34, R108 ;  /* 0x000000225c44723c */ /* 0x044ff0000008106c */
[----:B---3--:R-:W-:Y:S11]  /*77ce0*/  HMMA.1688.F32.TF32 R40, R92, R30, R144 ;  /* 0x0000001e5c28723c */ /* 0x008ff60000081090 */
[----:B------:R-:W-:Y:S04]  /*77cf0*/  @!UPT UIADD3 URZ, URZ, URZ, URZ ;  /* 0x0000003f3f3ff290 */ /* 0x000fe8000fffe03f */
[----:B------:R-:W-:Y:S04]  /*77d00*/  STL.64 [R1+0x1210], R68 ;  /* 0x0012104401007387 */ /* 0x000fe80000100a00 */
[----:B------:R-:W-:Y:S04]  /*77d10*/  STL.64 [R1+0x1218], R70 ;  /* 0x0012184601007387 */ /* 0x000fe80000100a00 */
[----:B------:R4:W-:Y:S01]  /*77d20*/  STL [R1+0x120c], R43 ;  /* 0x00120c2b01007387 */ /* 0x0009e20000100800 */
[----:B-1----:R-:W-:Y:S01]  /*77d30*/  MOV R89, R40 ;  /* 0x0000002800597202 */ /* 0x002fe20000000f00 */
[----:B------:R-:W-:-:S02]  /*77d40*/  IMAD.MOV.U32 R90, RZ, RZ, R41 ;  /* 0x000000ffff5a7224 */ /* 0x000fc400078e0029 */
[----:B------:R-:W-:Y:S02]  /*77d50*/  IMAD.MOV.U32 R91, RZ, RZ, R42 ;  /* 0x000000ffff5b7224 */ /* 0x000fe400078e002a */
[----:B----4-:R-:W-:Y:S03]  /*77d60*/  HMMA.1688.F32.TF32 R40, R92, R10, R140 ;  /* 0x0000000a5c28723c */ /* 0x010fe6000008108c */
[----:B------:R-:W-:Y:S04]  /*77d70*/  STL [R1+0x47c0], R91 ;  /* 0x0047c05b01007387 */ /* 0x000fe80000100800 */
[----:B------:R-:W-:Y:S04]  /*77d80*/  STL [R1+0x47bc], R90 ;  /* 0x0047bc5a01007387 */ /* 0x000fe80000100800 */
[----:B------:R-:W-:Y:S11]  /*77d90*/  STL [R1+0x47b8], R89 ;  /* 0x0047b85901007387 */ /* 0x000ff60000100800 */
[----:B------:R-:W-:Y:S01]  /*77da0*/  @!UPT UIADD3 URZ, URZ, URZ, URZ ;  /* 0x0000003f3f3ff290 */ /* 0x000fe2000fffe03f */
[----:B------:R-:W-:Y:S01]  /*77db0*/  STL.64 [R1+0x11f0], R40 ;  /* 0x0011f02801007387 */ /* 0x000fe20000100a00 */
[----:B------:R-:W-:-:S03]  /*77dc0*/  IMAD.MOV.U32 R88, RZ, RZ, R43 ;  /* 0x000000ffff587224 */ /* 0x000fc600078e002b */
[----:B------:R1:W-:Y:S02]  /*77dd0*/  STL [R1+0x11f8], R42 ;  /* 0x0011f82a01007387 */ /* 0x0003e40000100800 */
[C---:B-1----:R-:W-:Y:S02]  /*77de0*/  HMMA.1688.F32.TF32 R40, R92.reuse, R14, R208 ;  /* 0x0000000e5c28723c */ /* 0x042fe400000810d0 */
[----:B------:R-:W-:Y:S06]  /*77df0*/  STL [R1+0x47c4], R88 ;  /* 0x0047c45801007387 */ /* 0x000fec0000100800 */
[C---:B------:R-:W-:Y:S11]  /*77e00*/  HMMA.1688.F32.TF32 R68, R92.reuse, R18, R240 ;  /* 0x000000125c44723c */ /* 0x040ff600000810f0 */
[----:B------:R-:W-:Y:S04]  /*77e10*/  @!UPT UIADD3 URZ, URZ, URZ, URZ ;  /* 0x0000003f3f3ff290 */ /* 0x000fe8000fffe03f */
[----:B------:R1:W-:Y:S01]  /*77e20*/  STL [R1+0x11e0], R40 ;  /* 0x0011e02801007387 */ /* 0x0003e20000100800 */
[----:B------:R-:W-:Y:S01]  /*77e30*/  IMAD.MOV.U32 R91, RZ, RZ, R41 ;  /* 0x000000ffff5b7224 */ /* 0x000fe200078e0029 */
[----:B------:R-:W-:Y:S01]  /*77e40*/  MOV R90, R42 ;  /* 0x0000002a005a7202 */ /* 0x000fe20000000f00 */
[----:B------:R-:W-:Y:S02]  /*77e50*/  IMAD.MOV.U32 R89, RZ, RZ, R43 ;  /* 0x000000ffff597224 */ /* 0x000fe400078e002b */
[----:B-1----:R-:W-:Y:S01]  /*77e60*/  HMMA.1688.F32.TF32 R40, R92, R22, R104 ;  /* 0x000000165c28723c */ /* 0x002fe20000081068 */
[----:B------:R-:W-:Y:S04]  /*77e70*/  STL [R1+0x47d0], R91 ;  /* 0x0047d05b01007387 */ /* 0x000fe80000100800 */
[----:B------:R1:W-:Y:S04]  /*77e80*/  STL [R1+0x47cc], R90 ;  /* 0x0047cc5a01007387 */ /* 0x0003e80000100800 */
[----:B------:R2:W-:Y:S04]  /*77e90*/  STL [R1+0x47c8], R89 ;  /* 0x0047c85901007387 */ /* 0x0005e80000100800 */
[----:B------:R-:W-:Y:S04]  /*77ea0*/  STL.64 [R1+0x11d0], R68 ;  /* 0x0011d04401007387 */ /* 0x000fe80000100a00 */
[----:B------:R3:W-:Y:S07]  /*77eb0*/  STL.64 [R1+0x11d8], R70 ;  /* 0x0011d84601007387 */ /* 0x0007ee0000100a00 */
[----:B-1----:R-:W-:-:S02]  /*77ec0*/  IMAD.MOV.U32 R90, RZ, RZ, R40 ;  /* 0x000000ffff5a7224 */ /* 0x002fc400078e0028 */
[----:B--2---:R-:W-:Y:S02]  /*77ed0*/  IMAD.MOV.U32 R89, RZ, RZ, R41 ;  /* 0x000000ffff597224 */ /* 0x004fe400078e0029 */
[----:B------:R-:W-:Y:S01]  /*77ee0*/  IMAD.MOV.U32 R88, RZ, RZ, R43 ;  /* 0x000000ffff587224 */ /* 0x000fe200078e002b */
[----:B------:R1:W-:Y:S04]  /*77ef0*/  STL [R1+0x11c8], R42 ;  /* 0x0011c82a01007387 */ /* 0x0003e80000100800 */
[----:B------:R-:W-:Y:S04]  /*77f00*/  STL [R1+0x47dc], R90 ;  /* 0x0047dc5a01007387 */ /* 0x000fe80000100800 */
[----:B------:R-:W-:Y:S04]  /*77f10*/  STL [R1+0x47d8], R89 ;  /* 0x0047d85901007387 */ /* 0x000fe80000100800 */
[----:B------:R-:W-:Y:S04]  /*77f20*/  STL [R1+0x47d4], R88 ;  /* 0x0047d45801007387 */ /* 0x000fe80000100800 */
        /* <DEDUP_REMOVED lines=60> */
[C---:B--2---:R-:W-:Y:S08]  /*782f0*/  HMMA.1688.F32.TF32 R76, R96.reuse, R26, R124 ;  /* 0x0000001a604c723c */ /* 0x044ff0000008107c */
[C---:B-1----:R-:W-:Y:S11]  /*78300*/  HMMA.1688.F32.TF32 R40, R96.reuse, R6, R128 ;  /* 0x000000066028723c */ /* 0x042ff60000081080 */
[----:B------:R-:W-:Y:S11]  /*78310*/  @!UPT UIADD3 URZ, URZ, URZ, URZ ;  /* 0x0000003f3f3ff290 */ /* 0x000ff6000fffe03f */
[----:B------:R-:W-:Y:S01]  /*78320*/  @!UPT UIADD3 URZ, URZ, URZ, URZ ;  /* 0x0000003f3f3ff290 */ /* 0x000fe2000fffe03f */
[----:B------:R-:W-:Y:S04]  /*78330*/  STL.64 [R1+0x11b0], R40 ;  /* 0x0011b02801007387 */ /* 0x000fe80000100a00 */
[----:B------:R1:W-:Y:S04]  /*78340*/  STL.64 [R1+0x11b8], R42 ;  /* 0x0011b82a01007387 */ /* 0x0003e80000100a00 */
[----:B------:R-:W-:Y:S01]  /*78350*/  STL.64 [R1+0x11a0], R76 ;  /* 0x0011a04c01007387 */ /* 0x000fe20000100a00 */
[C---:B-1----:R-:W-:Y:S03]  /*78360*/  HMMA.1688.F32.TF32 R40, R96.reuse, R66, R100 ;  /* 0x000000426028723c */ /* 0x042fe60000081064 */
[----:B------:R4:W-:Y:S04]  /*78370*/  STL.64 [R1+0x11a8], R78 ;  /* 0x0011a84e01007387 */ /* 0x0009e80000100a00 */
[----:B------:R-:W-:Y:S04]  /*78380*/  STL.64 [R1+0x1190], R68 ;  /* 0x0011904401007387 */ /* 0x000fe80000100a00 */
[----:B------:R1:W-:Y:S01]  /*78390*/  STL.64 [R1+0x1198], R70 ;  /* 0x0011984601007387 */ /* 0x0003e20000100a00 */
[C---:B----4-:R-:W-:Y:S08]  /*783a0*/  HMMA.1688.F32.TF32 R76, R96.reuse, R62, R120 ;  /* 0x0000003e604c723c */ /* 0x050ff00000081078 */
[C---:B-1----:R-:W-:Y:S03]  /*783b0*/  HMMA.1688.F32.TF32 R68, R96.reuse, R58, R116 ;  /* 0x0000003a6044723c */ /* 0x042fe60000081074 */
[----:B------:R-:W-:Y:S04]  /*783c0*/  STL.64 [R1+0x1180], R40 ;  /* 0x0011802801007387 */ /* 0x000fe80000100a00 */
[----:B------:R1:W-:Y:S02]  /*783d0*/  STL.64 [R1+0x1188], R42 ;  /* 0x0011882a01007387 */ /* 0x0003e40000100a00 */
[C---:B-1----:R-:W-:Y:S06]  /*783e0*/  HMMA.1688.F32.TF32 R40, R96.reuse, R54, R112 ;  /* 0x000000366028723c */ /* 0x042fec0000081070 */
[----:B------:R-:W-:Y:S04]  /*783f0*/  STL.64 [R1+0x1170], R76 ;  /* 0x0011704c01007387 */ /* 0x000fe80000100a00 */
[----:B------:R1:W-:Y:S04]  /*78400*/  STL.64 [R1+0x1178], R78 ;  /* 0x0011784e01007387 */ /* 0x0003e80000100a00 */
[----:B------:R-:W-:Y:S04]  /*78410*/  STL.64 [R1+0x1160], R68 ;  /* 0x0011604401007387 */ /* 0x000fe80000100a00 */
[----:B------:R2:W-:Y:S01]  /*78420*/  STL.64 [R1+0x1168], R70 ;  /* 0x0011684601007387 */ /* 0x0005e20000100a00 */
[C---:B-1----:R-:W-:Y:S08]  /*78430*/  HMMA.1688.F32.TF32 R76, R96.reuse, R50, R108 ;  /* 0x00000032604c723c */ /* 0x042ff0000008106c */
[C---:B--2---:R-:W-:Y:S01]  /*78440*/  HMMA.1688.F32.TF32 R68, R96.reuse, R38, R144 ;  /* 0x000000266044723c */ /* 0x044fe20000081090 */
[----:B------:R-:W-:Y:S04]  /*78450*/  STL.64 [R1+0x1150], R40 ;  /* 0x0011502801007387 */ /* 0x000fe80000100a00 */
[----:B------:R1:W-:Y:S03]  /*78460*/  STL.64 [R1+0x1158], R42 ;  /* 0x0011582a01007387 */ /* 0x0003e60000100a00 */
[C---:B-1----:R-:W-:Y:S07]  /*78470*/  HMMA.1688.F32.TF32 R40, R96.reuse, R34, R140 ;  /* 0x000000226028723c */ /* 0x042fee000008108c */
[----:B------:R-:W-:Y:S04]  /*78480*/  STL.64 [R1+0x1140], R76 ;  /* 0x0011404c01007387 */ /* 0x000fe80000100a00 */
[----:B------:R-:W-:Y:S04]  /*78490*/  STL.64 [R1+0x1148], R78 ;  /* 0x0011484e01007387 */ /* 0x000fe80000100a00 */
[----:B------:R-:W-:Y:S04]  /*784a0*/  STL.64 [R1+0x4d0], R68 ;  /* 0x0004d04401007387 */ /* 0x000fe80000100a00 */
[----:B------:R1:W-:Y:S02]  /*784b0*/  STL.64 [R1+0x4d8], R70 ;  /* 0x0004d84601007387 */ /* 0x0003e40000100a00 */
[----:B-1----:R-:W-:Y:S03]  /*784c0*/  HMMA.1688.F32.TF32 R68, R96, R30, R208 ;  /* 0x0000001e6044723c */ /* 0x002fe600000810d0 */
[----:B------:R-:W-:Y:S01]  /*784d0*/  MOV R90, R40 ;  /* 0x00000028005a7202 */ /* 0x000fe20000000f00 */
[----:B------:R-:W-:-:S02]  /*784e0*/  IMAD.MOV.U32 R89, RZ, RZ, R41 ;  /* 0x000000ffff597224 */ /* 0x000fc400078e0029 */
[----:B------:R-:W-:Y:S02]  /*784f0*/  IMAD.MOV.U32 R88, RZ, RZ, R42 ;  /* 0x000000ffff587224 */ /* 0x000fe400078e002a */
[----:B------:R-:W-:Y:S02]  /*78500*/  IMAD.MOV.U32 R91, RZ, RZ, R43 ;  /* 0x000000ffff5b7224 */ /* 0x000fe400078e002b */
[C---:B------:R-:W-:Y:S03]  /*78510*/  HMMA.1688.F32.TF32 R40, R96.reuse, R10, R240 ;  /* 0x0000000a6028723c */ /* 0x040fe600000810f0 */
[----:B------:R-:W-:Y:S04]  /*78520*/  STL [R1+0x47ec], R91 ;  /* 0x0047ec5b01007387 */ /* 0x000fe80000100800 */
[----:B------:R-:W-:Y:S04]  /*78530*/  STL [R1+0x47e8], R88 ;  /* 0x0047e85801007387 */ /* 0x000fe80000100800 */
[----:B------:R-:W-:Y:S04]  /*78540*/  STL [R1+0x47e4], R89 ;  /* 0x0047e45901007387 */ /* 0x000fe80000100800 */
[----:B------:R-:W-:Y:S04]  /*78550*/  STL [R1+0x47e0], R90 ;  /* 0x0047e05a01007387 */ /* 0x000fe80000100800 */
[----:B------:R-:W-:Y:S04]  /*78560*/  STL.64 [R1+0x4b0], R68 ;  /* 0x0004b04401007387 */ /* 0x000fe80000100a00 */
[----:B------:R1:W-:Y:S02]  /*78570*/  STL.64 [R1+0x4b8], R70 ;  /* 0x0004b84601007387 */ /* 0x0003e40000100a00 */
[----:B-1----:R-:W-:Y:S01]  /*78580*/  HMMA.1688.F32.TF32 R68, R96, R14, R104 ;  /* 0x0000000e6044723c */ /* 0x002fe20000081068 */
[----:B------:R-:W-:-:S02]  /*78590*/  IMAD.MOV.U32 R90, RZ, RZ, R43 ;  /* 0x000000ffff5a7224 */ /* 0x000fc400078e002b */
[----:B------:R-:W-:Y:S01]  /*785a0*/  IMAD.MOV.U32 R89, RZ, RZ, R42 ;  /* 0x000000ffff597224 */ /* 0x000fe200078e002a */
[----:B------:R-:W-:Y:S01]  /*785b0*/  MOV R88, R41 ;  /* 0x0000002900587202 */ /* 0x000fe20000000f00 */
[----:B------:R-:W-:Y:S01]  /*785c0*/  IMAD.MOV.U32 R91, RZ, RZ, R40 ;  /* 0x000000ffff5b7224 */ /* 0x000fe200078e0028 */
[----:B------:R-:W-:Y:S04]  /*785d0*/  STL [R1+0x47fc], R90 ;  /* 0x0047fc5a01007387 */ /* 0x000fe80000100800 */
[----:B------:R-:W-:Y:S01]  /*785e0*/  STL [R1+0x47f8], R89 ;  /* 0x0047f85901007387 */ /* 0x000fe20000100800 */
[----:B------:R-:W-:Y:S03]  /*785f0*/  HMMA.1688.F32.TF32 R40, R96, R18, R236 ;  /* 0x000000126028723c */ /* 0x000fe600000810ec */
[----:B------:R-:W-:Y:S04]  /*78600*/  STL [R1+0x47f4], R91 ;  /* 0x0047f45b01007387 */ /* 0x000fe80000100800 */
[----:B------:R-:W-:Y:S05]  /*78610*/  STL [R1+0x47f0], R88 ;  /* 0x0047f05801007387 */ /* 0x000fea0000100800 */
        /* <DEDUP_REMOVED lines=42> */
[----:B------:R-:W-:-:S05]  /*788c0*/  LOP3.LUT R74, R0, 0x20, RZ, 0x3c, !PT ;  /* 0x00000020004a7812 */ /* 0x000fca00078e3cff */
[----:B------:R-:W-:Y:S04]  /*788d0*/  LDS R161, [R74+0x4a200] ;  /* 0x04a200004aa17984 */ /* 0x000fe80000000800 */
[----:B------:R-:W3:Y:S01]  /*788e0*/  LDS R163, [R74+0x4b200] ;  /* 0x04b200004aa37984 */ /* 0x000ee20000000800 */
[----:B------:R-:W-:Y:S01]  /*788f0*/  IMAD.MOV.U32 R95, RZ, RZ, R40 ;  /* 0x000000ffff5f7224 */ /* 0x000fe200078e0028 */
[----:B------:R-:W-:Y:S01]  /*78900*/  MOV R93, R42 ;  /* 0x0000002a005d7202 */ /* 0x000fe20000000f00 */
[----:B------:R-:W-:Y:S02]  /*78910*/  IMAD.MOV.U32 R94, RZ, RZ, R41 ;  /* 0x000000ffff5e7224 */ /* 0x000fe400078e0029 */
[----:B------:R-:W-:-:S03]  /*78920*/  IMAD.MOV.U32 R92, RZ, RZ, R43 ;  /* 0x000000ffff5c7224 */ /* 0x000fc600078e002b */
[----:B------:R-:W-:Y:S04]  /*78930*/  STL.64 [R1+0x48b8], R94 ;  /* 0x0048b85e01007387 */ /* 0x000fe80000100a00 */
[----:B------:R-:W-:Y:S01]  /*78940*/  STL.64 [R1+0x48b0], R92 ;  /* 0x0048b05c01007387 */ /* 0x000fe20000100a00 */
[C---:B----4-:R-:W-:Y:S08]  /*78950*/  HMMA.1688.F32.TF32 R40, R96.reuse, R22, R120 ;  /* 0x000000166028723c */ /* 0x050ff00000081078 */
[----:B--2---:R-:W-:Y:S08]  /*78960*/  HMMA.1688.F32.TF32 R96, R96, R46, R116 ;  /* 0x0000002e6060723c */ /* 0x004ff00000081074 */
[C---:B---3--:R-:W-:Y:S08]  /*78970*/  HMMA.1688.F32.TF32 R100, R160.reuse, R6, R112 ;  /* 0x00000006a064723c */ /* 0x048ff00000081070 */
[C---:B------:R-:W-:Y:S08]  /*78980*/  HMMA.1688.F32.TF32 R112, R160.reuse, R66, R144 ;  /* 0x00000042a070723c */ /* 0x040ff00000081090 */
[----:B------:R-:W-:Y:S01]  /*78990*/  HMMA.1688.F32.TF32 R104, R160, R26, R104 ;  /* 0x0000001aa068723c */ /* 0x000fe20000081068 */
[----:B------:R-:W-:Y:S01]  /*789a0*/  IMAD.MOV.U32 R90, RZ, RZ, R40 ;  /* 0x000000ffff5a7224 */ /* 0x000fe200078e0028 */
[----:B------:R-:W-:Y:S01]  /*789b0*/  MOV R88, R43 ;  /* 0x0000002b00587202 */ /* 0x000fe20000000f00 */
[----:B------:R-:W-:-:S02]  /*789c0*/  IMAD.MOV.U32 R91, RZ, RZ, R42 ;  /* 0x000000ffff5b7224 */ /* 0x000fc400078e002a */
[----:B------:R-:W-:-:S03]  /*789d0*/  IMAD.MOV.U32 R89, RZ, RZ, R41 ;  /* 0x000000ffff597224 */ /* 0x000fc600078e0029 */
        /* <DEDUP_REMOVED lines=33> */
[----:B------:R-:W4:Y:S01]  /*78bf0*/  LDL.LU R143, [R1+0x68c] ;  /* 0x00068c00018f7983 */ /* 0x000f220000300800 */
[----:B------:R-:W-:Y:S03]  /*78c00*/  HMMA.1688.F32.TF32 R128, R160, R50, R236 ;  /* 0x00000032a080723c */ /* 0x000fe600000810ec */
        /* <DEDUP_REMOVED lines=34> */
[----:B------:R-:W1:Y:S04]  /*78e30*/  LDS R202, [R75+0x4b200] ;  /* 0x04b200004bca7984 */ /* 0x000e680000000800 */
[----:B------:R-:W-:Y:S04]  /*78e40*/  STL.64 [R1+0x48d8], R130 ;  /* 0x0048d88201007387 */ /* 0x000fe80000100a00 */
[----:B------:R-:W-:Y:S01]  /*78e50*/  STL.64 [R1+0x48d0], R128 ;  /* 0x0048d08001007387 */ /* 0x000fe20000100a00 */
[C---:B----4-:R-:W-:Y:S08]  /*78e60*/  HMMA.1688.F32.TF32 R136, R160.reuse, R34, R140 ;  /* 0x00000022a088723c */ /* 0x050ff0000008108c */
[C---:B--2---:R-:W-:Y:S08]  /*78e70*/  HMMA.1688.F32.TF32 R132, R160.reuse, R38, R132 ;  /* 0x00000026a084723c */ /* 0x044ff00000081084 */
[C---:B---3--:R-:W-:Y:S11]  /*78e80*/  HMMA.1688.F32.TF32 R140, R160.reuse, R30, R236 ;  /* 0x0000001ea08c723c */ /* 0x048ff600000810ec */
[----:B------:R-:W-:Y:S04]  /*78e90*/  @!UPT UIADD3 URZ, URZ, URZ, URZ ;  /* 0x0000003f3f3ff290 */ /* 0x000fe8000fffe03f */
[----:B------:R-:W-:Y:S01]  /*78ea0*/  STL.64 [R1+0x48e8], R134 ;  /* 0x0048e88601007387 */ /* 0x000fe20000100a00 */
[C---:B------:R-:W-:Y:S03]  /*78eb0*/  HMMA.1688.F32.TF32 R152, R160.reuse, R18, R152 ;  /* 0x00000012a098723c */ /* 0x040fe60000081098 */
[----:B------:R-:W-:Y:S05]  /*78ec0*/  STL.64 [R1+0x48e0], R132 ;  /* 0x0048e08401007387 */ /* 0x000fea0000100a00 */
[C---:B------:R-:W-:Y:S01]  /*78ed0*/  HMMA.1688.F32.TF32 R144, R160.reuse, R10, R144 ;  /* 0x0000000aa090723c */ /* 0x040fe20000081090 */
[----:B------:R-:W-:Y:S07]  /*78ee0*/  STL.64 [R1+0x48f8], R138 ;  /* 0x0048f88a01007387 */ /* 0x000fee0000100a00 */
[----:B------:R-:W-:Y:S01]  /*78ef0*/  HMMA.1688.F32.TF32 R148, R160, R14, R148 ;  /* 0x0000000ea094723c */ /* 0x000fe20000081094 */
[----:B------:R-:W-:Y:S04]  /*78f00*/  STL.64 [R1+0x48f0], R136 ;  /* 0x0048f08801007387 */ /* 0x000fe80000100a00 */
[----:B------:R-:W2:Y:S04]  /*78f10*/  LDL.LU R236, [R1+0x720] ;  /* 0x0007200001ec7983 */ /* 0x000ea80000300800 */
[----:B------:R-:W2:Y:S04]  /*78f20*/  LDL.LU R237, [R1+0x724] ;  /* 0x0007240001ed7983 */ /* 0x000ea80000300800 */
[----:B------:R-:W2:Y:S04]  /*78f30*/  LDL.LU R238, [R1+0x728] ;  /* 0x0007280001ee7983 */ /* 0x000ea80000300800 */
[----:B------:R-:W2:Y:S04]  /*78f40*/  LDL.LU R239, [R1+0x72c] ;  /* 0x00072c0001ef7983 */ /* 0x000ea80000300800 */
[----:B------:R-:W-:Y:S04]  /*78f50*/  STL.64 [R1+0x4908], R142 ;  /* 0x0049088e01007387 */ /* 0x000fe80000100a00 */
[----:B------:R-:W-:Y:S04]  /*78f60*/  STL.64 [R1+0x4900], R140 ;  /* 0x0049008c01007387 */ /* 0x000fe80000100a00 */
[----:B------:R-:W-:Y:S04]  /*78f70*/  STL.64 [R1+0x4918], R146 ;  /* 0x0049189201007387 */ /* 0x000fe80000100a00 */
[----:B------:R-:W-:Y:S01]  /*78f80*/  STL.64 [R1+0x4910], R144 ;  /* 0x0049109001007387 */ /* 0x000fe20000100a00 */
[C---:B-1----:R-:W-:Y:S03]  /*78f90*/  HMMA.1688.F32.TF32 R168, R200.reuse, R26, R208 ;  /* 0x0000001ac8a8723c */ /* 0x042fe600000810d0 */
[----:B------:R-:W-:Y:S04]  /*78fa0*/  STL.64 [R1+0x4928], R150 ;  /* 0x0049289601007387 */ /* 0x000fe80000100a00 */
[----:B------:R-:W-:Y:S04]  /*78fb0*/  STL.64 [R1+0x4920], R148 ;  /* 0x0049209401007387 */ /* 0x000fe80000100a00 */
[----:B------:R-:W-:Y:S04]  /*78fc0*/  STL.64 [R1+0x4938], R154 ;  /* 0x0049389a01007387 */ /* 0x000fe80000100a00 */
[----:B------:R-:W-:Y:S04]  /*78fd0*/  STL.64 [R1+0x4930], R152 ;  /* 0x0049309801007387 */ /* 0x000fe80000100a00 */
[----:B------:R-:W3:Y:S04]  /*78fe0*/  LDL.LU R208, [R1+0x730] ;  /* 0x0007300001d07983 */ /* 0x000ee80000300800 */
[----:B------:R-:W3:Y:S04]  /*78ff0*/  LDL.LU R209, [R1+0x734] ;  /* 0x0007340001d17983 */ /* 0x000ee80000300800 */
[----:B------:R-:W3:Y:S04]  /*79000*/  LDL.LU R210, [R1+0x738] ;  /* 0x0007380001d27983 */ /* 0x000ee80000300800 */
[----:B------:R-:W3:Y:S01]  /*79010*/  LDL.LU R211, [R1+0x73c] ;  /* 0x00073c0001d37983 */ /* 0x000ee20000300800 */
[C---:B------:R-:W-:Y:S03]  /*79020*/  HMMA.1688.F32.TF32 R172, R200.reuse, R218, R240 ;  /* 0x000000dac8ac723c */ /* 0x040fe600000810f0 */
[----:B------:R-:W4:Y:S04]  /*79030*/  LDL.LU R240, [R1+0x740] ;  /* 0x0007400001f07983 */ /* 0x000f280000300800 */
[----:B------:R-:W4:Y:S04]  /*79040*/  LDL.LU R241, [R1+0x744] ;  /* 0x0007440001f17983 */ /* 0x000f280000300800 */
[----:B------:R-:W4:Y:S04]  /*79050*/  LDL.LU R242, [R1+0x748] ;  /* 0x0007480001f27983 */ /* 0x000f280000300800 */
[----:B------:R-:W4:Y:S01]  /*79060*/  LDL.LU R243, [R1+0x74c] ;  /* 0x00074c0001f37983 */ /* 0x000f220000300800 */
[C---:B------:R-:W-:Y:S07]  /*79070*/  HMMA.1688.F32.TF32 R164, R200.reuse, R6, R212 ;  /* 0x00000006c8a4723c */ /* 0x040fee00000810d4 */
        /* <DEDUP_REMOVED lines=16> */
[----:B------:R-:W2:Y:S08]  /*79180*/  LDL.LU R239, [R1+0x77c] ;  /* 0x00077c0001ef7983 */ /* 0x000eb00000300800 */
[----:B------:R-:W-:Y:S04]  /*79190*/  STL [R1+0x4698], R176 ;  /* 0x004698b001007387 */ /* 0x000fe80000100800 */
[----:B------:R-:W-:Y:S01]  /*791a0*/  STL [R1+0x4684], R177 ;  /* 0x004684b101007387 */ /* 0x000fe20000100800 */
[C---:B---3--:R-:W-:Y:S03]  /*791b0*/  HMMA.1688.F32.TF32 R180, R200.reuse, R62, R208 ;  /* 0x0000003ec8b4723c */ /* 0x048fe600000810d0 */
[----:B------:R-:W-:Y:S04]  /*791c0*/  STL [R1+0x4680], R178 ;  /* 0x004680b201007387 */ /* 0x000fe80000100800 */
[----:B------:R-:W-:Y:S11]  /*791d0*/  STL [R1+0x467c], R179 ;  /* 0x00467cb301007387 */ /* 0x000ff60000100800 */
[----:B------:R-:W-:Y:S05]  /*791e0*/  @!UPT UIADD3 URZ, URZ, URZ, URZ ;  /* 0x0000003f3f3ff290 */ /* 0x000fea000fffe03f */
[----:B------:R-:W-:Y:S04]  /*791f0*/  STL [R1+0x46a4], R180 ;  /* 0x0046a4b401007387 */ /* 0x000fe80000100800 */
[----:B------:R-:W-:Y:S04]  /*79200*/  STL [R1+0x46a0], R181 ;  /* 0x0046a0b501007387 */ /* 0x000fe80000100800 */
[----:B------:R-:W-:Y:S04]  /*79210*/  STL [R1+0x469c], R182 ;  /* 0x00469cb601007387 */ /* 0x000fe80000100800 */
[----:B------:R-:W-:Y:S04]  /*79220*/  STL [R1+0x4678], R183 ;  /* 0x004678b701007387 */ /* 0x000fe80000100800 */
        /* <DEDUP_REMOVED lines=9> */
[C---:B------:R-:W-:Y:S08]  /*792c0*/  HMMA.1688.F32.TF32 R188, R200.reuse, R54, R188 ;  /* 0x00000036c8bc723c */ /* 0x040ff000000810bc */
[C---:B------:R-:W-:Y:S01]  /*792d0*/  HMMA.1688.F32.TF32 R192, R200.reuse, R50, R212 ;  /* 0x00000032c8c0723c */ /* 0x040fe200000810d4 */
        /* <DEDUP_REMOVED lines=12> */
[----:B------:R-:W4:Y:S04]  /*793a0*/  LDL.LU R244, [R1+0x7d0] ;  /* 0x0007d00001f47983 */ /* 0x000f280000300800 */
[----:B------:R-:W4:Y:S04]  /*793b0*/  LDL.LU R245, [R1+0x7d4] ;  /* 0x0007d40001f57983 */ /* 0x000f280000300800 */
[----:B------:R-:W4:Y:S04]  /*793c0*/  LDL.LU R246, [R1+0x7d8] ;  /* 0x0007d80001f67983 */ /* 0x000f280000300800 */
[----:B------:R-:W4:Y:S01]  /*793d0*/  LDL.LU R247, [R1+0x7dc] ;  /* 0x0007dc0001f77983 */ /* 0x000f220000300800 */
[----:B--2---:R-:W-:Y:S03]  /*793e0*/  HMMA.1688.F32.TF32 R196, R200, R38, R236 ;  /* 0x00000026c8c4723c */ /* 0x004fe600000810ec */
[----:B------:R-:W-:Y:S04]  /*793f0*/  LDS R236, [R75+0x4a280] ;  /* 0x04a280004bec7984 */ /* 0x000fe80000000800 */
[----:B------:R-:W-:Y:S01]  /*79400*/  LDS R238, [R75+0x4b280] ;  /* 0x04b280004bee7984 */ /* 0x000fe20000000800 */
[----:B------:R-:W-:Y:S03]  /*79410*/  HMMA.1688.F32.TF32 R156, R160, R22, R156 ;  /* 0x00000016a09c723c */ /* 0x000fe6000008109c */
[----:B------:R-:W-:Y:S04]  /*79420*/  LDS R237, [R3+0x4a280] ;  /* 0x04a2800003ed7984 */ /* 0x000fe80000000800 */
[----:B------:R-:W-:Y:S08]  /*79430*/  LDS R239, [R3+0x4b280] ;  /* 0x04b2800003ef7984 */ /* 0x000ff00000000800 */
[----:B------:R-:W-:Y:S04]  /*79440*/  STL [R1+0x46e0], R196 ;  /* 0x0046e0c401007387 */ /* 0x000fe80000100800 */
[----:B------:R-:W-:Y:S04]  /*79450*/  STL [R1+0x46dc], R197 ;  /* 0x0046dcc501007387 */ /* 0x000fe80000100800 */
[----:B------:R-:W-:Y:S04]  /*79460*/  STL [R1+0x46d8], R198 ;  /* 0x0046d8c601007387 */ /* 0x000fe80000100800 */
[----:B------:R-:W-:Y:S04]  /*79470*/  STL [R1+0x46d4], R199 ;  /* 0x0046d4c701007387 */ /* 0x000fe80000100800 */
[----:B------:R-:W2:Y:S01]  /*79480*/  LDL.LU R248, [R1+0x7c0] ;  /* 0x0007c00001f87983 */ /* 0x000ea20000300800 */
[C---:B---3--:R-:W-:Y:S11]  /*79490*/  HMMA.1688.F32.TF32 R40, R200.reuse, R34, R208 ;  /* 0x00000022c828723c */ /* 0x048ff600000810d0 */
[----:B------:R-:W-:Y:S11]  /*794a0*/  @!UPT UIADD3 URZ, URZ, URZ, URZ ;  /* 0x0000003f3f3ff290 */ /* 0x000ff6000fffe03f */
[----:B------:R-:W-:Y:S01]  /*794b0*/  @!UPT UIADD3 URZ, URZ, URZ, URZ ;  /* 0x0000003f3f3ff290 */ /* 0x000fe2000fffe03f */
[----:B------:R-:W-:Y:S04]  /*794c0*/  STL.64 [R1+0x450], R40 ;  /* 0x0004502801007387 */ /* 0x000fe80000100a00 */
[----:B------:R4:W-:Y:S04]  /*794d0*/  STL.64 [R1+0x458], R42 ;  /* 0x0004582a01007387 */ /* 0x0009e80000100a00 */
[----:B------:R-:W2:Y:S04]  /*794e0*/  LDL.LU R249, [R1+0x7c4] ;  /* 0x0007c40001f97983 */ /* 0x000ea80000300800 */
[----:B------:R-:W2:Y:S04]  /*794f0*/  LDL.LU R250, [R1+0x7c8] ;  /* 0x0007c80001fa7983 */ /* 0x000ea80000300800 */
[----:B------:R-:W2:Y:S04]  /*79500*/  LDL.LU R251, [R1+0x7cc] ;  /* 0x0007cc0001fb7983 */ /* 0x000ea80000300800 */
[----:B------:R-:W3:Y:S04]  /*79510*/  LDL.LU R212, [R1+0x7b0] ;  /* 0x0007b00001d47983 */ /* 0x000ee80000300800 */
[----:B------:R-:W3:Y:S04]  /*79520*/  LDL.LU R213, [R1+0x7b4] ;  /* 0x0007b40001d57983 */ /* 0x000ee80000300800 */
[----:B------:R-:W3:Y:S04]  /*79530*/  LDL.LU R214, [R1+0x7b8] ;  /* 0x0007b80001d67983 */ /* 0x000ee80000300800 */
[----:B------:R-:W3:Y:S01]  /*79540*/  LDL.LU R215, [R1+0x7bc] ;  /* 0x0007bc0001d77983 */ /* 0x000ee20000300800 */
[----:B----4-:R-:W-:Y:S03]  /*79550*/  HMMA.1688.F32.TF32 R40, R200, R30, R240 ;  /* 0x0000001ec828723c */ /* 0x010fe600000810f0 */
        /* <DEDUP_REMOVED lines=26> */
[----:B------:R-:W-:Y:S01]  /*79700*/  STL [R1+0x46f4], R192 ;  /* 0x0046f4c001007387 */ /* 0x000fe20000100800 */
[C---:B--2---:R-:W-:Y:S11]  /*79710*/  HMMA.1688.F32.TF32 R40, R200.reuse, R14, R248 ;  /* 0x0000000ec828723c */ /* 0x044ff600000810f8 */
[----:B------:R-:W-:Y:S11]  /*79720*/  @!UPT UIADD3 URZ, URZ, URZ, URZ ;  /* 0x0000003f3f3ff290 */ /* 0x000ff6000fffe03f */
[----:B------:R-:W-:Y:S02]  /*79730*/  @!UPT UIADD3 URZ, URZ, URZ, URZ ;  /* 0x0000003f3f3ff290 */ /* 0x000fe4000fffe03f */
[----:B------:R-:W-:Y:S01]  /*79740*/  IMAD.MOV.U32 R184, RZ, RZ, R40 ;  /* 0x000000ffffb87224 */ /* 0x000fe200078e0028 */
[----:B------:R-:W-:Y:S01]  /*79750*/  MOV R185, R41 ;  /* 0x0000002900b97202 */ /* 0x000fe20000000f00 */
[----:B------:R-:W-:Y:S02]  /*79760*/  IMAD.MOV.U32 R186, RZ, RZ, R42 ;  /* 0x000000ffffba7224 */ /* 0x000fe400078e002a */
[----:B------:R-:W-:Y:S02]  /*79770*/  IMAD.MOV.U32 R180, RZ, RZ, R43 ;  /* 0x000000ffffb47224 */ /* 0x000fe400078e002b */
[----:B---3--:R-:W-:Y:S03]  /*79780*/  HMMA.1688.F32.TF32 R40, R200, R18, R212 ;  /* 0x00000012c828723c */ /* 0x008fe600000810d4 */
[----:B------:R-:W-:Y:S04]  /*79790*/  STL [R1+0x4710], R180 ;  /* 0x004710b401007387 */ /* 0x000fe80000100800 */
[----:B------:R-:W-:Y:S04]  /*797a0*/  STL [R1+0x470c], R186 ;  /* 0x00470cba01007387 */ /* 0x000fe80000100800 */
[----:B------:R-:W-:Y:S04]  /*797b0*/  STL [R1+0x4708], R185 ;  /* 0x004708b901007387 */ /* 0x000fe80000100800 */
[----:B------:R-:W-:Y:S09]  /*797c0*/  STL [R1+0x4704], R184 ;  /* 0x004704b801007387 */ /* 0x000ff20000100800 */
[----:B------:R-:W-:Y:S01]  /*797d0*/  IMAD.MOV.U32 R196, RZ, RZ, R40 ;  /* 0x000000ffffc47224 */ /* 0x000fe200078e0028 */
[----:B------:R-:W-:Y:S01]  /*797e0*/  MOV R198, R42 ;  /* 0x0000002a00c67202 */ /* 0x000fe20000000f00 */
[----:B------:R-:W-:-:S02]  /*797f0*/  IMAD.MOV.U32 R197, RZ, RZ, R41 ;  /* 0x000000ffffc57224 */ /* 0x000fc400078e0029 */
[----:B------:R-:W-:Y:S02]  /*79800*/  IMAD.MOV.U32 R199, RZ, RZ, R43 ;  /* 0x000000ffffc77224 */ /* 0x000fe400078e002b */
[C---:B----4-:R-:W-:Y:S08]  /*79810*/  HMMA.1688.F32.TF32 R40, R200.reuse, R22, R208 ;  /* 0x00000016c828723c */ /* 0x050ff000000810d0 */
[-C--:B------:R-:W-:Y:S01]  /*79820*/  HMMA.1688.F32.TF32 R200, R200, R46.reuse, R240 ;  /* 0x0000002ec8c8723c */ /* 0x080fe200000810f0 */
        /* <DEDUP_REMOVED lines=45> */
[----:B------:R-:W-:Y:S04]  /*79b00*/  LDS R204, [R0+0x4a280] ;  /* 0x04a2800000cc7984 */ /* 0x000fe80000000800 */
[----:B------:R-:W-:Y:S04]  /*79b10*/  LDS R206, [R0+0x4b280] ;  /* 0x04b2800000ce7984 */ /* 0x000fe80000000800 */
[----:B------:R-:W-:Y:S04]  /*79b20*/  LDS R205, [R74+0x4a280] ;  /* 0x04a280004acd7984 */ /* 0x000fe80000000800 */
[----:B------:R-:W2:Y:S02]  /*79b30*/  LDS R207, [R74+0x4b280] ;  /* 0x04b280004acf7984 */ /* 0x000ea40000000800 */
[C---:B--2---:R-:W-:Y:S11]  /*79b40*/  HMMA.1688.F32.TF32 R68, R204.reuse, R26, R68 ;  /* 0x0000001acc44723c */ /* 0x044ff60000081044 */
[----:B------:R-:W-:Y:S11]  /*79b50*/  @!UPT UIADD3 URZ, URZ, URZ, URZ ;  /* 0x0000003f3f3ff290 */ /* 0x000ff6000fffe03f */
[----:B------:R-:W-:Y:S02]  /*79b60*/  @!UPT UIADD3 URZ, URZ, URZ, URZ ;  /* 0x0000003f3f3ff290 */ /* 0x000fe4000fffe03f */
[----:B------:R-:W-:Y:S01]  /*79b70*/  MOV R181, R68 ;  /* 0x0000004400b57202 */ /* 0x000fe20000000f00 */
[----:B------:R-:W-:Y:S02]  /*79b80*/  IMAD.MOV.U32 R182, RZ, RZ, R69 ;  /* 0x000000ffffb67224 */ /* 0x000fe400078e0045 */
[----:B------:R-:W-:Y:S02]  /*79b90*/  IMAD.MOV.U32 R176, RZ, RZ, R70 ;  /* 0x000000ffffb07224 */ /* 0x000fe400078e0046 */
[----:B------:R-:W-:Y:S02]  /*79ba0*/  IMAD.MOV.U32 R172, RZ, RZ, R71 ;  /* 0x000000ffffac7224 */ /* 0x000fe400078e0047 */
[C---:B---3--:R-:W-:Y:S11]  /*79bb0*/  HMMA.1688.F32.TF32 R68, R204.reuse, R218, R220 ;  /* 0x000000dacc44723c */ /* 0x048ff600000810dc */
[----:B------:R-:W-:Y:S11]  /*79bc0*/  @!UPT UIADD3 URZ, URZ, URZ, URZ ;  /* 0x0000003f3f3ff290 */ /* 0x000ff6000fffe03f */
[----:B------:R-:W-:Y:S02]  /*79bd0*/  @!UPT UIADD3 URZ, URZ, URZ, URZ ;  /* 0x0000003f3f3ff290 */ /* 0x000fe4000fffe03f */
[----:B------:R-:W-:Y:S01]  /*79be0*/  IMAD.MOV.U32 R195, RZ, RZ, R68 ;  /* 0x000000ffffc37224 */ /* 0x000fe200078e0044 */
[----:B------:R-:W-:Y:S01]  /*79bf0*/  MOV R194, R69 ;  /* 0x0000004500c27202 */ /* 0x000fe20000000f00 */
[----:B------:R-:W-:Y:S02]  /*79c00*/  IMAD.MOV.U32 R193, RZ, RZ, R70 ;  /* 0x000000ffffc17224 */ /* 0x000fe400078e0046 */
[----:B------:R-:W-:Y:S02]  /*79c10*/  IMAD.MOV.U32 R192, RZ, RZ, R71 ;  /* 0x000000ffffc07224 */ /* 0x000fe400078e0047 */
[C---:B----4-:R-:W-:Y:S08]  /*79c20*/  HMMA.1688.F32.TF32 R68, R204.reuse, R66, R224 ;  /* 0x00000042cc44723c */ /* 0x050ff000000810e0 */
[C---:B------:R-:W-:Y:S11]  /*79c30*/  HMMA.1688.F32.TF32 R76, R204.reuse, R6, R76 ;  /* 0x00000006cc4c723c */ /* 0x040ff6000008104c */
[----:B------:R-:W-:Y:S05]  /*79c40*/  @!UPT UIADD3 URZ, URZ, URZ, URZ ;  /* 0x0000003f3f3ff290 */ /* 0x000fea000fffe03f */
[----:B------:R-:W-:Y:S01]  /*79c50*/  IMAD.MOV.U32 R180, RZ, RZ, R68 ;  /* 0x000000ffffb47224 */ /* 0x000fe200078e0044 */
[----:B------:R-:W-:Y:S01]  /*79c60*/  MOV R185, R70 ;  /* 0x0000004600b97202 */ /* 0x000fe20000000f00 */
[----:B------:R-:W-:Y:S02]  /*79c70*/  IMAD.MOV.U32 R186, RZ, RZ, R69 ;  /* 0x000000ffffba7224 */ /* 0x000fe400078e0045 */
[----:B------:R-:W-:Y:S02]  /*79c80*/  IMAD.MOV.U32 R184, RZ, RZ, R71 ;  /* 0x000000ffffb87224 */ /* 0x000fe400078e0047 */
[----:B------:R-:W-:Y:S02]  /*79c90*/  HMMA.1688.F32.TF32 R68, R204, R62, R228 ;  /* 0x0000003ecc44723c */ /* 0x000fe400000810e4 */
[----:B------:R-:W-:Y:S02]  /*79ca0*/  IMAD.MOV.U32 R173, RZ, RZ, R76 ;  /* 0x000000ffffad7224 */ /* 0x000fe400078e004c */
[----:B------:R-:W-:-:S02]  /*79cb0*/  IMAD.MOV.U32 R174, RZ, RZ, R77 ;  /* 0x000000ffffae7224 */ /* 0x000fc400078e004d */
[----:B------:R-:W-:Y:S02]  /*79cc0*/  IMAD.MOV.U32 R175, RZ, RZ, R78 ;  /* 0x000000ffffaf7224 */ /* 0x000fe400078e004e */
[----:B------:R-:W-:Y:S01]  /*79cd0*/  HMMA.1688.F32.TF32 R80, R204, R58, R232 ;  /* 0x0000003acc50723c */ /* 0x000fe200000810e8 */
[----:B------:R-:W-:-:S07]  /*79ce0*/  IMAD.MOV.U32 R177, RZ, RZ, R79 ;  /* 0x000000ffffb17224 */ /* 0x000fce00078e004f */
[----:B------:R-:W-:Y:S08]  /*79cf0*/  HMMA.1688.F32.TF32 R76, R204, R54, R244 ;  /* 0x00000036cc4c723c */ /* 0x000ff000000810f4 */
[----:B------:R-:W-:Y:S01]  /*79d00*/  IMAD.MOV.U32 R178, RZ, RZ, R68 ;  /* 0x000000ffffb27224 */ /* 0x000fe200078e0044 */
[----:B------:R-:W-:Y:S01]  /*79d10*/  MOV R187, R71 ;  /* 0x0000004700bb7202 */ /* 0x000fe20000000f00 */
[----:B------:R-:W-:-:S02]  /*79d20*/  IMAD.MOV.U32 R179, RZ, RZ, R69 ;  /* 0x000000ffffb37224 */ /* 0x000fc400078e0045 */
[----:B------:R-:W-:Y:S02]  /*79d30*/  IMAD.MOV.U32 R183, RZ, RZ, R70 ;  /* 0x000000ffffb77224 */ /* 0x000fe400078e0046 */
[C---:B------:R-:W-:Y:S01]  /*79d40*/  HMMA.1688.F32.TF32 R68, R204.reuse, R50, R248 ;  /* 0x00000032cc44723c */ /* 0x040fe200000810f8 */
[----:B------:R-:W-:Y:S04]  /*79d50*/  STL.64 [R1+0x3a0], R80 ;  /* 0x0003a05001007387 */ /* 0x000fe80000100a00 */
[----:B------:R1:W-:Y:S04]  /*79d60*/  STL.64 [R1+0x3a8], R82 ;  /* 0x0003a85201007387 */ /* 0x0003e80000100a00 */
[----:B------:R-:W-:Y:S04]  /*79d70*/  STL.64 [R1+0x390], R76 ;  /* 0x0003904c01007387 */ /* 0x000fe80000100a00 */
[----:B------:R2:W-:Y:S01]  /*79d80*/  STL.64 [R1+0x398], R78 ;  /* 0x0003984e01007387 */ /* 0x0005e20000100a00 */
[C---:B-1----:R-:W-:Y:S09]  /*79d90*/  HMMA.1688.F32.TF32 R80, R204.reuse, R38, R212 ;  /* 0x00000026cc50723c */ /* 0x042ff200000810d4 */
[----:B------:R-:W-:Y:S01]  /*79da0*/  STL.64 [R1+0x380], R68 ;  /* 0x0003804401007387 */ /* 0x000fe20000100a00 */
[C---:B--2---:R-:W-:Y:S03]  /*79db0*/  HMMA.1688.F32.TF32 R76, R204.reuse, R34, R208 ;  /* 0x00000022cc4c723c */ /* 0x044fe600000810d0 */
[----:B------:R1:W-:Y:S05]  /*79dc0*/  STL.64 [R1+0x388], R70 ;  /* 0x0003884601007387 */ /* 0x0003ea0000100a00 */
[C---:B-1----:R-:W-:Y:S05]  /*79dd0*/  HMMA.1688.F32.TF32 R68, R204.reuse, R30, R240 ;  /* 0x0000001ecc44723c */ /* 0x042fea00000810f0 */
[----:B------:R1:W-:Y:S04]  /*79de0*/  STL.64 [R1+0x370], R80 ;  /* 0x0003705001007387 */ /* 0x0003e80000100a00 */
[----:B------:R2:W-:Y:S04]  /*79df0*/  STL.64 [R1+0x378], R82 ;  /* 0x0003785201007387 */ /* 0x0005e80000100a00 */
[----:B------:R-:W3:Y:S04]  /*79e00*/  LDL.LU R244, [R1+0x980] ;  /* 0x0009800001f47983 */ /* 0x000ee80000300800 */
[----:B------:R-:W-:Y:S04]  /*79e10*/  STL.64 [R1+0x360], R76 ;  /* 0x0003604c01007387 */ /* 0x000fe80000100a00 */
[----:B------:R-:W-:Y:S04]  /*79e20*/  STL.64 [R1+0x368], R78 ;  /* 0x0003684e01007387 */ /* 0x000fe80000100a00 */
        /* <DEDUP_REMOVED lines=62> */
[----:B------:R-:W2:Y:S11]  /*7a210*/  LDL.LU R240, [R1+0x9b0] ;  /* 0x0009b00001f07983 */ /* 0x000eb60000300800 */
[----:B------:R-:W-:Y:S09]  /*7a220*/  @!UPT UIADD3 URZ, URZ, URZ, URZ ;  /* 0x0000003f3f3ff290 */ /* 0x000ff2000fffe03f */
[----:B------:R-:W-:Y:S04]  /*7a230*/  STL.64 [R1+0x340], R96 ;  /* 0x0003406001007387 */ /* 0x000fe80000100a00 */
[----:B------:R3:W-:Y:S04]  /*7a240*/  STL.64 [R1+0x348], R98 ;  /* 0x0003486201007387 */ /* 0x0007e80000100a00 */
[----:B------:R-:W2:Y:S04]  /*7a250*/  LDL.LU R241, [R1+0x9b4] ;  /* 0x0009b40001f17983 */ /* 0x000ea80000300800 */
[----:B------:R-:W2:Y:S04]  /*7a260*/  LDL.LU R242, [R1+0x9b8] ;  /* 0x0009b80001f27983 */ /* 0x000ea80000300800 */
[----:B------:R-:W2:Y:S01]  /*7a270*/  LDL.LU R243, [R1+0x9bc] ;  /* 0x0009bc0001f37983 */ /* 0x000ea20000300800 */
[C---:B---3--:R-:W-:Y:S08]  /*7a280*/  HMMA.1688.F32.TF32 R96, R204.reuse, R14, R88 ;  /* 0x0000000ecc60723c */ /* 0x048ff00000081058 */
[C---:B------:R-:W-:Y:S08]  /*7a290*/  HMMA.1688.F32.TF32 R88, R204.reuse, R18, R92 ;  /* 0x00000012cc58723c */ /* 0x040ff0000008105c */
[C---:B------:R-:W-:Y:S08]  /*7a2a0*/  HMMA.1688.F32.TF32 R84, R204.reuse, R22, R84 ;  /* 0x00000016cc54723c */ /* 0x040ff00000081054 */
[----:B------:R-:W-:Y:S08]  /*7a2b0*/  HMMA.1688.F32.TF32 R204, R204, R46, R80 ;  /* 0x0000002ecccc723c */ /* 0x000ff00000081050 */
[C---:B------:R-:W-:Y:S08]  /*7a2c0*/  HMMA.1688.F32.TF32 R208, R236.reuse, R6, R208 ;  /* 0x00000006ecd0723c */ /* 0x040ff000000810d0 */
[C---:B----4-:R-:W-:Y:S01]  /*7a2d0*/  HMMA.1688.F32.TF32 R212, R236.reuse, R26, R212 ;  /* 0x0000001aecd4723c */ /* 0x050fe200000810d4 */
[----:B------:R-:W-:Y:S07]  /*7a2e0*/  STL.64 [R1+0x330], R96 ;  /* 0x0003306001007387 */ /* 0x000fee0000100a00 */
[C---:B------:R-:W-:Y:S01]  /*7a2f0*/  HMMA.1688.F32.TF32 R68, R236.reuse, R66, R68 ;  /* 0x00000042ec44723c */ /* 0x040fe20000081044 */
[----:B------:R-:W-:Y:S07]  /*7a300*/  STL.64 [R1+0x338], R98 ;  /* 0x0003386201007387 */ /* 0x000fee0000100a00 */
[C---:B------:R-:W-:Y:S01]  /*7a310*/  HMMA.1688.F32.TF32 R76, R236.reuse, R218, R76 ;  /* 0x000000daec4c723c */ /* 0x040fe2000008104c */
[----:B------:R-:W-:Y:S04]  /*7a320*/  STL.64 [R1+0x310], R88 ;  /* 0x0003105801007387 */ /* 0x000fe80000100a00 */
[----:B------:R-:W-:Y:S04]  /*7a330*/  STL.64 [R1+0x318], R90 ;  /* 0x0003185a01007387 */ /* 0x000fe80000100a00 */
[----:B------:R-:W-:Y:S04]  /*7a340*/  STL [R1+0x4650], R204 ;  /* 0x004650cc01007387 */ /* 0x000fe80000100800 */
[----:B------:R-:W-:Y:S04]  /*7a350*/  STL.64 [R1+0x2f0], R84 ;  /* 0x0002f05401007387 */ /* 0x000fe80000100a00 */
[----:B------:R-:W-:Y:S04]  /*7a360*/  STL.64 [R1+0x2f8], R86 ;  /* 0x0002f85601007387 */ /* 0x000fe80000100a00 */
        /* <DEDUP_REMOVED lines=8> */
[C---:B------:R-:W-:Y:S03]  /*7a3f0*/  HMMA.1688.F32.TF32 R80, R236.reuse, R62, R220 ;  /* 0x0000003eec50723c */ /* 0x040fe600000810dc */
[----:B------:R-:W-:Y:S04]  /*7a400*/  STL [R1+0x466c], R213 ;  /* 0x00466cd501007387 */ /* 0x000fe80000100800 */
[----:B------:R-:W-:Y:S04]  /*7a410*/  STL [R1+0x4668], R214 ;  /* 0x004668d601007387 */ /* 0x000fe80000100800 */
[----:B------:R-:W-:Y:S04]  /*7a420*/  STL [R1+0x4664], R215 ;  /* 0x004664d701007387 */ /* 0x000fe80000100800 */
[----:B------:R-:W-:Y:S04]  /*7a430*/  STL.64 [R1+0x10], R76 ;  /* 0x0000104c01007387 */ /* 0x000fe80000100a00 */
[----:B------:R1:W-:Y:S04]  /*7a440*/  STL.64 [R1+0x18], R78 ;  /* 0x0000184e01007387 */ /* 0x0003e80000100a00 */
[----:B------:R-:W-:Y:S04]  /*7a450*/  STL.64 [R1+0x30], R68 ;  /* 0x0000304401007387 */ /* 0x000fe80000100a00 */
[----:B------:R3:W-:Y:S01]  /*7a460*/  STL.64 [R1+0x38], R70 ;  /* 0x0000384601007387 */ /* 0x0007e20000100a00 */
[C---:B-1----:R-:W-:Y:S08]  /*7a470*/  HMMA.1688.F32.TF32 R76, R236.reuse, R58, R224 ;  /* 0x0000003aec4c723c */ /* 0x042ff000000810e0 */
[C---:B---3--:R-:W-:Y:S01]  /*7a480*/  HMMA.1688.F32.TF32 R68, R236.reuse, R54, R228 ;  /* 0x00000036ec44723c */ /* 0x048fe200000810e4 */
[----:B------:R-:W-:Y:S04]  /*7a490*/  STL.64 [R1+0xe0], R80 ;  /* 0x0000e05001007387 */ /* 0x000fe80000100a00 */
[----:B------:R1:W-:Y:S10]  /*7a4a0*/  STL.64 [R1+0xe8], R82 ;  /* 0x0000e85201007387 */ /* 0x0003f40000100a00 */
[----:B------:R-:W-:Y:S04]  /*7a4b0*/  STL.64 [R1+0xf0], R76 ;  /* 0x0000f04c01007387 */ /* 0x000fe80000100a00 */
[----:B------:R-:W-:Y:S04]  /*7a4c0*/  STL.64 [R1+0xf8], R78 ;  /* 0x0000f84e01007387 */ /* 0x000fe80000100a00 */
[----:B------:R-:W-:Y:S04]  /*7a4d0*/  STL.64 [R1+0x100], R68 ;  /* 0x0001004401007387 */ /* 0x000fe80000100a00 */
[----:B------:R3:W-:Y:S01]  /*7a4e0*/  STL.64 [R1+0x108], R70 ;  /* 0x0001084601007387 */ /* 0x0007e20000100a00 */
[C---:B-1----:R-:W-:Y:S08]  /*7a4f0*/  HMMA.1688.F32.TF32 R80, R236.reuse, R50, R232 ;  /* 0x00000032ec50723c */ /* 0x042ff000000810e8 */
[C---:B---3--:R-:W-:Y:S08]  /*7a500*/  HMMA.1688.F32.TF32 R68, R236.reuse, R34, R248 ;  /* 0x00000022ec44723c */ /* 0x048ff000000810f8 */
[----:B------:R-:W-:Y:S07]  /*7a510*/  HMMA.1688.F32.TF32 R76, R236, R38, R244 ;  /* 0x00000026ec4c723c */ /* 0x000fee00000810f4 */
[----:B------:R-:W-:Y:S04]  /*7a520*/  STL.64 [R1+0x130], R80 ;  /* 0x0001305001007387 */ /* 0x000fe80000100a00 */
[----:B------:R-:W-:Y:S05]  /*7a530*/  STL.64 [R1+0x138], R82 ;  /* 0x0001385201007387 */ /* 0x000fea0000100a00 */
[----:B------:R-:W-:-:S02]  /*7a540*/  IMAD.MOV.U32 R212, RZ, RZ, R68 ;  /* 0x000000ffffd47224 */ /* 0x000fc400078e0044 */
[----:B------:R-:W-:Y:S02]  /*7a550*/  IMAD.MOV.U32 R213, RZ, RZ, R69 ;  /* 0x000000ffffd57224 */ /* 0x000fe400078e0045 */
[----:B------:R-:W-:Y:S02]  /*7a560*/  IMAD.MOV.U32 R214, RZ, RZ, R70 ;  /* 0x000000ffffd67224 */ /* 0x000fe400078e0046 */
[----:B------:R-:W-:Y:S01]  /*7a570*/  IMAD.MOV.U32 R215, RZ, RZ, R71 ;  /* 0x000000ffffd77224 */ /* 0x000fe200078e0047 */
[----:B------:R1:W-:Y:S04]  /*7a580*/  STL.64 [R1+0x140], R76 ;  /* 0x0001404c01007387 */ /* 0x0003e80000100a00 */
        /* <DEDUP_REMOVED lines=13> */
[----:B--2---:R-:W-:Y:S03]  /*7a660*/  HMMA.1688.F32.TF32 R68, R236, R30, R240 ;  /* 0x0000001eec44723c */ /* 0x004fe600000810f0 */
[----:B------:R-:W2:Y:S04]  /*7a670*/  LDL.LU R240, [R1+0xce0] ;  /* 0x000ce00001f07983 */ /* 0x000ea80000300800 */
[----:B------:R-:W2:Y:S04]  /*7a680*/  LDL.LU R241, [R1+0xce4] ;  /* 0x000ce40001f17983 */ /* 0x000ea80000300800 */
[----:B------:R-:W2:Y:S04]  /*7a690*/  LDL.LU R242, [R1+0xce8] ;  /* 0x000ce80001f27983 */ /* 0x000ea80000300800 */
[----:B------:R-:W2:Y:S09]  /*7a6a0*/  LDL.LU R243, [R1+0xcec] ;  /* 0x000cec0001f37983 */ /* 0x000eb20000300800 */
[----:B------:R-:W-:Y:S01]  /*7a6b0*/  MOV R208, R68 ;  /* 0x0000004400d07202 */ /* 0x000fe20000000f00 */
[----:B------:R-:W-:Y:S01]  /*7a6c0*/  IMAD.MOV.U32 R209, RZ, RZ, R69 ;  /* 0x000000ffffd17224 */ /* 0x000fe200078e0045 */
[----:B------:R-:W2:Y:S01]  /*7a6d0*/  LDL.LU R68, [R1+0xcf0] ;  /* 0x000cf00001447983 */ /* 0x000ea20000300800 */
[----:B------:R-:W-:-:S02]  /*7a6e0*/  IMAD.MOV.U32 R210, RZ, RZ, R70 ;  /* 0x000000ffffd27224 */ /* 0x000fc400078e0046 */
[----:B------:R-:W-:Y:S01]  /*7a6f0*/  IMAD.MOV.U32 R211, RZ, RZ, R71 ;  /* 0x000000ffffd37224 */ /* 0x000fe200078e0047 */
        /* <DEDUP_REMOVED lines=70> */
[----:B------:R-:W2:Y:S02]  /*7ab60*/  LDS R43, [R74+0x4b300] ;  /* 0x04b300004a2b7984 */ /* 0x000ea40000000800 */
[C---:B--2---:R-:W-:Y:S08]  /*7ab70*/  HMMA.1688.F32.TF32 R88, R40.reuse, R218, R88 ;  /* 0x000000da2858723c */ /* 0x044ff00000081058 */
[----:B---3--:R-:W-:Y:S08]  /*7ab80*/  HMMA.1688.F32.TF32 R100, R40, R6, R100 ;  /* 0x000000062864723c */ /* 0x008ff00000081064 */
[C---:B----4-:R-:W-:Y:S08]  /*7ab90*/  HMMA.1688.F32.TF32 R104, R236.reuse, R46, R104 ;  /* 0x0000002eec68723c */ /* 0x050ff00000081068 */
[C---:B------:R-:W-:Y:S08]  /*7aba0*/  HMMA.1688.F32.TF32 R108, R236.reuse, R22, R108 ;  /* 0x00000016ec6c723c */ /* 0x040ff0000008106c */
[C---:B------:R-:W-:Y:S08]  /*7abb0*/  HMMA.1688.F32.TF32 R116, R236.reuse, R14, R116 ;  /* 0x0000000eec74723c */ /* 0x040ff00000081074 */
[----:B------:R-:W-:Y:S08]  /*7abc0*/  HMMA.1688.F32.TF32 R112, R236, R18, R112 ;  /* 0x00000012ec70723c */ /* 0x000ff00000081070 */
        /* <DEDUP_REMOVED lines=33> */
[----:B------:R-:W-:Y:S03]  /*7ade0*/  HMMA.1688.F32.TF32 R120, R236, R10, R120 ;  /* 0x0000000aec78723c */ /* 0x000fe60000081078 */
[----:B------:R-:W-:Y:S04]  /*7adf0*/  LDS R236, [R75+0x4a300] ;  /* 0x04a300004bec7984 */ /* 0x000fe80000000800 */
[----:B------:R-:W-:Y:S01]  /*7ae00*/  LDS R238, [R75+0x4b300] ;  /* 0x04b300004bee7984 */ /* 0x000fe20000000800 */
[C---:B-1----:R-:W-:Y:S03]  /*7ae10*/  HMMA.1688.F32.TF32 R68, R40.reuse, R34, R220 ;  /* 0x000000222844723c */ /* 0x042fe600000810dc */
[----:B------:R-:W-:Y:S04]  /*7ae20*/  LDS R237, [R3+0x4a300] ;  /* 0x04a3000003ed7984 */ /* 0x000fe80000000800 */
[----:B------:R-:W-:Y:S01]  /*7ae30*/  LDS R239, [R3+0x4b300] ;  /* 0x04b3000003ef7984 */ /* 0x000fe20000000800 */
[C---:B------:R-:W-:Y:S03]  /*7ae40*/  HMMA.1688.F32.TF32 R76, R40.reuse, R30, R224 ;  /* 0x0000001e284c723c */ /* 0x040fe600000810e0 */
[----:B------:R-:W-:Y:S04]  /*7ae50*/  LDS R240, [R0+0x4a380] ;  /* 0x04a3800000f07984 */ /* 0x000fe80000000800 */
[----:B------:R-:W-:Y:S04]  /*7ae60*/  LDS R242, [R0+0x4b380] ;  /* 0x04b3800000f27984 */ /* 0x000fe80000000800 */
[----:B------:R-:W-:Y:S04]  /*7ae70*/  LDS R241, [R74+0x4a380] ;  /* 0x04a380004af17984 */ /* 0x000fe80000000800 */
[----:B------:R-:W1:Y:S04]  /*7ae80*/  LDS R243, [R74+0x4b380] ;  /* 0x04b380004af37984 */ /* 0x000e680000000800 */
        /* <DEDUP_REMOVED lines=10> */
[----:B------:R-:W-:Y:S04]  /*7af30*/  STL.64 [R1+0x1100], R80 ;  /* 0x0011005001007387 */ /* 0x000fe80000100a00 */
[----:B------:R-:W-:Y:S04]  /*7af40*/  STL.64 [R1+0x1108], R82 ;  /* 0x0011085201007387 */ /* 0x000fe80000100a00 */
[----:B------:R-:W2:Y:S04]  /*7af50*/  LDL.LU R244, [R1+0xb90] ;  /* 0x000b900001f47983 */ /* 0x000ea80000300800 */
[----:B------:R-:W-:Y:S04]  /*7af60*/  STL.64 [R1+0x10f0], R76 ;  /* 0x0010f04c01007387 */ /* 0x000fe80000100a00 */
[----:B------:R-:W-:Y:S05]  /*7af70*/  STL.64 [R1+0x10f8], R78 ;  /* 0x0010f84e01007387 */ /* 0x000fea0000100a00 */
        /* <DEDUP_REMOVED lines=113> */
[C---:B-1----:R-:W-:Y:S08]  /*7b690*/  HMMA.1688.F32.TF32 R84, R240.reuse, R6, R84 ;  /* 0x00000006f054723c */ /* 0x042ff00000081054 */
[C---:B----4-:R-:W-:Y:S08]  /*7b6a0*/  HMMA.1688.F32.TF32 R76, R240.reuse, R218, R76 ;  /* 0x000000daf04c723c */ /* 0x050ff0000008104c */
[----:B---3--:R-:W-:Y:S08]  /*7b6b0*/  HMMA.1688.F32.TF32 R68, R240, R66, R68 ;  /* 0x00000042f044723c */ /* 0x008ff00000081044 */
[----:B--2---:R-:W-:Y:S01]  /*7b6c0*/  HMMA.1688.F32.TF32 R152, R40, R46, R152 ;  /* 0x0000002e2898723c */ /* 0x004fe20000081098 */
[----:B------:R-:W-:Y:S04]  /*7b6d0*/  LDS R40, [R75+0x4a380] ;  /* 0x04a380004b287984 */ /* 0x000fe80000000800 */
[----:B------:R-:W-:Y:S04]  /*7b6e0*/  LDS R42, [R75+0x4b380] ;  /* 0x04b380004b2a7984 */ /* 0x000fe80000000800 */
[----:B------:R-:W-:Y:S04]  /*7b6f0*/  LDS R41, [R3+0x4a380] ;  /* 0x04a3800003297984 */ /* 0x000fe80000000800 */
[----:B------:R-:W1:Y:S10]  /*7b700*/  LDS R43, [R3+0x4b380] ;  /* 0x04b38000032b7984 */ /* 0x000e740000000800 */
[----:B------:R-:W-:Y:S04]  /*7b710*/  STL.64 [R1+0x250], R152 ;  /* 0x0002509801007387 */ /* 0x000fe80000100a00 */
[----:B------:R2:W-:Y:S02]  /*7b720*/  STL.64 [R1+0x258], R154 ;  /* 0x0002589a01007387 */ /* 0x0005e40000100a00 */
[C---:B--2---:R-:W-:Y:S08]  /*7b730*/  HMMA.1688.F32.TF32 R152, R236.reuse, R6, R148 ;  /* 0x00000006ec98723c */ /* 0x044ff00000081094 */
        /* <DEDUP_REMOVED lines=57> */
[C---:B---3--:R-:W-:Y:S03]  /*7bad0*/  HMMA.1688.F32.TF32 R76, R240.reuse, R58, R224 ;  /* 0x0000003af04c723c */ /* 0x048fe600000810e0 */
        /* <DEDUP_REMOVED lines=14> */
[----:B------:R2:W-:Y:S04]  /*7bbc0*/  STL.64 [R1+0x5e0], R80 ;  /* 0x0005e05001007387 */ /* 0x0005e80000100a00 */
[----:B------:R3:W-:Y:S04]  /*7bbd0*/  STL.64 [R1+0x5e8], R82 ;  /* 0x0005e85201007387 */ /* 0x0007e80000100a00 */
[----:B------:R-:W4:Y:S04]  /*7bbe0*/  LDL.LU R228, [R1+0x920] ;  /* 0x0009200001e47983 */ /* 0x000f280000300800 */
[----:B------:R-:W-:Y:S04]  /*7bbf0*/  STL.64 [R1+0x610], R76 ;  /* 0x0006104c01007387 */ /* 0x000fe80000100a00 */
[----:B------:R-:W-:Y:S04]  /*7bc00*/  STL.64 [R1+0x618], R78 ;  /* 0x0006184e01007387 */ /* 0x000fe80000100a00 */
        /* <DEDUP_REMOVED lines=21> */
[----:B-1----:R-:W3:Y:S04]  /*7bd60*/  LDL.LU R68, [R1+0xbe0] ;  /* 0x000be00001447983 */ /* 0x002ee80000300800 */
        /* <DEDUP_REMOVED lines=37> */
[C---:B----4-:R-:W-:Y:S11]  /*7bfc0*/  HMMA.1688.F32.TF32 R68, R240.reuse, R14, R244 ;  /* 0x0000000ef044723c */ /* 0x050ff600000810f4 */
[----:B------:R-:W-:Y:S04]  /*7bfd0*/  @!UPT UIADD3 URZ, URZ, URZ, URZ ;  /* 0x0000003f3f3ff290 */ /* 0x000fe8000fffe03f */
        /* <DEDUP_REMOVED lines=10> */
[----:B-1----:R-:W4:Y:S01]  /*7c080*/  LDL.LU R68, [R1+0x320] ;  /* 0x0003200001447983 */ /* 0x002f220000300800 */
[C---:B------:R-:W-:Y:S03]  /*7c090*/  HMMA.1688.F32.TF32 R104, R240.reuse, R18, R100 ;  /* 0x00000012f068723c */ /* 0x040fe60000081064 */
[----:B------:R-:W4:Y:S04]  /*7c0a0*/  LDL.LU R69, [R1+0x324] ;  /* 0x0003240001457983 */ /* 0x000f280000300800 */
[----:B---3--:R-:W4:Y:S01]  /*7c0b0*/  LDL.LU R70, [R1+0x328] ;  /* 0x0003280001467983 */ /* 0x008f220000300800 */
[C---:B------:R-:W-:Y:S03]  /*7c0c0*/  HMMA.1688.F32.TF32 R100, R240.reuse, R22, R96 ;  /* 0x00000016f064723c */ /* 0x040fe60000081060 */
[----:B------:R-:W4:Y:S04]  /*7c0d0*/  LDL.LU R71, [R1+0x32c] ;  /* 0x00032c0001477983 */ /* 0x000f280000300800 */
[----:B------:R-:W3:Y:S01]  /*7c0e0*/  LDL.LU R244, [R1+0x2e0] ;  /* 0x0002e00001f47983 */ /* 0x000ee20000300800 */
[----:B------:R-:W-:Y:S03]  /*7c0f0*/  HMMA.1688.F32.TF32 R96, R240, R46, R88 ;  /* 0x0000002ef060723c */ /* 0x000fe60000081058 */
[----:B------:R-:W3:Y:S04]  /*7c100*/  LDL.LU R245, [R1+0x2e4] ;  /* 0x0002e40001f57983 */ /* 0x000ee80000300800 */
[----:B------:R-:W3:Y:S01]  /*7c110*/  LDL.LU R246, [R1+0x2e8] ;  /* 0x0002e80001f67983 */ /* 0x000ee20000300800 */
[----:B------:R-:W-:Y:S03]  /*7c120*/  HMMA.1688.F32.TF32 R88, R40, R6, R248 ;  /* 0x000000062858723c */ /* 0x000fe600000810f8 */
[----:B------:R-:W3:Y:S04]  /*7c130*/  LDL.LU R247, [R1+0x2ec] ;  /* 0x0002ec0001f77983 */ /* 0x000ee80000300800 */
[----:B------:R-:W-:Y:S04]  /*7c140*/  STL.64 [R1+0x740], R104 ;  /* 0x0007406801007387 */ /* 0x000fe80000100a00 */
[----:B------:R-:W-:Y:S04]  /*7c150*/  STL.64 [R1+0x748], R106 ;  /* 0x0007486a01007387 */ /* 0x000fe80000100a00 */
[----:B------:R-:W-:Y:S04]  /*7c160*/  STL.64 [R1+0x790], R100 ;  /* 0x0007906401007387 */ /* 0x000fe80000100a00 */
[----:B------:R-:W-:Y:S04]  /*7c170*/  STL.64 [R1+0x798], R102 ;  /* 0x0007986601007387 */ /* 0x000fe80000100a00 */
[----:B------:R-:W3:Y:S04]  /*7c180*/  LDL.LU R248, [R1+0xd50] ;  /* 0x000d500001f87983 */ /* 0x000ee80000300800 */
[----:B------:R-:W-:Y:S01]  /*7c190*/  STL.64 [R1+0x780], R96 ;  /* 0x0007806001007387 */ /* 0x000fe20000100a00 */
[----:B------:R-:W-:-:S03]  /*7c1a0*/  IMAD.MOV.U32 R250, RZ, RZ, R252 ;  /* 0x000000fffffa7224 */ /* 0x000fc600078e00fc */
[----:B------:R-:W-:Y:S04]  /*7c1b0*/  STL.64 [R1+0x788], R98 ;  /* 0x0007886201007387 */ /* 0x000fe80000100a00 */
[----:B------:R-:W-:Y:S04]  /*7c1c0*/  STL.64 [R1+0x770], R88 ;  /* 0x0007705801007387 */ /* 0x000fe80000100a00 */
[----:B------:R1:W-:Y:S04]  /*7c1d0*/  STL.64 [R1+0x778], R90 ;  /* 0x0007785a01007387 */ /* 0x0003e80000100a00 */
[----:B------:R-:W3:Y:S04]  /*7c1e0*/  LDL.LU R249, [R1+0xd54] ;  /* 0x000d540001f97983 */ /* 0x000ee80000300800 */
[----:B------:R-:W3:Y:S01]  /*7c1f0*/  LDL.LU R252, [R1+0x4980] ;  /* 0x0049800001fc7983 */ /* 0x000ee20000300800 */
[C---:B------:R-:W-:Y:S03]  /*7c200*/  HMMA.1688.F32.TF32 R92, R40.reuse, R26, R92 ;  /* 0x0000001a285c723c */ /* 0x040fe6000008105c */
[----:B------:R-:W-:Y:S04]  /*7c210*/  LDS R240, [R75+0x4c000] ;  /* 0x04c000004bf07984 */ /* 0x000fe80000000800 */
[----:B------:R-:W-:Y:S01]  /*7c220*/  LDS R242, [R75+0x4d000] ;  /* 0x04d000004bf27984 */ /* 0x000fe20000000800 */
[----:B-1----:R-:W-:Y:S01]  /*7c230*/  HMMA.1688.F32.TF32 R88, R40, R218, R84 ;  /* 0x000000da2858723c */ /* 0x002fe20000081054 */
[----:B------:R-:W-:-:S02]  /*7c240*/  IMAD.MOV.U32 R251, RZ, RZ, R2 ;  /* 0x000000fffffb7224 */ /* 0x000fc400078e0002 */
[----:B------:R-:W-:Y:S04]  /*7c250*/  LDS R218, [R0+0x4d000] ;  /* 0x04d0000000da7984 */ /* 0x000fe80000000800 */
[----:B------:R-:W-:Y:S01]  /*7c260*/  LDS R219, [R74+0x4d000] ;  /* 0x04d000004adb7984 */ /* 0x000fe20000000800 */
[C---:B------:R-:W-:Y:S03]  /*7c270*/  HMMA.1688.F32.TF32 R84, R40.reuse, R66, R80 ;  /* 0x000000422854723c */ /* 0x040fe60000081050 */
[----:B------:R-:W-:Y:S04]  /*7c280*/  LDS R241, [R3+0x4c000] ;  /* 0x04c0000003f17984 */ /* 0x000fe80000000800 */
[----:B------:R-:W-:Y:S01]  /*7c290*/  LDS R243, [R3+0x4d000] ;  /* 0x04d0000003f37984 */ /* 0x000fe20000000800 */
        /* <DEDUP_REMOVED lines=8> */
[----:B------:R-:W-:Y:S01]  /*7c320*/  STL.64 [R1+0x640], R76 ;  /* 0x0006404c01007387 */ /* 0x000fe20000100a00 */
[----:B------:R-:W-:-:S03]  /*7c330*/  MOV R2, R79 ;  /* 0x0000004f00027202 */ /* 0x000fc60000000f00 */
[----:B------:R-:W-:Y:S04]  /*7c340*/  STL.64 [R1+0x670], R80 ;  /* 0x0006705001007387 */ /* 0x000fe80000100a00 */
[----:B------:R1:W-:Y:S01]  /*7c350*/  STL.64 [R1+0x678], R82 ;  /* 0x0006785201007387 */ /* 0x0003e20000100a00 */
[----:B------:R-:W-:-:S03]  /*7c360*/  IMAD.MOV.U32 R226, RZ, RZ, R37 ;  /* 0x000000ffffe27224 */ /* 0x000fc600078e0025 */
[----:B------:R1:W-:Y:S01]  /*7c370*/  STL [R1+0x648], R78 ;  /* 0x0006484e01007387 */ /* 0x0003e20000100800 */
[----:B------:R-:W-:Y:S01]  /*7c380*/  IMAD.MOV.U32 R227, RZ, RZ, R36 ;  /* 0x000000ffffe37224 */ /* 0x000fe200078e0024 */
[C---:B-1----:R-:W-:Y:S08]  /*7c390*/  HMMA.1688.F32.TF32 R80, R40.reuse, R54, R228 ;  /* 0x000000362850723c */ /* 0x042ff000000810e4 */
[----:B------:R-:W-:Y:S07]  /*7c3a0*/  HMMA.1688.F32.TF32 R76, R40, R50, R232 ;  /* 0x00000032284c723c */ /* 0x000fee00000810e8 */
[----:B------:R-:W-:Y:S01]  /*7c3b0*/  IMAD.MOV.U32 R232, RZ, RZ, R25 ;  /* 0x000000ffffe87224 */ /* 0x000fe200078e0019 */
[----:B------:R-:W-:Y:S01]  /*7c3c0*/  MOV R233, R24 ;  /* 0x0000001800e97202 */ /* 0x000fe20000000f00 */
[----:B------:R-:W-:-:S02]  /*7c3d0*/  IMAD.MOV.U32 R234, RZ, RZ, R5 ;  /* 0x000000ffffea7224 */ /* 0x000fc400078e0005 */
[----:B------:R-:W-:-:S04]  /*7c3e0*/  IMAD.MOV.U32 R235, RZ, RZ, R4 ;  /* 0x000000ffffeb7224 */ /* 0x000fc800078e0004 */
[----:B------:R-:W-:Y:S04]  /*7c3f0*/  STL.64 [R1+0x630], R80 ;  /* 0x0006305001007387 */ /* 0x000fe80000100a00 */
[----:B------:R-:W-:Y:S04]  /*7c400*/  STL.64 [R1+0x638], R82 ;  /* 0x0006385201007387 */ /* 0x000fe80000100a00 */
[----:B------:R-:W-:Y:S04]  /*7c410*/  STL.64 [R1+0x600], R76 ;  /* 0x0006004c01007387 */ /* 0x000fe80000100a00 */
[----:B------:R-:W-:Y:S01]  /*7c420*/  STL.64 [R1+0x608], R78 ;  /* 0x0006084e01007387 */ /* 0x000fe20000100a00 */
[----:B------:R-:W-:-:S02]  /*7c430*/  IMAD.MOV.U32 R224, RZ, RZ, R217 ;  /* 0x000000ffffe07224 */ /* 0x000fc400078e00d9 */
[----:B------:R-:W-:Y:S01]  /*7c440*/  IMAD.MOV.U32 R225, RZ, RZ, R216 ;  /* 0x000000ffffe17224 */ /* 0x000fe200078e00d8 */
[----:B------:R-:W-:Y:S01]  /*7c450*/  MOV R228, R33 ;  /* 0x0000002100e47202 */ /* 0x000fe20000000f00 */
[----:B------:R-:W-:Y:S01]  /*7c460*/  IMAD.MOV.U32 R229, RZ, RZ, R32 ;  /* 0x000000ffffe57224 */ /* 0x000fe200078e0020 */
[----:B------:R-:W-:Y:S01]  /*7c470*/  LDS R216, [R0+0x4c000] ;  /* 0x04c0000000d87984 */ /* 0x000fe20000000800 */
[----:B------:R-:W-:Y:S02]  /*7c480*/  IMAD.MOV.U32 R230, RZ, RZ, R29 ;  /* 0x000000ffffe67224 */ /* 0x000fe400078e001d */
[----:B------:R-:W-:Y:S01]  /*7c490*/  IMAD.MOV.U32 R231, RZ, RZ, R28 ;  /* 0x000000ffffe77224 */ /* 0x000fe200078e001c */
[----:B------:R-:W-:Y:S01]  /*7c4a0*/  LDS R217, [R74+0x4c000] ;  /* 0x04c000004ad97984 */ /* 0x000fe20000000800 */
[C---:B--2---:R-:W-:Y:S08]  /*7c4b0*/  HMMA.1688.F32.TF32 R24, R40.reuse, R34, R220 ;  /* 0x000000222818723c */ /* 0x044ff000000810dc */
[C---:B----4-:R-:W-:Y:S08]  /*7c4c0*/  HMMA.1688.F32.TF32 R36, R40.reuse, R38, R68 ;  /* 0x000000262824723c */ /* 0x050ff00000081044 */
[C---:B---3--:R-:W-:Y:S11]  /*7c4d0*/  HMMA.1688.F32.TF32 R4, R40.reuse, R30, R244 ;  /* 0x0000001e2804723c */ /* 0x048ff600000810f4 */
[----:B------:R-:W-:Y:S04]  /*7c4e0*/  @!UPT UIADD3 URZ, URZ, URZ, URZ ;  /* 0x0000003f3f3ff290 */ /* 0x000fe8000fffe03f */
[----:B------:R-:W-:Y:S04]  /*7c4f0*/  STL.64 [R1+0x5d0], R36 ;  /* 0x0005d02401007387 */ /* 0x000fe80000100a00 */
[----:B------:R-:W-:Y:S04]  /*7c500*/  STL.64 [R1+0x5d8], R38 ;  /* 0x0005d82601007387 */ /* 0x000fe80000100a00 */
[----:B------:R-:W-:Y:S04]  /*7c510*/  STL.64 [R1+0x5a0], R24 ;  /* 0x0005a01801007387 */ /* 0x000fe80000100a00 */
[----:B------:R1:W-:Y:S04]  /*7c520*/  STL.64 [R1+0x5a8], R26 ;  /* 0x0005a81a01007387 */ /* 0x0003e80000100a00 */
[----:B------:R-:W-:Y:S04]  /*7c530*/  STL.64 [R1+0x570], R4 ;  /* 0x0005700401007387 */ /* 0x000fe80000100a00 */
[----:B------:R-:W-:Y:S04]  /*7c540*/  STL.64 [R1+0x578], R6 ;  /* 0x0005780601007387 */ /* 0x000fe80000100a00 */
[----:B------:R-:W2:Y:S01]  /*7c550*/  LDSM.16.M88.4 R4, [R252+0x80] ;  /* 0x00008000fc04783b */ /* 0x000ea20000000200 */
[----:B-1----:R-:W-:Y:S01]  /*7c560*/  HMMA.1688.F32.TF32 R24, R40, R10, R248 ;  /* 0x0000000a2818723c */ /* 0x002fe200000810f8 */
[----:B------:R-:W-:Y:S01]  /*7c570*/  MOV R246, R17 ;  /* 0x0000001100f67202 */ /* 0x000fe20000000f00 */
[----:B------:R-:W-:Y:S01]  /*7c580*/  IMAD.MOV.U32 R247, RZ, RZ, R16 ;  /* 0x000000fffff77224 */ /* 0x000fe200078e0010 */
[----:B------:R-:W-:Y:S04]  /*7c590*/  LDSM.16.M88.4 R28, [R252+0x18080] ;  /* 0x01808000fc1c783b */ /* 0x000fe80000000200 */
[----:B------:R-:W-:Y:S01]  /*7c5a0*/  IMAD.MOV.U32 R250, RZ, RZ, R9 ;  /* 0x000000fffffa7224 */ /* 0x000fe200078e0009 */
[----:B------:R-:W-:Y:S01]  /*7c5b0*/  MOV R251, R8 ;  /* 0x0000000800fb7202 */ /* 0x000fe20000000f00 */
[----:B------:R-:W-:Y:S01]  /*7c5c0*/  IMAD.MOV.U32 R248, RZ, RZ, R13 ;  /* 0x000000fffff87224 */ /* 0x000fe200078e000d */
[----:B------:R-:W1:Y:S01]  /*7c5d0*/  LDSM.16.M88.4 R8, [R252+0x4080] ;  /* 0x00408000fc08783b */ /* 0x000e620000000200 */
[----:B------:R-:W-:-:S02]  /*7c5e0*/  IMAD.MOV.U32 R249, RZ, RZ, R12 ;  /* 0x000000fffff97224 */ /* 0x000fc400078e000c */
[----:B------:R-:W-:Y:S01]  /*7c5f0*/  IMAD.MOV.U32 R244, RZ, RZ, R21 ;  /* 0x000000fffff47224 */ /* 0x000fe200078e0015 */
[----:B------:R-:W-:Y:S01]  /*7c600*/  LDSM.16.M88.4 R32, [R252+0x1c080] ;  /* 0x01c08000fc20783b */ /* 0x000fe20000000200 */
[----:B------:R-:W-:-:S03]  /*7c610*/  IMAD.MOV.U32 R245, RZ, RZ, R20 ;  /* 0x000000fffff57224 */ /* 0x000fc600078e0014 */
[----:B------:R-:W-:Y:S04]  /*7c620*/  LDSM.16.M88.4 R36, [R252+0x20080] ;  /* 0x02008000fc24783b */ /* 0x000fe80000000200 */
[----:B--2---:R-:W-:Y:S04]  /*7c630*/  STL [R1+0x4638], R6 ;  /* 0x0046380601007387 */ /* 0x004fe80000100800 */
[----:B------:R-:W-:Y:S04]  /*7c640*/  STL [R1+0x4634], R7 ;  /* 0x0046340701007387 */ /* 0x000fe80000100800 */
[----:B------:R-:W-:Y:S04]  /*7c650*/  STL.64 [R1+0x560], R24 ;  /* 0x0005601801007387 */ /* 0x000fe80000100a00 */
[----:B------:R2:W-:Y:S02]  /*7c660*/  STL.64 [R1+0x568], R26 ;  /* 0x0005681a01007387 */ /* 0x0005e40000100a00 */
[C---:B--2---:R-:W-:Y:S02]  /*7c670*/  HMMA.1688.F32.TF32 R24, R40.reuse, R14, R224 ;  /* 0x0000000e2818723c */ /* 0x044fe400000810e0 */
[----:B------:R-:W2:Y:S04]  /*7c680*/  LDSM.16.M88.4 R12, [R252+0x8080] ;  /* 0x00808000fc0c783b */ /* 0x000ea80000000200 */
[----:B-1----:R-:W-:Y:S04]  /*7c690*/  STL [R1+0x4640], R10 ;  /* 0x0046400a01007387 */ /* 0x002fe80000100800 */
[----:B------:R-:W-:Y:S04]  /*7c6a0*/  STL [R1+0x463c], R11 ;  /* 0x00463c0b01007387 */ /* 0x000fe80000100800 */
[----:B--2---:R-:W-:Y:S09]  /*7c6b0*/  STL [R1+0x44d8], R14 ;  /* 0x0044d80e01007387 */ /* 0x004ff20000100800 */
[----:B------:R-:W-:Y:S04]  /*7c6c0*/  STL.64 [R1+0x530], R24 ;  /* 0x0005301801007387 */ /* 0x000fe80000100a00 */
[----:B------:R1:W-:Y:S02]  /*7c6d0*/  STL.64 [R1+0x538], R26 ;  /* 0x0005381a01007387 */ /* 0x0003e40000100a00 */
[C---:B-1----:R-:W-:Y:S02]  /*7c6e0*/  HMMA.1688.F32.TF32 R24, R40.reuse, R18, R228 ;  /* 0x000000122818723c */ /* 0x042fe400000810e4 */
[----:B------:R-:W1:Y:S04]  /*7c6f0*/  LDSM.16.M88.4 R16, [R252+0xc080] ;  /* 0x00c08000fc10783b */ /* 0x000e680000000200 */
[----:B------:R-:W-:Y:S04]  /*7c700*/  STL [R1+0x44d4], R15 ;  /* 0x0044d40f01007387 */ /* 0x000fe80000100800 */
[----:B-1----:R-:W-:Y:S11]  /*7c710*/  STL [R1+0x44cc], R18 ;  /* 0x0044cc1201007387 */ /* 0x002ff60000100800 */
[----:B------:R-:W-:Y:S02]  /*7c720*/  @!UPT UIADD3 URZ, URZ, URZ, URZ ;  /* 0x0000003f3f3ff290 */ /* 0x000fe4000fffe03f */
[----:B------:R-:W-:Y:S04]  /*7c730*/  STL.64 [R1+0x2d0], R24 ;  /* 0x0002d01801007387 */ /* 0x000fe80000100a00 */
[----:B------:R1:W-:Y:S02]  /*7c740*/  STL.64 [R1+0x2d8], R26 ;  /* 0x0002d81a01007387 */ /* 0x0003e40000100a00 */
[C---:B-1----:R-:W-:Y:S02]  /*7c750*/  HMMA.1688.F32.TF32 R24, R40.reuse, R22, R232 ;  /* 0x000000162818723c */ /* 0x042fe400000810e8 */
[----:B------:R-:W1:Y:S04]  /*7c760*/  LDSM.16.M88.4 R20, [R252+0x10080] ;  /* 0x01008000fc14783b */ /* 0x000e680000000200 */
[----:B------:R-:W-:Y:S02]  /*7c770*/  STL [R1+0x44c8], R19 ;  /* 0x0044c81301007387 */ /* 0x000fe40000100800 */
[----:B------:R-:W-:Y:S02]  /*7c780*/  HMMA.1688.F32.TF32 R68, R40, R46, R244 ;  /* 0x0000002e2844723c */ /* 0x000fe400000810f4 */
[----:B------:R-:W-:Y:S04]  /*7c790*/  LDSM.16.M88.4 R40, [R252+0x24080] ;  /* 0x02408000fc28783b */ /* 0x000fe80000000200 */
[----:B-1----:R-:W-:Y:S09]  /*7c7a0*/  STL [R1+0x44c4], R22 ;  /* 0x0044c41601007387 */ /* 0x002ff20000100800 */
[----:B------:R-:W-:Y:S04]  /*7c7b0*/  STL.64 [R1+0x2b0], R24 ;  /* 0x0002b01801007387 */ /* 0x000fe80000100a00 */
[----:B------:R-:W-:Y:S04]  /*7c7c0*/  STL.64 [R1+0x2b8], R26 ;  /* 0x0002b81a01007387 */ /* 0x000fe80000100a00 */
[----:B------:R-:W1:Y:S04]  /*7c7d0*/  LDSM.16.M88.4 R24, [R252+0x14080] ;  /* 0x01408000fc18783b */ /* 0x000e680000000200 */
[----:B------:R-:W-:Y:S04]  /*7c7e0*/  STL [R1+0x44c0], R23 ;  /* 0x0044c01701007387 */ /* 0x000fe80000100800 */
[----:B-1----:R-:W-:Y:S04]  /*7c7f0*/  STL [R1+0x44dc], R26 ;  /* 0x0044dc1a01007387 */ /* 0x002fe80000100800 */
        /* <DEDUP_REMOVED lines=10> */
[----:B-1----:R-:W-:Y:S02]  /*7c8a0*/  HMMA.1688.F32.TF32 R68, R216, R4, R248 ;  /* 0x00000004d844723c */ /* 0x002fe400000810f8 */
[----:B------:R-:W-:Y:S05]  /*7c8b0*/  STL [R1+0x44f8], R43 ;  /* 0x0044f82b01007387 */ /* 0x000fea0000100800 */
[----:B------:R-:W-:-:S02]  /*7c8c0*/  IMAD.MOV.U32 R248, RZ, RZ, R45 ;  /* 0x000000fffff87224 */ /* 0x000fc400078e002d */
[----:B------:R-:W2:Y:S01]  /*7c8d0*/  LDL.LU R45, [R1+0x497c] ;  /* 0x00497c00012d7983 */ /* 0x000ea20000300800 */
[----:B------:R-:W-:Y:S02]  /*7c8e0*/  IMAD.MOV.U32 R249, RZ, RZ, R49 ;  /* 0x000000fffff97224 */ /* 0x000fe400078e0031 */
[----:B------:R-:W-:Y:S02]  /*7c8f0*/  IMAD.MOV.U32 R250, RZ, RZ, R48 ;  /* 0x000000fffffa7224 */ /* 0x000fe400078e0030 */
[----:B------:R-:W-:-:S09]  /*7c900*/  IMAD.MOV.U32 R251, RZ, RZ, R44 ;  /* 0x000000fffffb7224 */ /* 0x000fd200078e002c */
[----:B------:R-:W-:Y:S04]  /*7c910*/  STL.64 [R1+0x2a0], R68 ;  /* 0x0002a04401007387 */ /* 0x000fe80000100a00 */
[----:B------:R1:W-:Y:S04]  /*7c920*/  STL.64 [R1+0x2a8], R70 ;  /* 0x0002a84601007387 */ /* 0x0003e80000100a00 */
[----:B------:R-:W3:Y:S04]  /*7c930*/  LDL.LU R49, [R1+0x4978] ;  /* 0x0049780001317983 */ /* 0x000ee80000300800 */
[----:B------:R-:W4:Y:S04]  /*7c940*/  LDL.LU R48, [R1+0x4974] ;  /* 0x0049740001307983 */ /* 0x000f280000300800 */
[----:B------:R-:W4:Y:S01]  /*7c950*/  LDL.LU R44, [R1+0x4970] ;  /* 0x00497000012c7983 */ /* 0x000f220000300800 */
[----:B------:R-:W-:Y:S01]  /*7c960*/  MOV R228, R52 ;  /* 0x0000003400e47202 */ /* 0x000fe20000000f00 */
[----:B------:R-:W-:-:S02]  /*7c970*/  IMAD.MOV.U32 R229, RZ, RZ, R53 ;  /* 0x000000ffffe57224 */ /* 0x000fc400078e0035 */
[----:B------:R-:W4:Y:S01]  /*7c980*/  LDL.LU R52, [R1+0x496c] ;  /* 0x00496c0001347983 */ /* 0x000f220000300800 */
[----:B------:R-:W-:Y:S02]  /*7c990*/  IMAD.MOV.U32 R230, RZ, RZ, R56 ;  /* 0x000000ffffe67224 */ /* 0x000fe400078e0038 */
[----:B------:R-:W-:Y:S01]  /*7c9a0*/  IMAD.MOV.U32 R231, RZ, RZ, R57 ;  /* 0x000000ffffe77224 */ /* 0x000fe200078e0039 */
[----:B------:R-:W4:Y:S01]  /*7c9b0*/  LDL.LU R53, [R1+0x4968] ;  /* 0x0049680001357983 */ /* 0x000f220000300800 */
[----:B------:R-:W-:Y:S01]  /*7c9c0*/  IMAD.MOV.U32 R244, RZ, RZ, R60 ;  /* 0x000000fffff47224 */ /* 0x000fe200078e003c */
[----:B------:R-:W-:Y:S02]  /*7c9d0*/  MOV R245, R61 ;  /* 0x0000003d00f57202 */ /* 0x000fe40000000f00 */
[----:B------:R-:W4:Y:S01]  /*7c9e0*/  LDL.LU R56, [R1+0x4964] ;  /* 0x0049640001387983 */ /* 0x000f220000300800 */
[----:B------:R-:W-:-:S03]  /*7c9f0*/  IMAD.MOV.U32 R246, RZ, RZ, R64 ;  /* 0x000000fffff67224 */ /* 0x000fc600078e0040 */
[----:B------:R-:W4:Y:S01]  /*7ca00*/  LDL.LU R57, [R1+0x4960] ;  /* 0x0049600001397983 */ /* 0x000f220000300800 */
        /* <DEDUP_REMOVED lines=9> */
[----:B--2---:R-:W-:Y:S01]  /*7caa0*/  IMAD.MOV.U32 R227, RZ, RZ, R45 ;  /* 0x000000ffffe37224 */ /* 0x004fe200078e002d */
[----:B---3--:R-:W-:Y:S01]  /*7cab0*/  MOV R226, R49 ;  /* 0x0000003100e27202 */ /* 0x008fe20000000f00 */
[----:B----4-:R-:W-:-:S02]  /*7cac0*/  IMAD.MOV.U32 R225, RZ, RZ, R48 ;  /* 0x000000ffffe17224 */ /* 0x010fc400078e0030 */
[----:B------:R-:W-:Y:S02]  /*7cad0*/  IMAD.MOV.U32 R224, RZ, RZ, R44 ;  /* 0x000000ffffe07224 */ /* 0x000fe400078e002c */
[----:B------:R-:W1:Y:S04]  /*7cae0*/  LDL.LU R44, [R1+0x494c] ;  /* 0x00494c00012c7983 */ /* 0x000e680000300800 */
[----:B------:R-:W2:Y:S04]  /*7caf0*/  LDL.LU R48, [R1+0x4948] ;  /* 0x0049480001307983 */ /* 0x000ea80000300800 */
[----:B------:R-:W3:Y:S04]  /*7cb00*/  LDL.LU R49, [R1+0x4944] ;  /* 0x0049440001317983 */ /* 0x000ee80000300800 */
[----:B------:R-:W4:Y:S01]  /*7cb10*/  LDL.LU R45, [R1+0x4940] ;  /* 0x00494000012d7983 */ /* 0x000f220000300800 */
[----:B------:R-:W-:-:S02]  /*7cb20*/  IMAD.MOV.U32 R233, RZ, RZ, R64 ;  /* 0x000000ffffe97224 */ /* 0x000fc400078e0040 */
[----:B------:R-:W-:Y:S02]  /*7cb30*/  IMAD.MOV.U32 R232, RZ, RZ, R65 ;  /* 0x000000ffffe87224 */ /* 0x000fe400078e0041 */
[----:B------:R-:W-:Y:S01]  /*7cb40*/  HMMA.1688.F32.TF32 R64, R216, R8, R76 ;  /* 0x00000008d840723c */ /* 0x000fe2000008104c */
[----:B------:R-:W-:Y:S02]  /*7cb50*/  IMAD.MOV.U32 R222, RZ, RZ, R53 ;  /* 0x000000ffffde7224 */ /* 0x000fe400078e0035 */
[----:B------:R-:W-:Y:S02]  /*7cb60*/  IMAD.MOV.U32 R223, RZ, RZ, R52 ;  /* 0x000000ffffdf7224 */ /* 0x000fe400078e0034 */
[----:B------:R-:W-:Y:S01]  /*7cb70*/  LDSM.16.M88.4 R52, [R252+0x30080] ;  /* 0x03008000fc34783b */ /* 0x000fe20000000200 */
[----:B------:R-:W-:Y:S02]  /*7cb80*/  IMAD.MOV.U32 R220, RZ, RZ, R57 ;  /* 0x000000ffffdc7224 */ /* 0x000fe400078e0039 */
[----:B------:R-:W-:Y:S01]  /*7cb90*/  IMAD.MOV.U32 R221, RZ, RZ, R56 ;  /* 0x000000ffffdd7224 */ /* 0x000fe200078e0038 */
[----:B------:R-:W-:Y:S01]  /*7cba0*/  MOV R235, R60 ;  /* 0x0000003c00eb7202 */ /* 0x000fe20000000f00 */
[----:B------:R-:W-:Y:S01]  /*7cbb0*/  LDSM.16.M88.4 R56, [R252+0x34080] ;  /* 0x03408000fc38783b */ /* 0x000fe20000000200 */
[----:B------:R-:W-:-:S03]  /*7cbc0*/  IMAD.MOV.U32 R234, RZ, RZ, R61 ;  /* 0x000000ffffea7224 */ /* 0x000fc600078e003d */
[----:B------:R-:W-:Y:S10]  /*7cbd0*/  LDSM.16.M88.4 R60, [R252+0x38080] ;  /* 0x03808000fc3c783b */ /* 0x000ff40000000200 */
[----:B------:R-:W-:Y:S01]  /*7cbe0*/  IMAD.MOV.U32 R10, RZ, RZ, R64 ;  /* 0x000000ffff0a7224 */ /* 0x000fe200078e0040 */
[----:B------:R-:W-:Y:S01]  /*7cbf0*/  MOV R11, R65 ;  /* 0x00000041000b7202 */ /* 0x000fe20000000f00 */
[----:B------:R-:W-:-:S02]  /*7cc00*/  IMAD.MOV.U32 R6, RZ, RZ, R66 ;  /* 0x000000ffff067224 */ /* 0x000fc400078e0042 */
[----:B------:R-:W-:Y:S02]  /*7cc10*/  IMAD.MOV.U32 R7, RZ, RZ, R67 ;  /* 0x000000ffff077224 */ /* 0x000fe400078e0043 */
[----:B------:R-:W-:Y:S01]  /*7cc20*/  LDSM.16.M88.4 R64, [R252+0x3c080] ;  /* 0x03c08000fc40783b */ /* 0x000fe20000000200 */
[----:B------:R-:W-:Y:S01]  /*7cc30*/  HMMA.1688.F32.TF32 R76, R216, R12, R232 ;  /* 0x0000000cd84c723c */ /* 0x000fe200000810e8 */
[----:B-1----:R-:W-:Y:S02]  /*7cc40*/  IMAD.MOV.U32 R71, RZ, RZ, R44 ;  /* 0x000000ffff477224 */ /* 0x002fe400078e002c */
[----:B--2---:R-:W-:Y:S01]  /*7cc50*/  IMAD.MOV.U32 R69, RZ, RZ, R48 ;  /* 0x000000ffff457224 */ /* 0x004fe200078e0030 */
[----:B---3--:R-:W-:Y:S02]  /*7cc60*/  MOV R68, R49 ;  /* 0x0000003100447202 */ /* 0x008fe40000000f00 */
[----:B------:R-:W-:Y:S01]  /*7cc70*/  LDSM.16.M88.4 R48, [R252+0x2c080] ;  /* 0x02c08000fc30783b */ /* 0x000fe20000000200 */
[----:B----4-:R-:W-:-:S03]  /*7cc80*/  IMAD.MOV.U32 R70, RZ, RZ, R45 ;  /* 0x000000ffff467224 */ /* 0x010fc600078e002d */
[----:B------:R-:W1:Y:S04]  /*7cc90*/  LDSM.16.M88.4 R44, [R252+0x28080] ;  /* 0x02808000fc2c783b */ /* 0x000e680000000200 */
        /* <DEDUP_REMOVED lines=16> */
[----:B------:R-:W2:Y:S04]  /*7cda0*/  LDL.LU R233, [R1+0x14b4] ;  /* 0x0014b40001e97983 */ /* 0x000ea80000300800 */
[----:B------:R-:W2:Y:S04]  /*7cdb0*/  LDL.LU R234, [R1+0x14b8] ;  /* 0x0014b80001ea7983 */ /* 0x000ea80000300800 */
[----:B------:R-:W2:Y:S01]  /*7cdc0*/  LDL.LU R235, [R1+0x14bc] ;  /* 0x0014bc0001eb7983 */ /* 0x000ea20000300800 */
[C---:B-1----:R-:W-:Y:S08]  /*7cdd0*/  HMMA.1688.F32.TF32 R76, R216.reuse, R16, R68 ;  /* 0x00000010d84c723c */ /* 0x042ff00000081044 */
[----:B------:R-:W-:Y:S11]  /*7cde0*/  HMMA.1688.F32.TF32 R68, R216, R20, R220 ;  /* 0x00000014d844723c */ /* 0x000ff600000810dc */
[----:B------:R-:W-:Y:S04]  /*7cdf0*/  @!UPT UIADD3 URZ, URZ, URZ, URZ ;  /* 0x0000003f3f3ff290 */ /* 0x000fe8000fffe03f */
[----:B------:R-:W-:Y:S04]  /*7ce00*/  STL.64 [R1+0x550], R76 ;  /* 0x0005504c01007387 */ /* 0x000fe80000100a00 */
[----:B------:R1:W-:Y:S04]  /*7ce10*/  STL.64 [R1+0x558], R78 ;  /* 0x0005584e01007387 */ /* 0x0003e80000100a00 */
[----:B------:R-:W-:Y:S01]  /*7ce20*/  STL.64 [R1+0x590], R68 ;  /* 0x0005904401007387 */ /* 0x000fe20000100a00 */
[----:B------:R-:W-:-:S03]  /*7ce30*/  IMAD.MOV.U32 R66, RZ, RZ, R71 ;  /* 0x000000ffff427224 */ /* 0x000fc600078e0047 */
[----:B------:R3:W-:Y:S01]  /*7ce40*/  STL [R1+0x598], R70 ;  /* 0x0005984601007387 */ /* 0x0007e20000100800 */
[C---:B-1----:R-:W-:Y:S08]  /*7ce50*/  HMMA.1688.F32.TF32 R76, R216.reuse, R24, R224 ;  /* 0x00000018d84c723c */ /* 0x042ff000000810e0 */
[C---:B---3--:R-:W-:Y:S01]  /*7ce60*/  HMMA.1688.F32.TF32 R68, R216.reuse, R28, R244 ;  /* 0x0000001cd844723c */ /* 0x048fe200000810f4 */
[----:B------:R-:W-:Y:S11]  /*7ce70*/  STL [R1+0x4530], R66 ;  /* 0x0045304201007387 */ /* 0x000ff60000100800 */
[----:B------:R-:W-:Y:S11]  /*7ce80*/  @!UPT UIADD3 URZ, URZ, URZ, URZ ;  /* 0x0000003f3f3ff290 */ /* 0x000ff6000fffe03f */
[----:B------:R-:W-:Y:S04]  /*7ce90*/  STL.64 [R1+0x5f0], R68 ;  /* 0x0005f04401007387 */ /* 0x000fe80000100a00 */
[----:B------:R-:W-:Y:S04]  /*7cea0*/  STL.64 [R1+0x5c0], R76 ;  /* 0x0005c04c01007387 */ /* 0x000fe80000100a00 */
[----:B------:R1:W-:Y:S04]  /*7ceb0*/  STL.64 [R1+0x5c8], R78 ;  /* 0x0005c84e01007387 */ /* 0x0003e80000100a00 */
[----:B------:R3:W-:Y:S04]  /*7cec0*/  STL [R1+0x5f8], R70 ;  /* 0x0005f84601007387 */ /* 0x0007e80000100800 */
[----:B------:R-:W4:Y:S04]  /*7ced0*/  LDL.LU R244, [R1+0x14a0] ;  /* 0x0014a00001f47983 */ /* 0x000f280000300800 */
[----:B------:R-:W4:Y:S04]  /*7cee0*/  LDL.LU R245, [R1+0x14a4] ;  /* 0x0014a40001f57983 */ /* 0x000f280000300800 */
[----:B------:R-:W4:Y:S04]  /*7cef0*/  LDL.LU R246, [R1+0x14a8] ;  /* 0x0014a80001f67983 */ /* 0x000f280000300800 */
[----:B------:R-:W4:Y:S01]  /*7cf00*/  LDL.LU R247, [R1+0x14ac] ;  /* 0x0014ac0001f77983 */ /* 0x000f220000300800 */
[----:B-1----:R-:W-:Y:S01]  /*7cf10*/  HMMA.1688.F32.TF32 R76, R216, R32, R228 ;  /* 0x00000020d84c723c */ /* 0x002fe200000810e4 */
[----:B------:R-:W-:-:S05]  /*7cf20*/  IMAD.MOV.U32 R66, RZ, RZ, R71 ;  /* 0x000000ffff427224 */ /* 0x000fca00078e0047 */
[----:B------:R1:W-:Y:S02]  /*7cf30*/  STL [R1+0x4534], R66 ;  /* 0x0045344201007387 */ /* 0x0003e40000100800 */
[----:B---3--:R-:W-:Y:S11]  /*7cf40*/  HMMA.1688.F32.TF32 R68, R216, R36, R248 ;  /* 0x00000024d844723c */ /* 0x008ff600000810f8 */
[----:B------:R-:W-:Y:S04]  /*7cf50*/  @!UPT UIADD3 URZ, URZ, URZ, URZ ;  /* 0x0000003f3f3ff290 */ /* 0x000fe8000fffe03f */
[----:B------:R-:W-:Y:S04]  /*7cf60*/  STL.64 [R1+0x620], R76 ;  /* 0x0006204c01007387 */ /* 0x000fe80000100a00 */
[----:B------:R-:W-:Y:S04]  /*7cf70*/  STL.64 [R1+0x628], R78 ;  /* 0x0006284e01007387 */ /* 0x000fe80000100a00 */
[----:B------:R-:W3:Y:S04]  /*7cf80*/  LDL.LU R248, [R1+0x1490] ;  /* 0x0014900001f87983 */ /* 0x000ee80000300800 */
[----:B------:R-:W3:Y:S04]  /*7cf90*/  LDL.LU R249, [R1+0x1494] ;  /* 0x0014940001f97983 */ /* 0x000ee80000300800 */
[----:B------:R-:W3:Y:S04]  /*7cfa0*/  LDL.LU R250, [R1+0x1498] ;  /* 0x0014980001fa7983 */ /* 0x000ee80000300800 */
[----:B------:R-:W3:Y:S01]  /*7cfb0*/  LDL.LU R251, [R1+0x149c] ;  /* 0x00149c0001fb7983 */ /* 0x000ee20000300800 */
[----:B------:R-:W-:Y:S01]  /*7cfc0*/  MOV R67, R68 ;  /* 0x0000004400437202 */ /* 0x000fe20000000f00 */
[----:B------:R-:W-:-:S02]  /*7cfd0*/  IMAD.MOV.U32 R62, RZ, RZ, R69 ;  /* 0x000000ffff3e7224 */ /* 0x000fc400078e0045 */
[----:B------:R-:W-:Y:S02]  /*7cfe0*/  IMAD.MOV.U32 R63, RZ, RZ, R70 ;  /* 0x000000ffff3f7224 */ /* 0x000fe400078e0046 */
[----:B------:R-:W-:-:S05]  /*7cff0*/  IMAD.MOV.U32 R58, RZ, RZ, R71 ;  /* 0x000000ffff3a7224 */ /* 0x000fca00078e0047 */
[----:B------:R-:W-:Y:S04]  /*7d000*/  STL [R1+0x4544], R58 ;  /* 0x0045443a01007387 */ /* 0x000fe80000100800 */
[----:B------:R-:W-:Y:S04]  /*7d010*/  STL [R1+0x4540], R63 ;  /* 0x0045403f01007387 */ /* 0x000fe80000100800 */
[----:B------:R-:W-:Y:S04]  /*7d020*/  STL [R1+0x453c], R62 ;  /* 0x00453c3e01007387 */ /* 0x000fe80000100800 */
[----:B------:R-:W-:Y:S01]  /*7d030*/  STL [R1+0x4538], R67 ;  /* 0x0045384301007387 */ /* 0x000fe20000100800 */
[----:B--2---:R-:W-:Y:S11]  /*7d040*/  HMMA.1688.F32.TF32 R68, R216, R40, R232 ;  /* 0x00000028d844723c */ /* 0x004ff600000810e8 */
[----:B------:R-:W-:Y:S11]  /*7d050*/  @!UPT UIADD3 URZ, URZ, URZ, URZ ;  /* 0x0000003f3f3ff290 */ /* 0x000ff6000fffe03f */
[----:B------:R-:W-:Y:S01]  /*7d060*/  @!UPT UIADD3 URZ, URZ, URZ, URZ ;  /* 0x0000003f3f3ff290 */ /* 0x000fe2000fffe03f */
[----:B------:R-:W-:Y:S04]  /*7d070*/  STL.64 [R1+0x6a0], R68 ;  /* 0x0006a04401007387 */ /* 0x000fe80000100a00 */
[----:B------:R4:W-:Y:S04]  /*7d080*/  STL [R1+0x6a8], R70 ;  /* 0x0006a84601007387 */ /* 0x0009e80000100800 */
        /* <DEDUP_REMOVED lines=8> */
[----:B-1----:R-:W-:-:S05]  /*7d110*/  IMAD.MOV.U32 R66, RZ, RZ, R71 ;  /* 0x000000ffff427224 */ /* 0x002fca00078e0047 */
[----:B------:R1:W-:Y:S01]  /*7d120*/  STL [R1+0x4548], R66 ;  /* 0x0045484201007387 */ /* 0x0003e20000100800 */
        /* <DEDUP_REMOVED lines=8> */
[----:B------:R-:W-:Y:S01]  /*7d1b0*/  IMAD.MOV.U32 R67, RZ, RZ, R71 ;  /* 0x000000ffff437224 */ /* 0x000fe200078e0047 */
[----:B------:R-:W-:Y:S04]  /*7d1c0*/  STL [R1+0x4558], R58 ;  /* 0x0045583a01007387 */ /* 0x000fe80000100800 */
[----:B------:R-:W-:Y:S04]  /*7d1d0*/  STL [R1+0x4554], R63 ;  /* 0x0045543f01007387 */ /* 0x000fe80000100800 */
[----:B------:R-:W-:Y:S04]  /*7d1e0*/  STL [R1+0x4550], R62 ;  /* 0x0045503e01007387 */ /* 0x000fe80000100800 */
[----:B------:R1:W-:Y:S01]  /*7d1f0*/  STL [R1+0x454c], R67 ;  /* 0x00454c4301007387 */ /* 0x0003e20000100800 */
[----:B---3--:R-:W-:Y:S03]  /*7d200*/  HMMA.1688.F32.TF32 R68, R216, R48, R248 ;  /* 0x00000030d844723c */ /* 0x008fe600000810f8 */
        /* <DEDUP_REMOVED lines=9> */
[----:B------:R-:W-:Y:S04]  /*7d2a0*/  STL [R1+0x4564], R55 ;  /* 0x0045643701007387 */ /* 0x000fe80000100800 */
[----:B------:R-:W-:Y:S04]  /*7d2b0*/  STL [R1+0x4560], R54 ;  /* 0x0045603601007387 */ /* 0x000fe80000100800 */
[----:B------:R-:W-:Y:S01]  /*7d2c0*/  STL [R1+0x455c], R59 ;  /* 0x00455c3b01007387 */ /* 0x000fe20000100800 */
[C---:B--2---:R-:W-:Y:S11]  /*7d2d0*/  HMMA.1688.F32.TF32 R68, R216.reuse, R52, R228 ;  /* 0x00000034d844723c */ /* 0x044ff600000810e4 */
[----:B------:R-:W-:Y:S11]  /*7d2e0*/  @!UPT UIADD3 URZ, URZ, URZ, URZ ;  /* 0x0000003f3f3ff290 */ /* 0x000ff6000fffe03f */
[----:B------:R-:W-:Y:S02]  /*7d2f0*/  @!UPT UIADD3 URZ, URZ, URZ, URZ ;  /* 0x0000003f3f3ff290 */ /* 0x000fe4000fffe03f */
[----:B-1----:R-:W-:Y:S01]  /*7d300*/  MOV R66, R71 ;  /* 0x0000004700427202 */ /* 0x002fe20000000f00 */
[----:B------:R-:W-:Y:S02]  /*7d310*/  IMAD.MOV.U32 R67, RZ, RZ, R69 ;  /* 0x000000ffff437224 */ /* 0x000fe400078e0045 */
[----:B------:R-:W-:Y:S01]  /*7d320*/  IMAD.MOV.U32 R62, RZ, RZ, R68 ;  /* 0x000000ffff3e7224 */ /* 0x000fe200078e0044 */
[----:B------:R1:W-:Y:S04]  /*7d330*/  STL [R1+0x768], R70 ;  /* 0x0007684601007387 */ /* 0x0003e80000100800 */
[----:B------:R-:W-:Y:S04]  /*7d340*/  STL [R1+0x4574], R66 ;  /* 0x0045744201007387 */ /* 0x000fe80000100800 */
[----:B------:R2:W-:Y:S01]  /*7d350*/  STL [R1+0x4570], R67 ;  /* 0x0045704301007387 */ /* 0x0005e20000100800 */
[----:B-1----:R-:W-:Y:S03]  /*7d360*/  HMMA.1688.F32.TF32 R68, R216, R56, R232 ;  /* 0x00000038d844723c */ /* 0x002fe600000810e8 */
[----:B------:R1:W-:Y:S04]  /*7d370*/  STL [R1+0x456c], R62 ;  /* 0x00456c3e01007387 */ /* 0x0003e80000100800 */
[----:B------:R-:W3:Y:S04]  /*7d380*/  LDL.LU R232, [R1+0x1450] ;  /* 0x0014500001e87983 */ /* 0x000ee80000300800 */
[----:B------:R-:W3:Y:S04]  /*7d390*/  LDL.LU R233, [R1+0x1454] ;  /* 0x0014540001e97983 */ /* 0x000ee80000300800 */
[----:B------:R-:W3:Y:S04]  /*7d3a0*/  LDL.LU R234, [R1+0x1458] ;  /* 0x0014580001ea7983 */ /* 0x000ee80000300800 */
[----:B------:R-:W3:Y:S05]  /*7d3b0*/  LDL.LU R235, [R1+0x145c] ;  /* 0x00145c0001eb7983 */ /* 0x000eea0000300800 */
[----:B------:R-:W-:-:S02]  /*7d3c0*/  IMAD.MOV.U32 R63, RZ, RZ, R71 ;  /* 0x000000ffff3f7224 */ /* 0x000fc400078e0047 */
[----:B------:R-:W-:Y:S02]  /*7d3d0*/  IMAD.MOV.U32 R58, RZ, RZ, R70 ;  /* 0x000000ffff3a7224 */ /* 0x000fe400078e0046 */
[----:B------:R-:W-:Y:S02]  /*7d3e0*/  IMAD.MOV.U32 R59, RZ, RZ, R69 ;  /* 0x000000ffff3b7224 */ /* 0x000fe400078e0045 */
[----:B------:R-:W-:Y:S01]  /*7d3f0*/  IMAD.MOV.U32 R54, RZ, RZ, R68 ;  /* 0x000000ffff367224 */ /* 0x000fe200078e0044 */
[----:B------:R-:W-:Y:S01]  /*7d400*/  STL [R1+0x4584], R63 ;  /* 0x0045843f01007387 */ /* 0x000fe20000100800 */
[----:B----4-:R-:W-:Y:S03]  /*7d410*/  HMMA.1688.F32.TF32 R68, R216, R60, R244 ;  /* 0x0000003cd844723c */ /* 0x010fe600000810f4 */
        /* <DEDUP_REMOVED lines=8> */
[----:B------:R-:W-:Y:S01]  /*7d4a0*/  IMAD.MOV.U32 R50, RZ, RZ, R70 ;  /* 0x000000ffff327224 */ /* 0x000fe200078e0046 */
[----:B--2---:R-:W-:Y:S01]  /*7d4b0*/  MOV R67, R68 ;  /* 0x0000004400437202 */ /* 0x004fe20000000f00 */
[----:B-1----:R-:W-:Y:S01]  /*7d4c0*/  IMAD.MOV.U32 R62, RZ, RZ, R69 ;  /* 0x000000ffff3e7224 */ /* 0x002fe200078e0045 */
[----:B------:R-:W-:Y:S04]  /*7d4d0*/  STL [R1+0x4594], R55 ;  /* 0x0045943701007387 */ /* 0x000fe80000100800 */
[----:B------:R-:W-:Y:S04]  /*7d4e0*/  STL [R1+0x4590], R50 ;  /* 0x0045903201007387 */ /* 0x000fe80000100800 */
[----:B------:R-:W-:Y:S01]  /*7d4f0*/  STL [R1+0x458c], R62 ;  /* 0x00458c3e01007387 */ /* 0x000fe20000100800 */
[----:B------:R-:W-:Y:S03]  /*7d500*/  HMMA.1688.F32.TF32 R68, R216, R64, R248 ;  /* 0x00000040d844723c */ /* 0x000fe600000810f8 */
[----:B------:R1:W-:Y:S04]  /*7d510*/  STL [R1+0x4588], R67 ;  /* 0x0045884301007387 */ /* 0x0003e80000100800 */
[----:B------:R-:W2:Y:S04]  /*7d520*/  LDL.LU R248, [R1+0x1430] ;  /* 0x0014300001f87983 */ /* 0x000ea80000300800 */
[----:B------:R-:W2:Y:S04]  /*7d530*/  LDL.LU R249, [R1+0x1434] ;  /* 0x0014340001f97983 */ /* 0x000ea80000300800 */
[----:B------:R-:W2:Y:S04]  /*7d540*/  LDL.LU R250, [R1+0x1438] ;  /* 0x0014380001fa7983 */ /* 0x000ea80000300800 */
[----:B------:R-:W2:Y:S04]  /*7d550*/  LDL.LU R251, [R1+0x143c] ;  /* 0x00143c0001fb7983 */ /* 0x000ea80000300800 */
[----:B------:R-:W-:Y:S01]  /*7d560*/  LDS R216, [R75+0x4c080] ;  /* 0x04c080004bd87984 */ /* 0x000fe20000000800 */
[----:B------:R-:W-:Y:S01]  /*7d570*/  IMAD.MOV.U32 R51, RZ, RZ, R68 ;  /* 0x000000ffff337224 */ /* 0x000fe200078e0044 */
[----:B------:R-:W-:Y:S01]  /*7d580*/  MOV R46, R69 ;  /* 0x00000045002e7202 */ /* 0x000fe20000000f00 */
[----:B------:R-:W-:Y:S01]  /*7d590*/  IMAD.MOV.U32 R47, RZ, RZ, R70 ;  /* 0x000000ffff2f7224 */ /* 0x000fe200078e0046 */
[----:B------:R-:W-:Y:S01]  /*7d5a0*/  LDS R218, [R75+0x4d080] ;  /* 0x04d080004bda7984 */ /* 0x000fe20000000800 */
[----:B------:R-:W-:-:S03]  /*7d5b0*/  IMAD.MOV.U32 R42, RZ, RZ, R71 ;  /* 0x000000ffff2a7224 */ /* 0x000fc600078e0047 */
[----:B------:R-:W-:Y:S04]  /*7d5c0*/  LDS R217, [R3+0x4c080] ;  /* 0x04c0800003d97984 */ /* 0x000fe80000000800 */
[----:B------:R-:W-:Y:S04]  /*7d5d0*/  STL [R1+0x45a4], R42 ;  /* 0x0045a42a01007387 */ /* 0x000fe80000100800 */
[----:B------:R1:W-:Y:S04]  /*7d5e0*/  STL [R1+0x45a0], R47 ;  /* 0x0045a02f01007387 */ /* 0x0003e80000100800 */
[----:B------:R1:W-:Y:S04]  /*7d5f0*/  STL [R1+0x459c], R46 ;  /* 0x00459c2e01007387 */ /* 0x0003e80000100800 */
[----:B------:R1:W-:Y:S04]  /*7d600*/  STL [R1+0x4598], R51 ;  /* 0x0045983301007387 */ /* 0x0003e80000100800 */
[----:B------:R-:W1:Y:S01]  /*7d610*/  LDS R219, [R3+0x4d080] ;  /* 0x04d0800003db7984 */ /* 0x000e620000000800 */
[----:B---3--:R-:W-:Y:S03]  /*7d620*/  HMMA.1688.F32.TF32 R68, R240, R4, R232 ;  /* 0x00000004f044723c */ /* 0x008fe600000810e8 */
[----:B------:R-:W3:Y:S04]  /*7d630*/  LDL.LU R232, [R1+0x1420] ;  /* 0x0014200001e87983 */ /* 0x000ee80000300800 */
[----:B------:R-:W3:Y:S04]  /*7d640*/  LDL.LU R233, [R1+0x1424] ;  /* 0x0014240001e97983 */ /* 0x000ee80000300800 */
[----:B------:R-:W3:Y:S04]  /*7d650*/  LDL.LU R234, [R1+0x1428] ;  /* 0x0014280001ea7983 */ /* 0x000ee80000300800 */
[----:B------:R-:W3:Y:S09]  /*7d660*/  LDL.LU R235, [R1+0x142c] ;  /* 0x00142c0001eb7983 */ /* 0x000ef20000300800 */
[----:B------:R-:W-:Y:S01]  /*7d670*/  IMAD.MOV.U32 R66, RZ, RZ, R71 ;  /* 0x000000ffff427224 */ /* 0x000fe200078e0047 */
[----:B----4-:R-:W-:Y:S01]  /*7d680*/  MOV R54, R70 ;  /* 0x0000004600367202 */ /* 0x010fe20000000f00 */
[----:B------:R-:W-:-:S02]  /*7d690*/  IMAD.MOV.U32 R59, RZ, RZ, R69 ;  /* 0x000000ffff3b7224 */ /* 0x000fc400078e0045 */
[----:B------:R-:W-:Y:S01]  /*7d6a0*/  IMAD.MOV.U32 R58, RZ, RZ, R68 ;  /* 0x000000ffff3a7224 */ /* 0x000fe200078e0044 */
[----:B------:R-:W-:Y:S04]  /*7d6b0*/  STL [R1+0x45b4], R66 ;  /* 0x0045b44201007387 */ /* 0x000fe80000100800 */
[----:B------:R-:W-:Y:S04]  /*7d6c0*/  STL [R1+0x45b0], R54 ;  /* 0x0045b03601007387 */ /* 0x000fe80000100800 */
[----:B------:R4:W-:Y:S04]  /*7d6d0*/  STL [R1+0x45ac], R59 ;  /* 0x0045ac3b01007387 */ /* 0x0009e80000100800 */
[----:B------:R1:W-:Y:S01]  /*7d6e0*/  STL [R1+0x45a8], R58 ;  /* 0x0045a83a01007387 */ /* 0x0003e20000100800 */
[----:B------:R-:W-:Y:S03]  /*7d6f0*/  HMMA.1688.F32.TF32 R68, R240, R8, R244 ;  /* 0x00000008f044723c */ /* 0x000fe600000810f4 */
[----:B------:R-:W4:Y:S04]  /*7d700*/  LDL.LU R244, [R1+0x1410] ;  /* 0x0014100001f47983 */ /* 0x000f280000300800 */
[----:B------:R-:W4:Y:S04]  /*7d710*/  LDL.LU R245, [R1+0x1414] ;  /* 0x0014140001f57983 */ /* 0x000f280000300800 */
[----:B------:R-:W4:Y:S04]  /*7d720*/  LDL.LU R246, [R1+0x1418] ;  /* 0x0014180001f67983 */ /* 0x000f280000300800 */
[----:B------:R-:W4:Y:S09]  /*7d730*/  LDL.LU R247, [R1+0x141c] ;  /* 0x00141c0001f77983 */ /* 0x000f320000300800 */
[----:B------:R-:W-:Y:S01]  /*7d740*/  MOV R63, R71 ;  /* 0x00000047003f7202 */ /* 0x000fe20000000f00 */
[----:B-1----:R-:W-:-:S02]  /*7d750*/  IMAD.MOV.U32 R67, RZ, RZ, R70 ;  /* 0x000000ffff437224 */ /* 0x002fc400078e0046 */
[----:B------:R-:W-:Y:S02]  /*7d760*/  IMAD.MOV.U32 R62, RZ, RZ, R69 ;  /* 0x000000ffff3e7224 */ /* 0x000fe400078e0045 */
[----:B------:R-:W-:Y:S01]  /*7d770*/  IMAD.MOV.U32 R50, RZ, RZ, R68 ;  /* 0x000000ffff327224 */ /* 0x000fe200078e0044 */
[----:B------:R-:W-:Y:S04]  /*7d780*/  STL [R1+0x45c4], R63 ;  /* 0x0045c43f01007387 */ /* 0x000fe80000100800 */
[----:B------:R1:W-:Y:S01]  /*7d790*/  STL [R1+0x45c0], R67 ;  /* 0x0045c04301007387 */ /* 0x0003e20000100800 */
[----:B--2---:R-:W-:Y:S03]  /*7d7a0*/  HMMA.1688.F32.TF32 R68, R240, R12, R248 ;  /* 0x0000000cf044723c */ /* 0x004fe600000810f8 */
[----:B------:R-:W-:Y:S04]  /*7d7b0*/  STL [R1+0x45bc], R62 ;  /* 0x0045bc3e01007387 */ /* 0x000fe80000100800 */
[----:B------:R2:W-:Y:S04]  /*7d7c0*/  STL [R1+0x45b8], R50 ;  /* 0x0045b83201007387 */ /* 0x0005e80000100800 */
[----:B------:R-:W2:Y:S04]  /*7d7d0*/  LDL.LU R248, [R1+0x1400] ;  /* 0x0014000001f87983 */ /* 0x000ea80000300800 */
[----:B------:R-:W2:Y:S04]  /*7d7e0*/  LDL.LU R249, [R1+0x1404] ;  /* 0x0014040001f97983 */ /* 0x000ea80000300800 */
[----:B------:R-:W2:Y:S04]  /*7d7f0*/  LDL.LU R250, [R1+0x1408] ;  /* 0x0014080001fa7983 */ /* 0x000ea80000300800 */
[----:B------:R-:W2:Y:S01]  /*7d800*/  LDL.LU R251, [R1+0x140c] ;  /* 0x00140c0001fb7983 */ /* 0x000ea20000300800 */
[----:B------:R-:W-:-:S02]  /*7d810*/  IMAD.MOV.U32 R47, RZ, RZ, R68 ;  /* 0x000000ffff2f7224 */ /* 0x000fc400078e0044 */
[----:B------:R-:W-:Y:S02]  /*7d820*/  IMAD.MOV.U32 R46, RZ, RZ, R69 ;  /* 0x000000ffff2e7224 */ /* 0x000fe400078e0045 */
[----:B------:R-:W-:Y:S02]  /*7d830*/  IMAD.MOV.U32 R51, RZ, RZ, R70 ;  /* 0x000000ffff337224 */ /* 0x000fe400078e0046 */
[----:B------:R-:W-:-:S05]  /*7d840*/  IMAD.MOV.U32 R55, RZ, RZ, R71 ;  /* 0x000000ffff377224 */ /* 0x000fca00078e0047 */
[----:B------:R-:W-:Y:S04]  /*7d850*/  STL [R1+0x45d4], R55 ;  /* 0x0045d43701007387 */ /* 0x000fe80000100800 */
[----:B------:R1:W-:Y:S04]  /*7d860*/  STL [R1+0x45d0], R51 ;  /* 0x0045d03301007387 */ /* 0x0003e80000100800 */
[----:B------:R1:W-:Y:S04]  /*7d870*/  STL [R1+0x45cc], R46 ;  /* 0x0045cc2e01007387 */ /* 0x0003e80000100800 */
[----:B------:R1:W-:Y:S04]  /*7d880*/  STL [R1+0x45c8], R47 ;  /* 0x0045c82f01007387 */ /* 0x0003e80000100800 */
[----:B------:R-:W2:Y:S04]  /*7d890*/  LDL.LU R224, [R1+0x13f0] ;  /* 0x0013f00001e07983 */ /* 0x000ea80000300800 */
[----:B------:R-:W2:Y:S04]  /*7d8a0*/  LDL.LU R225, [R1+0x13f4] ;  /* 0x0013f40001e17983 */ /* 0x000ea80000300800 */
[----:B------:R-:W2:Y:S04]  /*7d8b0*/  LDL.LU R226, [R1+0x13f8] ;  /* 0x0013f80001e27983 */ /* 0x000ea80000300800 */
[----:B------:R-:W2:Y:S01]  /*7d8c0*/  LDL.LU R227, [R1+0x13fc] ;  /* 0x0013fc0001e37983 */ /* 0x000ea20000300800 */
[----:B---3--:R-:W-:Y:S11]  /*7d8d0*/  HMMA.1688.F32.TF32 R68, R240, R16, R232 ;  /* 0x00000010f044723c */ /* 0x008ff600000810e8 */
[----:B------:R-:W-:Y:S11]  /*7d8e0*/  @!UPT UIADD3 URZ, URZ, URZ, URZ ;  /* 0x0000003f3f3ff290 */ /* 0x000ff6000fffe03f */
[----:B------:R-:W-:Y:S02]  /*7d8f0*/  @!UPT UIADD3 URZ, URZ, URZ, URZ ;  /* 0x0000003f3f3ff290 */ /* 0x000fe4000fffe03f */
[----:B------:R-:W-:Y:S01]  /*7d900*/  MOV R43, R68 ;  /* 0x00000044002b7202 */ /* 0x000fe20000000f00 */
[----:B------:R-:W-:Y:S02]  /*7d910*/  IMAD.MOV.U32 R38, RZ, RZ, R69 ;  /* 0x000000ffff267224 */ /* 0x000fe400078e0045 */
[----:B------:R-:W-:Y:S02]  /*7d920*/  IMAD.MOV.U32 R39, RZ, RZ, R70 ;  /* 0x000000ffff277224 */ /* 0x000fe400078e0046 */
[----:B------:R-:W-:-:S05]  /*7d930*/  IMAD.MOV.U32 R34, RZ, RZ, R71 ;  /* 0x000000ffff227224 */ /* 0x000fca00078e0047 */
[----:B------:R-:W-:Y:S04]  /*7d940*/  STL [R1+0x45e4], R34 ;  /* 0x0045e42201007387 */ /* 0x000fe80000100800 */
[----:B------:R3:W-:Y:S01]  /*7d950*/  STL [R1+0x45e0], R39 ;  /* 0x0045e02701007387 */ /* 0x0007e20000100800 */
[----:B----4-:R-:W-:Y:S03]  /*7d960*/  HMMA.1688.F32.TF32 R68, R240, R20, R244 ;  /* 0x00000014f044723c */ /* 0x010fe600000810f4 */
[----:B------:R4:W-:Y:S04]  /*7d970*/  STL [R1+0x45dc], R38 ;  /* 0x0045dc2601007387 */ /* 0x0009e80000100800 */
[----:B------:R1:W-:Y:S04]  /*7d980*/  STL [R1+0x45d8], R43 ;  /* 0x0045d82b01007387 */ /* 0x0003e80000100800 */
[----:B------:R-:W3:Y:S04]  /*7d990*/  LDL.LU R228, [R1+0x13e0] ;  /* 0x0013e00001e47983 */ /* 0x000ee80000300800 */
[----:B------:R-:W3:Y:S04]  /*7d9a0*/  LDL.LU R229, [R1+0x13e4] ;  /* 0x0013e40001e57983 */ /* 0x000ee80000300800 */
[----:B------:R-:W3:Y:S04]  /*7d9b0*/  LDL.LU R230, [R1+0x13e8] ;  /* 0x0013e80001e67983 */ /* 0x000ee80000300800 */
[----:B------:R-:W3:Y:S01]  /*7d9c0*/  LDL.LU R231, [R1+0x13ec] ;  /* 0x0013ec0001e77983 */ /* 0x000ee20000300800 */
[----:B------:R-:W-:Y:S01]  /*7d9d0*/  IMAD.MOV.U32 R42, RZ, RZ, R71 ;  /* 0x000000ffff2a7224 */ /* 0x000fe200078e0047 */
[----:B------:R-:W-:Y:S01]  /*7d9e0*/  MOV R59, R69 ;  /* 0x00000045003b7202 */ /* 0x000fe20000000f00 */
[----:B------:R-:W-:-:S02]  /*7d9f0*/  IMAD.MOV.U32 R58, RZ, RZ, R70 ;  /* 0x000000ffff3a7224 */ /* 0x000fc400078e0046 */
[----:B------:R-:W-:Y:S01]  /*7da00*/  IMAD.MOV.U32 R54, RZ, RZ, R68 ;  /* 0x000000ffff367224 */ /* 0x000fe200078e0044 */
        /* <DEDUP_REMOVED lines=17> */
[----:B-1----:R-:W-:Y:S01]  /*7db20*/  IMAD.MOV.U32 R67, RZ, RZ, R68 ;  /* 0x000000ffff437224 */ /* 0x002fe200078e0044 */
[----:B------:R-:W-:Y:S01]  /*7db30*/  MOV R50, R70 ;  /* 0x0000004600327202 */ /* 0x000fe20000000f00 */
[----:B------:R-:W-:-:S02]  /*7db40*/  IMAD.MOV.U32 R62, RZ, RZ, R69 ;  /* 0x000000ffff3e7224 */ /* 0x000fc400078e0045 */
        /* <DEDUP_REMOVED lines=9> */
[----:B------:R1:W-:Y:S04]  /*7dbe0*/  STL [R1+0x4600], R50 ;  /* 0x0046003201007387 */ /* 0x0003e80000100800 */
[----:B------:R1:W-:Y:S04]  /*7dbf0*/  STL [R1+0x45fc], R62 ;  /* 0x0045fc3e01007387 */ /* 0x0003e80000100800 */
[----:B------:R1:W-:Y:S04]  /*7dc00*/  STL [R1+0x45f8], R67 ;  /* 0x0045f84301007387 */ /* 0x0003e80000100800 */
[----:B------:R-:W-:Y:S04]  /*7dc10*/  STL [R1+0x4614], R63 ;  /* 0x0046143f01007387 */ /* 0x000fe80000100800 */
[----:B------:R-:W-:Y:S04]  /*7dc20*/  STL [R1+0x4610], R47 ;  /* 0x0046102f01007387 */ /* 0x000fe80000100800 */
[----:B------:R-:W-:Y:S04]  /*7dc30*/  STL [R1+0x460c], R46 ;  /* 0x00460c2e01007387 */ /* 0x000fe80000100800 */
[----:B------:R-:W-:Y:S01]  /*7dc40*/  STL [R1+0x4608], R51 ;  /* 0x0046083301007387 */ /* 0x000fe20000100800 */
[C---:B---3--:R-:W-:Y:S11]  /*7dc50*/  HMMA.1688.F32.TF32 R68, R240.reuse, R32, R228 ;  /* 0x00000020f044723c */ /* 0x048ff600000810e4 */
[----:B------:R-:W-:Y:S11]  /*7dc60*/  @!UPT UIADD3 URZ, URZ, URZ, URZ ;  /* 0x0000003f3f3ff290 */ /* 0x000ff6000fffe03f */
[----:B------:R-:W-:Y:S02]  /*7dc70*/  @!UPT UIADD3 URZ, URZ, URZ, URZ ;  /* 0x0000003f3f3ff290 */ /* 0x000fe4000fffe03f */
[----:B------:R-:W-:Y:S02]  /*7dc80*/  IMAD.MOV.U32 R35, RZ, RZ, R68 ;  /* 0x000000ffff237224 */ /* 0x000fe400078e0044 */
[----:B------:R-:W-:Y:S02]  /*7dc90*/  IMAD.MOV.U32 R30, RZ, RZ, R69 ;  /* 0x000000ffff1e7224 */ /* 0x000fe400078e0045 */
[----:B------:R-:W-:Y:S02]  /*7dca0*/  IMAD.MOV.U32 R31, RZ, RZ, R70 ;  /* 0x000000ffff1f7224 */ /* 0x000fe400078e0046 */
[----:B------:R-:W-:Y:S02]  /*7dcb0*/  IMAD.MOV.U32 R26, RZ, RZ, R71 ;  /* 0x000000ffff1a7224 */ /* 0x000fe400078e0047 */
[C---:B----4-:R-:W-:Y:S03]  /*7dcc0*/  HMMA.1688.F32.TF32 R68, R240.reuse, R36, R232 ;  /* 0x00000024f044723c */ /* 0x050fe600000810e8 */
[----:B------:R-:W-:Y:S11]  /*7dcd0*/  STL [R1+0x4624], R26 ;  /* 0x0046241a01007387 */ /* 0x000ff60000100800 */
[----:B------:R-:W-:Y:S10]  /*7dce0*/  @!UPT UIADD3 URZ, URZ, URZ, URZ ;  /* 0x0000003f3f3ff290 */ /* 0x000ff4000fffe03f */
[----:B------:R-:W-:Y:S01]  /*7dcf0*/  MOV R39, R68 ;  /* 0x0000004400277202 */ /* 0x000fe20000000f00 */
[----:B------:R-:W-:Y:S02]  /*7dd00*/  IMAD.MOV.U32 R38, RZ, RZ, R69 ;  /* 0x000000ffff267224 */ /* 0x000fe400078e0045 */
[----:B------:R-:W-:Y:S02]  /*7dd10*/  IMAD.MOV.U32 R43, RZ, RZ, R70 ;  /* 0x000000ffff2b7224 */ /* 0x000fe400078e0046 */
[----:B------:R-:W-:Y:S02]  /*7dd20*/  IMAD.MOV.U32 R55, RZ, RZ, R71 ;  /* 0x000000ffff377224 */ /* 0x000fe400078e0047 */
[----:B--2---:R-:W-:Y:S01]  /*7dd30*/  HMMA.1688.F32.TF32 R68, R240, R40, R244 ;  /* 0x00000028f044723c */ /* 0x004fe200000810f4 */
[----:B------:R-:W-:Y:S04]  /*7dd40*/  STL [R1+0x4620], R31 ;  /* 0x0046201f01007387 */ /* 0x000fe80000100800 */
[----:B------:R-:W-:Y:S04]  /*7dd50*/  STL [R1+0x461c], R30 ;  /* 0x00461c1e01007387 */ /* 0x000fe80000100800 */
[----:B------:R-:W-:Y:S04]  /*7dd60*/  STL [R1+0x4618], R35 ;  /* 0x0046182301007387 */ /* 0x000fe80000100800 */
[----:B------:R-:W-:Y:S04]  /*7dd70*/  STL [R1+0x4630], R43 ;  /* 0x0046302b01007387 */ /* 0x000fe80000100800 */
[----:B------:R-:W-:Y:S04]  /*7dd80*/  STL [R1+0x462c], R38 ;  /* 0x00462c2601007387 */ /* 0x000fe80000100800 */
[----:B------:R-:W-:Y:S03]  /*7dd90*/  STL [R1+0x4628], R39 ;  /* 0x0046282701007387 */ /* 0x000fe60000100800 */
[----:B------:R-:W-:Y:S01]  /*7dda0*/  IMAD.MOV.U32 R58, RZ, RZ, R68 ;  /* 0x000000ffff3a7224 */ /* 0x000fe200078e0044 */
[----:B------:R-:W-:Y:S01]  /*7ddb0*/  MOV R59, R69 ;  /* 0x00000045003b7202 */ /* 0x000fe20000000f00 */
[----:B------:R-:W-:-:S02]  /*7ddc0*/  IMAD.MOV.U32 R54, RZ, RZ, R70 ;  /* 0x000000ffff367224 */ /* 0x000fc400078e0046 */
[----:B------:R-:W-:Y:S02]  /*7ddd0*/  IMAD.MOV.U32 R34, RZ, RZ, R71 ;  /* 0x000000ffff227224 */ /* 0x000fe400078e0047 */
[----:B------:R-:W-:Y:S01]  /*7dde0*/  HMMA.1688.F32.TF32 R68, R240, R44, R248 ;  /* 0x0000002cf044723c */ /* 0x000fe200000810f8 */
        /* <DEDUP_REMOVED lines=83> */
[----:B------:R-:W-:Y:S01]  /*7e320*/  STL.64 [R1+0xaf8], R82 ;  /* 0x000af85201007387 */ /* 0x000fe20000100a00 */
[C---:B------:R-:W-:Y:S03]  /*7e330*/  HMMA.1688.F32.TF32 R84, R240.reuse, R64, R84 ;  /* 0x00000040f054723c */ /* 0x040fe60000081054 */
[----:B------:R-:W2:Y:S04]  /*7e340*/  LDL.LU R244, [R1+0x1310] ;  /* 0x0013100001f47983 */ /* 0x000ea80000300800 */
[----:B------:R1:W-:Y:S01]  /*7e350*/  STL.64 [R1+0xae0], R76 ;  /* 0x000ae04c01007387 */ /* 0x0003e20000100a00 */
[C---:B------:R-:W-:Y:S03]  /*7e360*/  HMMA.1688.F32.TF32 R88, R240.reuse, R56, R88 ;  /* 0x00000038f058723c */ /* 0x040fe60000081058 */
[----:B------:R3:W-:Y:S04]  /*7e370*/  STL.64 [R1+0xae8], R78 ;  /* 0x000ae84e01007387 */ /* 0x0007e80000100a00 */
[----:B------:R4:W-:Y:S01]  /*7e380*/  STL.64 [R1+0xad0], R68 ;  /* 0x000ad04401007387 */ /* 0x0009e20000100a00 */
[----:B------:R-:W-:Y:S03]  /*7e390*/  HMMA.1688.F32.TF32 R100, R240, R48, R100 ;  /* 0x00000030f064723c */ /* 0x000fe60000081064 */
        /* <DEDUP_REMOVED lines=18> */
[----:B------:R-:W-:-:S03]  /*7e4c0*/  IMAD.MOV.U32 R22, RZ, RZ, R85 ;  /* 0x000000ffff167224 */ /* 0x000fc600078e0055 */
[----:B------:R-:W2:Y:S01]  /*7e4d0*/  LDL.LU R77, [R1+0xe24] ;  /* 0x000e2400014d7983 */ /* 0x000ea20000300800 */
[----:B------:R-:W-:-:S03]  /*7e4e0*/  MOV R23, R86 ;  /* 0x0000005600177202 */ /* 0x000fc60000000f00 */
[----:B---3--:R-:W2:Y:S01]  /*7e4f0*/  LDL.LU R78, [R1+0xe28] ;  /* 0x000e2800014e7983 */ /* 0x008ea20000300800 */
[----:B------:R-:W-:-:S03]  /*7e500*/  MOV R31, R88 ;  /* 0x00000058001f7202 */ /* 0x000fc60000000f00 */
[----:B------:R-:W2:Y:S01]  /*7e510*/  LDL.LU R79, [R1+0xe2c] ;  /* 0x000e2c00014f7983 */ /* 0x000ea20000300800 */
[----:B------:R-:W-:-:S03]  /*7e520*/  IMAD.MOV.U32 R30, RZ, RZ, R89 ;  /* 0x000000ffff1e7224 */ /* 0x000fc600078e0059 */
[----:B------:R-:W3:Y:S01]  /*7e530*/  LDL.LU R84, [R1+0xe40] ;  /* 0x000e400001547983 */ /* 0x000ee20000300800 */
[----:B------:R-:W-:Y:S02]  /*7e540*/  IMAD.MOV.U32 R35, RZ, RZ, R90 ;  /* 0x000000ffff237224 */ /* 0x000fe400078e005a */
[----:B------:R-:W-:Y:S01]  /*7e550*/  IMAD.MOV.U32 R63, RZ, RZ, R91 ;  /* 0x000000ffff3f7224 */ /* 0x000fe200078e005b */
[----:B------:R-:W3:Y:S01]  /*7e560*/  LDL.LU R85, [R1+0xe44] ;  /* 0x000e440001557983 */ /* 0x000ee20000300800 */
[----:B------:R-:W-:Y:S01]  /*7e570*/  IMAD.MOV.U32 R252, RZ, RZ, R87 ;  /* 0x000000fffffc7224 */ /* 0x000fe200078e0057 */
[----:B------:R-:W-:Y:S02]  /*7e580*/  HMMA.1688.F32.TF32 R88, R240, R60, R92 ;  /* 0x0000003cf058723c */ /* 0x000fe4000008105c */
        /* <DEDUP_REMOVED lines=8> */
[----:B------:R-:W-:-:S03]  /*7e610*/  MOV R18, R103 ;  /* 0x0000006700127202 */ /* 0x000fc60000000f00 */
        /* <DEDUP_REMOVED lines=41> */
[----:B------:R-:W3:Y:S01]  /*7e8b0*/  LDL.LU R115, [R1+0xdfc] ;  /* 0x000dfc0001737983 */ /* 0x000ee20000300800 */
[----:B------:R-:W-:Y:S01]  /*7e8c0*/  IMAD.MOV.U32 R43, RZ, RZ, R88 ;  /* 0x000000ffff2b7224 */ /* 0x000fe200078e0058 */
[----:B------:R-:W-:Y:S01]  /*7e8d0*/  MOV R38, R89 ;  /* 0x0000005900267202 */ /* 0x000fe20000000f00 */
[----:B------:R-:W-:Y:S01]  /*7e8e0*/  IMAD.MOV.U32 R39, RZ, RZ, R90 ;  /* 0x000000ffff277224 */ /* 0x000fe200078e005a */
[----:B------:R-:W-:Y:S01]  /*7e8f0*/  LDS R241, [R74+0x4c100] ;  /* 0x04c100004af17984 */ /* 0x000fe20000000800 */
[----:B------:R-:W-:-:S03]  /*7e900*/  IMAD.MOV.U32 R26, RZ, RZ, R91 ;  /* 0x000000ffff1a7224 */ /* 0x000fc600078e005b */
[----:B------:R-:W-:Y:S04]  /*7e910*/  LDS R243, [R74+0x4d100] ;  /* 0x04d100004af37984 */ /* 0x000fe80000000800 */
[----:B------:R-:W-:Y:S01]  /*7e920*/  LDS R240, [R0+0x4c100] ;  /* 0x04c1000000f07984 */ /* 0x000fe20000000800 */
[----:B------:R-:W-:Y:S02]  /*7e930*/  IMAD.MOV.U32 R47, RZ, RZ, R96 ;  /* 0x000000ffff2f7224 */ /* 0x000fe400078e0060 */
[----:B------:R-:W-:Y:S01]  /*7e940*/  IMAD.MOV.U32 R46, RZ, RZ, R97 ;  /* 0x000000ffff2e7224 */ /* 0x000fe200078e0061 */
[----:B------:R-:W3:Y:S01]  /*7e950*/  LDL.LU R96, [R1+0xe70] ;  /* 0x000e700001607983 */ /* 0x000ee20000300800 */
[----:B------:R-:W-:Y:S02]  /*7e960*/  IMAD.MOV.U32 R51, RZ, RZ, R98 ;  /* 0x000000ffff337224 */ /* 0x000fe400078e0062 */
[----:B------:R-:W-:Y:S01]  /*7e970*/  IMAD.MOV.U32 R66, RZ, RZ, R99 ;  /* 0x000000ffff427224 */ /* 0x000fe200078e0063 */
        /* <DEDUP_REMOVED lines=24> */
[----:B------:R-:W1:Y:S05]  /*7eb00*/  LDS R242, [R0+0x4d100] ;  /* 0x04d1000000f27984 */ /* 0x000e6a0000000800 */
[C---:B---3--:R-:W-:Y:S08]  /*7eb10*/  HMMA.1688.F32.TF32 R84, R216.reuse, R28, R84 ;  /* 0x0000001cd854723c */ /* 0x048ff00000081054 */
[C---:B------:R-:W-:Y:S08]  /*7eb20*/  HMMA.1688.F32.TF32 R100, R216.reuse, R12, R100 ;  /* 0x0000000cd864723c */ /* 0x040ff00000081064 */
        /* <DEDUP_REMOVED lines=31> */
[----:B------:R3:W-:Y:S01]  /*7ed20*/  LDS R238, [R75+0x4d100] ;  /* 0x04d100004bee7984 */ /* 0x0007e20000000800 */
[C---:B--2---:R-:W-:Y:S03]  /*7ed30*/  HMMA.1688.F32.TF32 R100, R216.reuse, R16, R96 ;  /* 0x00000010d864723c */ /* 0x044fe60000081060 */
[----:B------:R-:W-:Y:S04]  /*7ed40*/  LDS R237, [R3+0x4c100] ;  /* 0x04c1000003ed7984 */ /* 0x000fe80000000800 */
[----:B------:R-:W2:Y:S01]  /*7ed50*/  LDS R239, [R3+0x4d100] ;  /* 0x04d1000003ef7984 */ /* 0x000ea20000000800 */
[C---:B------:R-:W-:Y:S08]  /*7ed60*/  HMMA.1688.F32.TF32 R96, R216.reuse, R20, R88 ;  /* 0x00000014d860723c */ /* 0x040ff00000081058 */
[C---:B------:R-:W-:Y:S08]  /*7ed70*/  HMMA.1688.F32.TF32 R88, R216.reuse, R24, R92 ;  /* 0x00000018d858723c */ /* 0x040ff0000008105c */
[C---:B----4-:R-:W-:Y:S01]  /*7ed80*/  HMMA.1688.F32.TF32 R68, R216.reuse, R40, R68 ;  /* 0x00000028d844723c */ /* 0x050fe20000081044 */
        /* <DEDUP_REMOVED lines=12> */
[C---:B---3--:R-:W-:Y:S03]  /*7ee50*/  HMMA.1688.F32.TF32 R72, R216.reuse, R48, R224 ;  /* 0x00000030d848723c */ /* 0x048fe600000810e0 */
[----:B------:R-:W-:Y:S04]  /*7ee60*/  STL.64 [R1+0xd30], R68 ;  /* 0x000d304401007387 */ /* 0x000fe80000100a00 */
[----:B------:R3:W-:Y:S01]  /*7ee70*/  STL.64 [R1+0xd38], R70 ;  /* 0x000d384601007387 */ /* 0x0007e20000100a00 */
[C---:B----4-:R-:W-:Y:S08]  /*7ee80*/  HMMA.1688.F32.TF32 R76, R216.reuse, R44, R220 ;  /* 0x0000002cd84c723c */ /* 0x050ff000000810dc */
[C---:B---3--:R-:W-:Y:S11]  /*7ee90*/  HMMA.1688.F32.TF32 R68, R216.reuse, R52, R228 ;  /* 0x00000034d844723c */ /* 0x048ff600000810e4 */
[----:B------:R-:W-:Y:S04]  /*7eea0*/  @!UPT UIADD3 URZ, URZ, URZ, URZ ;  /* 0x0000003f3f3ff290 */ /* 0x000fe8000fffe03f */
        /* <DEDUP_REMOVED lines=8> */
[----:B---3--:R-:W-:Y:S01]  /*7ef30*/  HMMA.1688.F32.TF32 R68, R216, R64, R248 ;  /* 0x00000040d844723c */ /* 0x008fe200000810f8 */
[----:B------:R-:W-:Y:S04]  /*7ef40*/  LDS R216, [R0+0x4c180] ;  /* 0x04c1800000d87984 */ /* 0x000fe80000000800 */
[----:B------:R-:W-:Y:S04]  /*7ef50*/  LDS R218, [R0+0x4d180] ;  /* 0x04d1800000da7984 */ /* 0x000fe80000000800 */
[----:B------:R-:W-:Y:S04]  /*7ef60*/  STL.64 [R1+0xdb0], R76 ;  /* 0x000db04c01007387 */ /* 0x000fe80000100a00 */
[----:B------:R-:W-:Y:S04]  /*7ef70*/  STL.64 [R1+0xdb8], R78 ;  /* 0x000db84e01007387 */ /* 0x000fe80000100a00 */
[----:B------:R-:W3:Y:S04]  /*7ef80*/  LDL.LU R96, [R1] ;  /* 0x0000000001607983 */ /* 0x000ee80000300800 */
        /* <DEDUP_REMOVED lines=196> */
[----:B------:R3:W-:Y:S01]  /*7fbd0*/  STL.64 [R1+0xef8], R242 ;  /* 0x000ef8f201007387 */ /* 0x0007e20000100a00 */
[C---:B------:R-:W-:Y:S03]  /*7fbe0*/  HMMA.1688.F32.TF32 R232, R236.reuse, R8, R232 ;  /* 0x00000008ece8723c */ /* 0x040fe600000810e8 */
[----:B-1----:R-:W2:Y:S04]  /*7fbf0*/  LDL.LU R240, [R1+0xa0] ;  /* 0x0000a00001f07983 */ /* 0x002ea80000300800 */
[----:B------:R-:W2:Y:S04]  /*7fc00*/  LDL.LU R241, [R1+0xa4] ;  /* 0x0000a40001f17983 */ /* 0x000ea80000300800 */
[----:B---3--:R-:W2:Y:S04]  /*7fc10*/  LDL.LU R242, [R1+0xa8] ;  /* 0x0000a80001f27983 */ /* 0x008ea80000300800 */
[----:B------:R-:W2:Y:S01]  /*7fc20*/  LDL.LU R243, [R1+0xac] ;  /* 0x0000ac0001f37983 */ /* 0x000ea20000300800 */
[C---:B------:R-:W-:Y:S08]  /*7fc30*/  HMMA.1688.F32.TF32 R244, R236.reuse, R12, R244 ;  /* 0x0000000cecf4723c */ /* 0x040ff000000810f4 */
[C---:B------:R-:W-:Y:S01]  /*7fc40*/  HMMA.1688.F32.TF32 R248, R236.reuse, R16, R248 ;  /* 0x00000010ecf8723c */ /* 0x040fe200000810f8 */
        /* <DEDUP_REMOVED lines=15> */
[----:B------:R-:W4:Y:S01]  /*7fd40*/  LDL.LU.64 R248, [R1+0x4800] ;  /* 0x0048000001f87983 */ /* 0x000f220000300a00 */
[C---:B------:R-:W-:Y:S08]  /*7fd50*/  HMMA.1688.F32.TF32 R124, R236.reuse, R24, R124 ;  /* 0x00000018ec7c723c */ /* 0x040ff0000008107c */
[C---:B------:R-:W-:Y:S08]  /*7fd60*/  HMMA.1688.F32.TF32 R120, R236.reuse, R28, R120 ;  /* 0x0000001cec78723c */ /* 0x040ff00000081078 */
[C---:B------:R-:W-:Y:S08]  /*7fd70*/  HMMA.1688.F32.TF32 R116, R236.reuse, R32, R116 ;  /* 0x00000020ec74723c */ /* 0x040ff00000081074 */
[----:B------:R-:W-:Y:S01]  /*7fd80*/  HMMA.1688.F32.TF32 R112, R236, R36, R112 ;  /* 0x00000024ec70723c */ /* 0x000fe20000081070 */
[----:B------:R-:W-:-:S05]  /*7fd90*/  LOP3.LUT R219, R0, 0x20, RZ, 0x3c, !PT ;  /* 0x0000002000db7812 */ /* 0x000fca00078e3cff */
[----:B------:R-:W-:Y:S02]  /*7fda0*/  LDS R217, [R219+0x4c180] ;  /* 0x04c18000dbd97984 */ /* 0x000fe40000000800 */
[C---:B------:R-:W-:Y:S02]  /*7fdb0*/  HMMA.1688.F32.TF32 R108, R236.reuse, R40, R108 ;  /* 0x00000028ec6c723c */ /* 0x040fe4000008106c */
[----:B------:R-:W1:Y:S06]  /*7fdc0*/  LDS R219, [R219+0x4d180] ;  /* 0x04d18000dbdb7984 */ /* 0x000e6c0000000800 */
[C---:B------:R-:W-:Y:S08]  /*7fdd0*/  HMMA.1688.F32.TF32 R104, R236.reuse, R44, R104 ;  /* 0x0000002cec68723c */ /* 0x040ff00000081068 */
[C---:B------:R-:W-:Y:S08]  /*7fde0*/  HMMA.1688.F32.TF32 R100, R236.reuse, R48, R100 ;  /* 0x00000030ec64723c */ /* 0x040ff00000081064 */
[C---:B------:R-:W-:Y:S08]  /*7fdf0*/  HMMA.1688.F32.TF32 R96, R236.reuse, R52, R96 ;  /* 0x00000034ec60723c */ /* 0x040ff00000081060 */
[C---:B--2---:R-:W-:Y:S11]  /*7fe00*/  HMMA.1688.F32.TF32 R240, R236.reuse, R20, R240 ;  /* 0x00000014ecf0723c */ /* 0x044ff600000810f0 */
[----:B------:R-:W-:Y:S11]  /*7fe10*/  @!UPT UIADD3 URZ, URZ, URZ, URZ ;  /* 0x0000003f3f3ff290 */ /* 0x000ff6000fffe03f */
[----:B------:R-:W-:Y:S01]  /*7fe20*/  @!UPT UIADD3 URZ, URZ, URZ, URZ ;  /* 0x0000003f3f3ff290 */ /* 0x000fe2000fffe03f */
        /* <DEDUP_REMOVED lines=18> */
[C---:B---3--:R-:W-:Y:S08]  /*7ff50*/  HMMA.1688.F32.TF32 R100, R236.reuse, R60, R244 ;  /* 0x0000003cec64723c */ /* 0x048ff000000810f4 */
[C---:B----4-:R-:W-:Y:S08]  /*7ff60*/  HMMA.1688.F32.TF32 R104, R236.reuse, R56, R248 ;  /* 0x00000038ec68723c */ /* 0x050ff000000810f8 */
[----:B--2---:R-:W-:Y:S11]  /*7ff70*/  HMMA.1688.F32.TF32 R96, R236, R64, R232 ;  /* 0x00000040ec60723c */ /* 0x004ff600000810e8 */
        /* <DEDUP_REMOVED lines=10> */
[----:B------:R-:W-:Y:S01]  /*80020*/  HMMA.1688.F32.TF32 R76, R216, R24, R76 ;  /* 0x00000018d84c723c */ /* 0x000fe2000008104c */
[----:B------:R-:W-:Y:S04]  /*80030*/  STL.64 [R1+0xce0], R104 ;  /* 0x000ce06801007387 */ /* 0x000fe80000100a00 */
[----:B------:R-:W-:Y:S04]  /*80040*/  STL.64 [R1+0xce8], R106 ;  /* 0x000ce86a01007387 */ /* 0x000fe80000100a00 */
[----:B------:R-:W-:Y:S04]  /*80050*/  STL.64 [R1+0xcc0], R100 ;  /* 0x000cc06401007387 */ /* 0x000fe80000100a00 */
[----:B------:R-:W-:Y:S04]  /*80060*/  STL.64 [R1+0xcc8], R102 ;  /* 0x000cc86601007387 */ /* 0x000fe80000100a00 */
[----:B------:R-:W-:Y:S04]  /*80070*/  STL.64 [R1+0xca0], R96 ;  /* 0x000ca06001007387 */ /* 0x000fe80000100a00 */
[----:B------:R1:W-:Y:S01]  /*80080*/  STL.64 [R1+0xca8], R98 ;  /* 0x000ca86201007387 */ /* 0x0003e20000100a00 */
[----:B------:R-:W-:-:S02]  /*80090*/  IMAD.MOV.U32 R240, RZ, RZ, R90 ;  /* 0x000000fffff07224 */ /* 0x000fc400078e005a */
[----:B------:R-:W-:Y:S01]  /*800a0*/  IMAD.MOV.U32 R241, RZ, RZ, R89 ;  /* 0x000000fffff17224 */ /* 0x000fe200078e0059 */
[----:B------:R-:W-:Y:S01]  /*800b0*/  MOV R243, R88 ;  /* 0x0000005800f37202 */ /* 0x000fe20000000f00 */
[----:B------:R-:W-:Y:S02]  /*800c0*/  IMAD.MOV.U32 R242, RZ, RZ, R91 ;  /* 0x000000fffff27224 */ /* 0x000fe400078e005b */
[----:B------:R-:W-:Y:S01]  /*800d0*/  IMAD.MOV.U32 R251, RZ, RZ, R92 ;  /* 0x000000fffffb7224 */ /* 0x000fe200078e005c */
[----:B------:R-:W-:Y:S01]  /*800e0*/  MOV R249, R94 ;  /* 0x0000005e00f97202 */ /* 0x000fe20000000f00 */
[----:B------:R-:W-:Y:S02]  /*800f0*/  IMAD.MOV.U32 R250, RZ, RZ, R93 ;  /* 0x000000fffffa7224 */ /* 0x000fe400078e005d */
[----:B------:R-:W-:Y:S01]  /*80100*/  IMAD.MOV.U32 R248, RZ, RZ, R95 ;  /* 0x000000fffff87224 */ /* 0x000fe200078e005f */
[C---:B-1----:R-:W-:Y:S01]  /*80110*/  HMMA.1688.F32.TF32 R96, R216.reuse, R16, R68 ;  /* 0x00000010d860723c */ /* 0x042fe20000081044 */
[----:B------:R-:W-:Y:S01]  /*80120*/  LOP3.LUT R239, R0, 0x40, RZ, 0x3c, !PT ;  /* 0x0000004000ef7812 */ /* 0x000fe200078e3cff */
[----:B------:R-:W-:Y:S04]  /*80130*/  LDS R221, [R3+0x4c180] ;  /* 0x04c1800003dd7984 */ /* 0x000fe80000000800 */
[----:B------:R-:W-:Y:S02]  /*80140*/  LDS R220, [R239+0x4c180] ;  /* 0x04c18000efdc7984 */ /* 0x000fe40000000800 */
[C---:B------:R-:W-:Y:S02]  /*80150*/  HMMA.1688.F32.TF32 R68, R216.reuse, R20, R72 ;  /* 0x00000014d844723c */ /* 0x040fe40000081048 */
[----:B------:R-:W-:Y:S04]  /*80160*/  LDS R222, [R239+0x4d180] ;  /* 0x04d18000efde7984 */ /* 0x000fe80000000800 */
[----:B------:R-:W1:Y:S02]  /*80170*/  LDS R223, [R3+0x4d180] ;  /* 0x04d1800003df7984 */ /* 0x000e640000000800 */
[C---:B------:R-:W-:Y:S07]  /*80180*/  HMMA.1688.F32.TF32 R72, R216.reuse, R28, R80 ;  /* 0x0000001cd848723c */ /* 0x040fee0000081050 */
[----:B------:R-:W-:Y:S04]  /*80190*/  STL.64 [R1+0xc80], R96 ;  /* 0x000c806001007387 */ /* 0x000fe80000100a00 */
[----:B------:R-:W-:Y:S04]  /*801a0*/  STL.64 [R1+0xc88], R98 ;  /* 0x000c886201007387 */ /* 0x000fe80000100a00 */
[----:B------:R-:W-:Y:S04]  /*801b0*/  STL.64 [R1+0xc60], R68 ;  /* 0x000c604401007387 */ /* 0x000fe80000100a00 */
[----:B------:R2:W-:Y:S02]  /*801c0*/  STL.64 [R1+0xc68], R70 ;  /* 0x000c684601007387 */ /* 0x0005e40000100a00 */
[----:B--2---:R-:W-:Y:S02]  /*801d0*/  HMMA.1688.F32.TF32 R68, R216, R32, R84 ;  /* 0x00000020d844723c */ /* 0x004fe40000081054 */
[----:B------:R2:W-:Y:S04]  /*801e0*/  STL.64 [R1+0xc40], R76 ;  /* 0x000c404c01007387 */ /* 0x0005e80000100a00 */
[----:B------:R3:W-:Y:S04]  /*801f0*/  STL.64 [R1+0xc48], R78 ;  /* 0x000c484e01007387 */ /* 0x0007e80000100a00 */
[----:B------:R4:W-:Y:S04]  /*80200*/  STL.64 [R1+0xc20], R72 ;  /* 0x000c204801007387 */ /* 0x0009e80000100a00 */
[----:B------:R1:W-:Y:S04]  /*80210*/  STL.64 [R1+0xc28], R74 ;  /* 0x000c284a01007387 */ /* 0x0003e80000100a00 */
[----:B------:R-:W2:Y:S05]  /*80220*/  LDL.LU R90, [R1+0x47fc] ;  /* 0x0047fc00015a7983 */ /* 0x000eaa0000300800 */
[----:B------:R-:W-:Y:S04]  /*80230*/  STL.64 [R1+0xc00], R68 ;  /* 0x000c004401007387 */ /* 0x000fe80000100a00 */
[----:B------:R1:W-:Y:S04]  /*80240*/  STL.64 [R1+0xc08], R70 ;  /* 0x000c084601007387 */ /* 0x0003e80000100a00 */
[----:B------:R-:W3:Y:S04]  /*80250*/  LDL.LU R89, [R1+0x47f8] ;  /* 0x0047f80001597983 */ /* 0x000ee80000300800 */
        /* <DEDUP_REMOVED lines=9> */
[----:B------:R-:W2:Y:S01]  /*802f0*/  LDL.LU R91, [R1+0x47ec] ;  /* 0x0047ec00015b7983 */ /* 0x000ea20000300800 */
[----:B------:R-:W-:-:S03]  /*80300*/  IMAD.MOV.U32 R233, RZ, RZ, R88 ;  /* 0x000000ffffe97224 */ /* 0x000fc600078e0058 */
[----:B------:R-:W3:Y:S04]  /*80310*/  LDL.LU R88, [R1+0x47e8] ;  /* 0x0047e80001587983 */ /* 0x000ee80000300800 */
[----:B------:R-:W4:Y:S04]  /*80320*/  LDL.LU R89, [R1+0x47e4] ;  /* 0x0047e40001597983 */ /* 0x000f280000300800 */
        /* <DEDUP_REMOVED lines=13> */
[----:B----4-:R-:W-:Y:S01]  /*80400*/  IMAD.MOV.U32 R77, RZ, RZ, R89 ;  /* 0x000000ffff4d7224 */ /* 0x010fe200078e0059 */
[----:B--2---:R-:W-:-:S02]  /*80410*/  MOV R76, R90 ;  /* 0x0000005a004c7202 */ /* 0x004fc40000000f00 */
[----:B------:R-:W2:Y:S04]  /*80420*/  LDL.LU R90, [R1+0x47dc] ;  /* 0x0047dc00015a7983 */ /* 0x000ea80000300800 */
[----:B------:R-:W4:Y:S01]  /*80430*/  LDL.LU R89, [R1+0x47d8] ;  /* 0x0047d80001597983 */ /* 0x000f220000300800 */
[----:B---3--:R-:W-:-:S03]  /*80440*/  IMAD.MOV.U32 R78, RZ, RZ, R88 ;  /* 0x000000ffff4e7224 */ /* 0x008fc600078e0058 */
[----:B------:R-:W1:Y:S01]  /*80450*/  LDL.LU R88, [R1+0x47d4] ;  /* 0x0047d40001587983 */ /* 0x000e620000300800 */
[----:B------:R-:W-:-:S03]  /*80460*/  IMAD.MOV.U32 R79, RZ, RZ, R91 ;  /* 0x000000ffff4f7224 */ /* 0x000fc600078e005b */
[----:B------:R-:W3:Y:S01]  /*80470*/  LDL.LU R91, [R1+0x47d0] ;  /* 0x0047d000015b7983 */ /* 0x000ee20000300800 */
[----:B--2---:R-:W-:-:S03]  /*80480*/  IMAD.MOV.U32 R72, RZ, RZ, R90 ;  /* 0x000000ffff487224 */ /* 0x004fc600078e005a */
[----:B------:R-:W2:Y:S01]  /*80490*/  LDL.LU R90, [R1+0x47cc] ;  /* 0x0047cc00015a7983 */ /* 0x000ea20000300800 */
[----:B----4-:R-:W-:-:S03]  /*804a0*/  IMAD.MOV.U32 R73, RZ, RZ, R89 ;  /* 0x000000ffff497224 */ /* 0x010fc600078e0059 */
[----:B------:R-:W4:Y:S01]  /*804b0*/  LDL.LU R89, [R1+0x47c8] ;  /* 0x0047c80001597983 */ /* 0x000f220000300800 */
[----:B-1----:R-:W-:-:S03]  /*804c0*/  MOV R75, R88 ;  /* 0x00000058004b7202 */ /* 0x002fc60000000f00 */
[----:B------:R-:W4:Y:S01]  /*804d0*/  LDL.LU R74, [R1+0x11c8] ;  /* 0x0011c800014a7983 */ /* 0x000f220000300800 */
[----:B---3--:R-:W-:-:S03]  /*804e0*/  IMAD.MOV.U32 R113, RZ, RZ, R91 ;  /* 0x000000ffff717224 */ /* 0x008fc600078e005b */
[----:B------:R-:W3:Y:S04]  /*804f0*/  LDL.LU R88, [R1+0x47c4] ;  /* 0x0047c40001587983 */ /* 0x000ee80000300800 */
[----:B------:R-:W3:Y:S04]  /*80500*/  LDL.LU R112, [R1+0x11e0] ;  /* 0x0011e00001707983 */ /* 0x000ee80000300800 */
[----:B------:R-:W3:Y:S01]  /*80510*/  LDL.LU R91, [R1+0x47c0] ;  /* 0x0047c000015b7983 */ /* 0x000ee20000300800 */
[----:B--2---:R-:W-:-:S03]  /*80520*/  IMAD.MOV.U32 R114, RZ, RZ, R90 ;  /* 0x000000ffff727224 */ /* 0x004fc600078e005a */
[----:B------:R-:W2:Y:S01]  /*80530*/  LDL.LU R90, [R1+0x47bc] ;  /* 0x0047bc00015a7983 */ /* 0x000ea20000300800 */
[----:B----4-:R-:W-:-:S03]  /*80540*/  IMAD.MOV.U32 R115, RZ, RZ, R89 ;  /* 0x000000ffff737224 */ /* 0x010fc600078e0059 */
[----:B------:R-:W4:Y:S04]  /*80550*/  LDL.LU R89, [R1+0x47b8] ;  /* 0x0047b80001597983 */ /* 0x000f280000300800 */
[----:B------:R-:W4:Y:S01]  /*80560*/  LDL.LU R116, [R1+0x11f0] ;  /* 0x0011f00001747983 */ /* 0x000f220000300800 */
[----:B---3--:R-:W-:-:S03]  /*80570*/  IMAD.MOV.U32 R119, RZ, RZ, R88 ;  /* 0x000000ffff777224 */ /* 0x008fc600078e0058 */
[----:B------:R-:W3:Y:S04]  /*80580*/  LDL.LU R117, [R1+0x11f4] ;  /* 0x0011f40001757983 */ /* 0x000ee80000300800 */
[----:B------:R-:W3:Y:S04]  /*80590*/  LDL.LU R118, [R1+0x11f8] ;  /* 0x0011f80001767983 */ /* 0x000ee80000300800 */
[----:B------:R-:W3:Y:S04]  /*805a0*/  LDL.LU R88, [R1+0x47b4] ;  /* 0x0047b40001587983 */ /* 0x000ee80000300800 */
[----:B------:R-:W3:Y:S04]  /*805b0*/  LDL.LU R124, [R1+0x1210] ;  /* 0x00121000017c7983 */ /* 0x000ee80000300800 */
[----:B------:R-:W3:Y:S01]  /*805c0*/  LDL.LU R125, [R1+0x1214] ;  /* 0x00121400017d7983 */ /* 0x000ee20000300800 */
[----:B------:R-:W-:-:S03]  /*805d0*/  IMAD.MOV.U32 R122, RZ, RZ, R91 ;  /* 0x000000ffff7a7224 */ /* 0x000fc600078e005b */
[----:B------:R-:W3:Y:S04]  /*805e0*/  LDL.LU R126, [R1+0x1218] ;  /* 0x00121800017e7983 */ /* 0x000ee80000300800 */
[----:B------:R-:W3:Y:S01]  /*805f0*/  LDL.LU R127, [R1+0x121c] ;  /* 0x00121c00017f7983 */ /* 0x000ee20000300800 */
[----:B--2---:R-:W-:Y:S01]  /*80600*/  IMAD.MOV.U32 R121, RZ, RZ, R90 ;  /* 0x000000ffff797224 */ /* 0x004fe200078e005a */
[----:B----4-:R-:W-:Y:S02]  /*80610*/  MOV R120, R89 ;  /* 0x0000005900787202 */ /* 0x010fe40000000f00 */
[----:B------:R-:W2:Y:S04]  /*80620*/  LDL.LU R89, [R1+0x47b0] ;  /* 0x0047b00001597983 */ /* 0x000ea80000300800 */
[----:B------:R-:W2:Y:S04]  /*80630*/  LDL.LU R90, [R1+0x47ac] ;  /* 0x0047ac00015a7983 */ /* 0x000ea80000300800 */
[----:B------:R-:W2:Y:S04]  /*80640*/  LDL.LU R91, [R1+0x47a8] ;  /* 0x0047a800015b7983 */ /* 0x000ea80000300800 */
[----:B------:R-:W4:Y:S04]  /*80650*/  LDL.LU R123, [R1+0x120c] ;  /* 0x00120c00017b7983 */ /* 0x000f280000300800 */
[----:B------:R-:W4:Y:S04]  /*80660*/  LDL.LU R92, [R1+0x11d0] ;  /* 0x0011d000015c7983 */ /* 0x000f280000300800 */
[----:B------:R-:W4:Y:S04]  /*80670*/  LDL.LU R93, [R1+0x11d4] ;  /* 0x0011d400015d7983 */ /* 0x000f280000300800 */
[----:B------:R-:W4:Y:S04]  /*80680*/  LDL.LU R94, [R1+0x11d8] ;  /* 0x0011d800015e7983 */ /* 0x000f280000300800 */
[----:B------:R-:W4:Y:S01]  /*80690*/  LDL.LU R95, [R1+0x11dc] ;  /* 0x0011dc00015f7983 */ /* 0x000f220000300800 */
[C---:B---3--:R-:W-:Y:S03]  /*806a0*/  HMMA.1688.F32.TF32 R124, R216.reuse, R40, R124 ;  /* 0x00000028d87c723c */ /* 0x048fe6000008107c */
[----:B------:R-:W3:Y:S05]  /*806b0*/  LDL.LU R100, [R1+0x1190] ;  /* 0x0011900001647983 */ /* 0x000eea0000300800 */
[C---:B------:R-:W-:Y:S08]  /*806c0*/  HMMA.1688.F32.TF32 R116, R216.reuse, R48, R116 ;  /* 0x00000030d874723c */ /* 0x040ff00000081074 */
[C---:B------:R-:W-:Y:S08]  /*806d0*/  HMMA.1688.F32.TF32 R112, R216.reuse, R52, R112 ;  /* 0x00000034d870723c */ /* 0x040ff00000081070 */
[C---:B--2---:R-:W-:Y:S08]  /*806e0*/  HMMA.1688.F32.TF32 R68, R216.reuse, R36, R88 ;  /* 0x00000024d844723c */ /* 0x044ff00000081058 */
[C---:B----4-:R-:W-:Y:S11]  /*806f0*/  HMMA.1688.F32.TF32 R120, R216.reuse, R44, R120 ;  /* 0x0000002cd878723c */ /* 0x050ff60000081078 */
[----:B------:R-:W-:Y:S04]  /*80700*/  @!UPT UIADD3 URZ, URZ, URZ, URZ ;  /* 0x0000003f3f3ff290 */ /* 0x000fe8000fffe03f */
[----:B------:R-:W-:Y:S04]  /*80710*/  STL.64 [R1+0xb90], R68 ;  /* 0x000b904401007387 */ /* 0x000fe80000100a00 */
[----:B------:R-:W-:Y:S04]  /*80720*/  STL.64 [R1+0xb98], R70 ;  /* 0x000b984601007387 */ /* 0x000fe80000100a00 */
[----:B------:R-:W3:Y:S04]  /*80730*/  LDL.LU R101, [R1+0x1194] ;  /* 0x0011940001657983 */ /* 0x000ee80000300800 */
[----:B------:R-:W3:Y:S04]  /*80740*/  LDL.LU R102, [R1+0x1198] ;  /* 0x0011980001667983 */ /* 0x000ee80000300800 */
[----:B------:R-:W3:Y:S04]  /*80750*/  LDL.LU R103, [R1+0x119c] ;  /* 0x00119c0001677983 */ /* 0x000ee80000300800 */
[----:B------:R-:W2:Y:S04]  /*80760*/  LDL.LU R104, [R1+0x11a0] ;  /* 0x0011a00001687983 */ /* 0x000ea80000300800 */
[----:B------:R-:W2:Y:S04]  /*80770*/  LDL.LU R105, [R1+0x11a4] ;  /* 0x0011a40001697983 */ /* 0x000ea80000300800 */
[----:B------:R-:W2:Y:S04]  /*80780*/  LDL.LU R106, [R1+0x11a8] ;  /* 0x0011a800016a7983 */ /* 0x000ea80000300800 */
[----:B------:R-:W2:Y:S04]  /*80790*/  LDL.LU R107, [R1+0x11ac] ;  /* 0x0011ac00016b7983 */ /* 0x000ea80000300800 */
[----:B------:R-:W4:Y:S04]  /*807a0*/  LDL.LU R108, [R1+0x11b0] ;  /* 0x0011b000016c7983 */ /* 0x000f280000300800 */
[----:B------:R-:W4:Y:S01]  /*807b0*/  LDL.LU R109, [R1+0x11b4] ;  /* 0x0011b400016d7983 */ /* 0x000f220000300800 */
[C---:B------:R-:W-:Y:S03]  /*807c0*/  HMMA.1688.F32.TF32 R92, R216.reuse, R56, R92 ;  /* 0x00000038d85c723c */ /* 0x040fe6000008105c */
        /* <DEDUP_REMOVED lines=11> */
[----:B------:R1:W-:Y:S01]  /*80880*/  STL.64 [R1+0xb88], R126 ;  /* 0x000b887e01007387 */ /* 0x0003e20000100a00 */
[----:B------:R-:W-:Y:S01]  /*80890*/  HMMA.1688.F32.TF32 R72, R216, R60, R72 ;  /* 0x0000003cd848723c */ /* 0x000fe20000081048 */
[----:B------:R-:W-:-:S02]  /*808a0*/  LOP3.LUT R227, R0, 0x20, RZ, 0x3c, !PT ;  /* 0x0000002000e37812 */ /* 0x000fc400078e3cff */
[----:B------:R-:W-:Y:S04]  /*808b0*/  LDS R68, [R0+0x4c200] ;  /* 0x04c2000000447984 */ /* 0x000fe80000000800 */
[----:B------:R-:W-:Y:S04]  /*808c0*/  LDS R70, [R0+0x4d200] ;  /* 0x04d2000000467984 */ /* 0x000fe80000000800 */
[----:B-1----:R-:W4:Y:S04]  /*808d0*/  LDL.LU.64 R126, [R1+0x47a0] ;  /* 0x0047a000017e7983 */ /* 0x002f280000300a00 */
[----:B------:R-:W4:Y:S04]  /*808e0*/  LDL.LU.64 R124, [R1+0x4798] ;  /* 0x00479800017c7983 */ /* 0x000f280000300a00 */
[----:B------:R-:W-:Y:S04]  /*808f0*/  STL.64 [R1+0xb70], R120 ;  /* 0x000b707801007387 */ /* 0x000fe80000100a00 */
[----:B------:R1:W-:Y:S04]  /*80900*/  STL.64 [R1+0xb78], R122 ;  /* 0x000b787a01007387 */ /* 0x0003e80000100a00 */
[----:B------:R-:W-:Y:S04]  /*80910*/  LDS R69, [R227+0x4c200] ;  /* 0x04c20000e3457984 */ /* 0x000fe80000000800 */
[----:B------:R-:W2:Y:S04]  /*80920*/  LDS R71, [R227+0x4d200] ;  /* 0x04d20000e3477984 */ /* 0x000ea80000000800 */
        /* <DEDUP_REMOVED lines=15> */
[----:B------:R1:W-:Y:S01]  /*80a20*/  STL.64 [R1+0xb38], R74 ;  /* 0x000b384a01007387 */ /* 0x0003e20000100a00 */
[C---:B---3--:R-:W-:Y:S08]  /*80a30*/  HMMA.1688.F32.TF32 R100, R220.reuse, R12, R100 ;  /* 0x0000000cdc64723c */ /* 0x048ff00000081064 */
[C---:B--2---:R-:W-:Y:S08]  /*80a40*/  HMMA.1688.F32.TF32 R104, R220.reuse, R8, R104 ;  /* 0x00000008dc68723c */ /* 0x044ff00000081068 */
[C---:B----4-:R-:W-:Y:S08]  /*80a50*/  HMMA.1688.F32.TF32 R108, R220.reuse, R4, R108 ;  /* 0x00000004dc6c723c */ /* 0x050ff0000008106c */
[----:B------:R-:W-:Y:S08]  /*80a60*/  HMMA.1688.F32.TF32 R96, R220, R16, R96 ;  /* 0x00000010dc60723c */ /* 0x000ff00000081060 */
[----:B-1----:R-:W-:Y:S01]  /*80a70*/  HMMA.1688.F32.TF32 R72, R216, R64, R92 ;  /* 0x00000040d848723c */ /* 0x002fe2000008105c */
[----:B------:R-:W2:Y:S11]  /*80a80*/  LDL.LU R216, [R1+0x1170] ;  /* 0x0011700001d87983 */ /* 0x000eb60000300800 */
[----:B------:R-:W-:Y:S11]  /*80a90*/  @!UPT UIADD3 URZ, URZ, URZ, URZ ;  /* 0x0000003f3f3ff290 */ /* 0x000ff6000fffe03f */
[----:B------:R-:W-:Y:S04]  /*80aa0*/  STL.64 [R1+0xa20], R72 ;  /* 0x000a204801007387 */ /* 0x000fe80000100a00 */
[----:B------:R-:W-:Y:S04]  /*80ab0*/  STL.64 [R1+0xa28], R74 ;  /* 0x000a284a01007387 */ /* 0x000fe80000100a00 */
        /* <DEDUP_REMOVED lines=8> */
[----:B------:R1:W-:Y:S04]  /*80b40*/  STL.64 [R1+0xa18], R110 ;  /* 0x000a186e01007387 */ /* 0x0003e80000100a00 */
        /* <DEDUP_REMOVED lines=18> */
[C---:B--2---:R-:W-:Y:S08]  /*80c70*/  HMMA.1688.F32.TF32 R216, R220.reuse, R20, R216 ;  /* 0x00000014dcd8723c */ /* 0x044ff000000810d8 */
[C---:B---3--:R-:W-:Y:S11]  /*80c80*/  HMMA.1688.F32.TF32 R92, R220.reuse, R24, R92 ;  /* 0x00000018dc5c723c */ /* 0x048ff6000008105c */
[----:B------:R-:W-:Y:S04]  /*80c90*/  @!UPT UIADD3 URZ, URZ, URZ, URZ ;  /* 0x0000003f3f3ff290 */ /* 0x000fe8000fffe03f */
[----:B------:R-:W-:Y:S04]  /*80ca0*/  STL.64 [R1+0x9d0], R216 ;  /* 0x0009d0d801007387 */ /* 0x000fe80000100a00 */
[----:B------:R1:W-:Y:S02]  /*80cb0*/  STL.64 [R1+0x9d8], R218 ;  /* 0x0009d8da01007387 */ /* 0x0003e40000100a00 */
[C---:B-1----:R-:W-:Y:S02]  /*80cc0*/  HMMA.1688.F32.TF32 R216, R220.reuse, R28, R88 ;  /* 0x0000001cdcd8723c */ /* 0x042fe40000081058 */
[----:B------:R-:W-:Y:S04]  /*80cd0*/  STL.64 [R1+0x9c0], R92 ;  /* 0x0009c05c01007387 */ /* 0x000fe80000100a00 */
[----:B------:R1:W-:Y:S02]  /*80ce0*/  STL.64 [R1+0x9c8], R94 ;  /* 0x0009c85e01007387 */ /* 0x0003e40000100a00 */
        /* <DEDUP_REMOVED lines=24> */
[----:B----4-:R-:W-:Y:S03]  /*80e70*/  HMMA.1688.F32.TF32 R84, R220, R64, R96 ;  /* 0x00000040dc54723c */ /* 0x010fe60000081060 */
[----:B------:R-:W-:Y:S04]  /*80e80*/  STL.64 [R1+0x930], R76 ;  /* 0x0009304c01007387 */ /* 0x000fe80000100a00 */
[----:B------:R2:W-:Y:S01]  /*80e90*/  STL.64 [R1+0x938], R78 ;  /* 0x0009384e01007387 */ /* 0x0005e20000100a00 */
[C---:B-1----:R-:W-:Y:S08]  /*80ea0*/  HMMA.1688.F32.TF32 R80, R68.reuse, R4, R100 ;  /* 0x000000044450723c */ /* 0x042ff00000081064 */
[C---:B--2---:R-:W-:Y:S07]  /*80eb0*/  HMMA.1688.F32.TF32 R76, R68.reuse, R8, R104 ;  /* 0x00000008444c723c */ /* 0x044fee0000081068 */
        /* <DEDUP_REMOVED lines=8> */
[----:B-1----:R-:W-:Y:S01]  /*80f40*/  HMMA.1688.F32.TF32 R76, R68, R20, R116 ;  /* 0x00000014444c723c */ /* 0x002fe20000081074 */
[----:B------:R-:W-:Y:S01]  /*80f50*/  IMAD.MOV.U32 R248, RZ, RZ, R180 ;  /* 0x000000fffff87224 */ /* 0x000fe200078e00b4 */
[----:B------:R-:W-:Y:S01]  /*80f60*/  MOV R250, R185 ;  /* 0x000000b900fa7202 */ /* 0x000fe20000000f00 */
[----:B------:R-:W-:-:S02]  /*80f70*/  IMAD.MOV.U32 R249, RZ, RZ, R186 ;  /* 0x000000fffff97224 */ /* 0x000fc400078e00ba */
[----:B------:R-:W-:Y:S02]  /*80f80*/  IMAD.MOV.U32 R251, RZ, RZ, R184 ;  /* 0x000000fffffb7224 */ /* 0x000fe400078e00b8 */
        /* <DEDUP_REMOVED lines=9> */
[----:B------:R-:W-:Y:S01]  /*81020*/  IMAD.MOV.U32 R245, RZ, RZ, R194 ;  /* 0x000000fffff57224 */ /* 0x000fe200078e00c2 */
[----:B------:R-:W-:Y:S01]  /*81030*/  MOV R247, R192 ;  /* 0x000000c000f77202 */ /* 0x000fe20000000f00 */
[----:B------:R-:W-:Y:S02]  /*81040*/  IMAD.MOV.U32 R246, RZ, RZ, R193 ;  /* 0x000000fffff67224 */ /* 0x000fe400078e00c1 */
[----:B------:R-:W-:Y:S02]  /*81050*/  IMAD.MOV.U32 R232, RZ, RZ, R181 ;  /* 0x000000ffffe87224 */ /* 0x000fe400078e00b5 */
[----:B------:R-:W-:Y:S01]  /*81060*/  IMAD.MOV.U32 R233, RZ, RZ, R182 ;  /* 0x000000ffffe97224 */ /* 0x000fe200078e00b6 */
[----:B-1----:R-:W-:Y:S01]  /*81070*/  HMMA.1688.F32.TF32 R76, R68, R32, R128 ;  /* 0x00000020444c723c */ /* 0x002fe20000081080 */
[----:B------:R-:W-:Y:S01]  /*81080*/  IMAD.MOV.U32 R234, RZ, RZ, R176 ;  /* 0x000000ffffea7224 */ /* 0x000fe200078e00b0 */
[----:B------:R-:W-:Y:S01]  /*81090*/  MOV R228, R173 ;  /* 0x000000ad00e47202 */ /* 0x000fe20000000f00 */
[----:B------:R-:W-:-:S02]  /*810a0*/  IMAD.MOV.U32 R235, RZ, RZ, R172 ;  /* 0x000000ffffeb7224 */ /* 0x000fc400078e00ac */
[----:B------:R-:W-:Y:S01]  /*810b0*/  IMAD.MOV.U32 R229, RZ, RZ, R174 ;  /* 0x000000ffffe57224 */ /* 0x000fe200078e00ae */
[----:B------:R-:W-:Y:S04]  /*810c0*/  STL.64 [R1+0x840], R84 ;  /* 0x0008405401007387 */ /* 0x000fe80000100a00 */
[----:B------:R1:W-:Y:S04]  /*810d0*/  STL.64 [R1+0x848], R86 ;  /* 0x0008485601007387 */ /* 0x0003e80000100a00 */
[----:B------:R-:W-:Y:S04]  /*810e0*/  STL.64 [R1+0x820], R80 ;  /* 0x0008205001007387 */ /* 0x000fe80000100a00 */
[----:B------:R2:W-:Y:S01]  /*810f0*/  STL.64 [R1+0x828], R82 ;  /* 0x0008285201007387 */ /* 0x0005e20000100a00 */
[C---:B-1----:R-:W-:Y:S04]  /*81100*/  HMMA.1688.F32.TF32 R84, R68.reuse, R36, R132 ;  /* 0x000000244454723c */ /* 0x042fe80000081084 */
[----:B------:R-:W-:Y:S04]  /*81110*/  STL.64 [R1+0x800], R76 ;  /* 0x0008004c01007387 */ /* 0x000fe80000100a00 */
[----:B------:R1:W-:Y:S01]  /*81120*/  STL.64 [R1+0x808], R78 ;  /* 0x0008084e01007387 */ /* 0x0003e20000100a00 */
[----:B--2---:R-:W-:Y:S01]  /*81130*/  HMMA.1688.F32.TF32 R80, R68, R40, R136 ;  /* 0x000000284450723c */ /* 0x004fe20000081088 */
[----:B------:R-:W-:-:S02]  /*81140*/  IMAD.MOV.U32 R230, RZ, RZ, R175 ;  /* 0x000000ffffe67224 */ /* 0x000fc400078e00af */
[----:B------:R-:W-:Y:S01]  /*81150*/  IMAD.MOV.U32 R231, RZ, RZ, R177 ;  /* 0x000000ffffe77224 */ /* 0x000fe200078e00b1 */
[----:B------:R-:W-:Y:S01]  /*81160*/  MOV R241, R179 ;  /* 0x000000b300f17202 */ /* 0x000fe20000000f00 */
[----:B------:R-:W-:Y:S01]  /*81170*/  IMAD.MOV.U32 R240, RZ, RZ, R178 ;  /* 0x000000fffff07224 */ /* 0x000fe200078e00b2 */
[----:B------:R-:W-:Y:S02]  /*81180*/  LDS R116, [R0+0x4c300] ;  /* 0x04c3000000747984 */ /* 0x000fe40000000800 */
[C---:B-1----:R-:W-:Y:S01]  /*81190*/  HMMA.1688.F32.TF32 R76, R68.reuse, R44, R140 ;  /* 0x0000002c444c723c */ /* 0x042fe2000008108c */
[----:B------:R-:W-:Y:S01]  /*811a0*/  IMAD.MOV.U32 R242, RZ, RZ, R183 ;  /* 0x000000fffff27224 */ /* 0x000fe200078e00b7 */
[----:B------:R-:W-:Y:S04]  /*811b0*/  LDS R118, [R0+0x4d300] ;  /* 0x04d3000000767984 */ /* 0x000fe80000000800 */
[----:B------:R-:W-:Y:S04]  /*811c0*/  STL.64 [R1+0x7d0], R84 ;  /* 0x0007d05401007387 */ /* 0x000fe80000100a00 */
[----:B------:R1:W-:Y:S05]  /*811d0*/  STL.64 [R1+0x7d8], R86 ;  /* 0x0007d85601007387 */ /* 0x0003ea0000100a00 */
        /* <DEDUP_REMOVED lines=17> */
[----:B--2---:R-:W-:Y:S03]  /*812f0*/  HMMA.1688.F32.TF32 R80, R68, R64, R160 ;  /* 0x000000404450723c */ /* 0x004fe600000810a0 */
[----:B------:R-:W-:Y:S04]  /*81300*/  LDS R160, [R239+0x4c300] ;  /* 0x04c30000efa07984 */ /* 0x000fe80000000800 */
[----:B------:R-:W-:Y:S01]  /*81310*/  LDS R162, [R239+0x4d300] ;  /* 0x04d30000efa27984 */ /* 0x000fe20000000800 */
[C---:B-1----:R-:W-:Y:S03]  /*81320*/  HMMA.1688.F32.TF32 R76, R72.reuse, R4, R164 ;  /* 0x00000004484c723c */ /* 0x042fe600000810a4 */
[----:B------:R-:W-:Y:S04]  /*81330*/  LDS R161, [R3+0x4c300] ;  /* 0x04c3000003a17984 */ /* 0x000fe80000000800 */
[----:B------:R-:W-:Y:S01]  /*81340*/  LDS R163, [R3+0x4d300] ;  /* 0x04d3000003a37984 */ /* 0x000fe20000000800 */
[----:B------:R-:W-:Y:S03]  /*81350*/  HMMA.1688.F32.TF32 R68, R72, R8, R168 ;  /* 0x000000084844723c */ /* 0x000fe600000810a8 */
[----:B------:R-:W-:Y:S04]  /*81360*/  STL.64 [R1+0x690], R84 ;  /* 0x0006905401007387 */ /* 0x000fe80000100a00 */
[----:B------:R-:W-:Y:S04]  /*81370*/  STL.64 [R1+0x698], R86 ;  /* 0x0006985601007387 */ /* 0x000fe80000100a00 */
[----:B------:R1:W-:Y:S04]  /*81380*/  STL.64 [R1+0x500], R80 ;  /* 0x0005005001007387 */ /* 0x0003e80000100a00 */
[----:B------:R2:W-:Y:S04]  /*81390*/  STL.64 [R1+0x508], R82 ;  /* 0x0005085201007387 */ /* 0x0005e80000100a00 */
[----:B------:R-:W-:Y:S04]  /*813a0*/  STL.64 [R1+0x4f0], R76 ;  /* 0x0004f04c01007387 */ /* 0x000fe80000100a00 */
[----:B------:R-:W-:Y:S04]  /*813b0*/  STL.64 [R1+0x4f8], R78 ;  /* 0x0004f84e01007387 */ /* 0x000fe80000100a00 */
[----:B------:R-:W3:Y:S04]  /*813c0*/  LDL.LU R180, [R1+0x4710] ;  /* 0x0047100001b47983 */ /* 0x000ee80000300800 */
[----:B------:R-:W-:Y:S04]  /*813d0*/  STL.64 [R1+0x4e0], R68 ;  /* 0x0004e04401007387 */ /* 0x000fe80000100a00 */
[----:B------:R4:W-:Y:S04]  /*813e0*/  STL.64 [R1+0x4e8], R70 ;  /* 0x0004e84601007387 */ /* 0x0009e80000100a00 */
[----:B------:R-:W4:Y:S04]  /*813f0*/  LDL.LU R186, [R1+0x470c] ;  /* 0x00470c0001ba7983 */ /* 0x000f280000300800 */
[----:B------:R-:W4:Y:S04]  /*81400*/  LDL.LU R185, [R1+0x4708] ;  /* 0x0047080001b97983 */ /* 0x000f280000300800 */
[----:B------:R-:W4:Y:S01]  /*81410*/  LDL.LU R184, [R1+0x4704] ;  /* 0x0047040001b87983 */ /* 0x000f220000300800 */
[----:B-1----:R-:W-:-:S03]  /*81420*/  IMAD.MOV.U32 R80, RZ, RZ, R191 ;  /* 0x000000ffff507224 */ /* 0x002fc600078e00bf */
[----:B------:R-:W4:Y:S01]  /*81430*/  LDL.LU R195, [R1+0x4700] ;  /* 0x0047000001c37983 */ /* 0x000f220000300800 */
[----:B------:R-:W-:-:S03]  /*81440*/  IMAD.MOV.U32 R81, RZ, RZ, R190 ;  /* 0x000000ffff517224 */ /* 0x000fc600078e00be */
[----:B------:R-:W4:Y:S01]  /*81450*/  LDL.LU R194, [R1+0x46fc] ;  /* 0x0046fc0001c27983 */ /* 0x000f220000300800 */
[----:B--2---:R-:W-:-:S03]  /*81460*/  IMAD.MOV.U32 R82, RZ, RZ, R189 ;  /* 0x000000ffff527224 */ /* 0x004fc600078e00bd */
[----:B------:R-:W2:Y:S01]  /*81470*/  LDL.LU R193, [R1+0x46f8] ;  /* 0x0046f80001c17983 */ /* 0x000ea20000300800 */
[----:B------:R-:W-:-:S03]  /*81480*/  IMAD.MOV.U32 R83, RZ, RZ, R188 ;  /* 0x000000ffff537224 */ /* 0x000fc600078e00bc */
[----:B------:R-:W2:Y:S04]  /*81490*/  LDL.LU R192, [R1+0x46f4] ;  /* 0x0046f40001c07983 */ /* 0x000ea80000300800 */
[----:B------:R-:W2:Y:S04]  /*814a0*/  LDL.LU R191, [R1+0x46f0] ;  /* 0x0046f00001bf7983 */ /* 0x000ea80000300800 */
[----:B------:R-:W2:Y:S04]  /*814b0*/  LDL.LU R190, [R1+0x46ec] ;  /* 0x0046ec0001be7983 */ /* 0x000ea80000300800 */
[----:B------:R-:W2:Y:S04]  /*814c0*/  LDL.LU R189, [R1+0x46e8] ;  /* 0x0046e80001bd7983 */ /* 0x000ea80000300800 */
[----:B------:R-:W2:Y:S01]  /*814d0*/  LDL.LU R188, [R1+0x46e4] ;  /* 0x0046e40001bc7983 */ /* 0x000ea20000300800 */
[----:B------:R-:W-:Y:S01]  /*814e0*/  MOV R84, R196 ;  /* 0x000000c400547202 */ /* 0x000fe20000000f00 */
[----:B------:R-:W-:-:S02]  /*814f0*/  IMAD.MOV.U32 R85, RZ, RZ, R197 ;  /* 0x000000ffff557224 */ /* 0x000fc400078e00c5 */
[----:B------:R-:W2:Y:S01]  /*81500*/  LDL.LU R196, [R1+0x46e0] ;  /* 0x0046e00001c47983 */ /* 0x000ea20000300800 */
[----:B------:R-:W-:Y:S02]  /*81510*/  IMAD.MOV.U32 R86, RZ, RZ, R198 ;  /* 0x000000ffff567224 */ /* 0x000fe400078e00c6 */
[----:B------:R-:W-:Y:S01]  /*81520*/  IMAD.MOV.U32 R87, RZ, RZ, R199 ;  /* 0x000000ffff577224 */ /* 0x000fe200078e00c7 */
[----:B------:R-:W2:Y:S04]  /*81530*/  LDL.LU R197, [R1+0x46dc] ;  /* 0x0046dc0001c57983 */ /* 0x000ea80000300800 */
[----:B------:R-:W2:Y:S04]  /*81540*/  LDL.LU R198, [R1+0x46d8] ;  /* 0x0046d80001c67983 */ /* 0x000ea80000300800 */
[----:B------:R-:W2:Y:S04]  /*81550*/  LDL.LU R199, [R1+0x46d4] ;  /* 0x0046d40001c77983 */ /* 0x000ea80000300800 */
[----:B------:R-:W-:Y:S04]  /*81560*/  LDS R76, [R0+0x4c280] ;  /* 0x04c28000004c7984 */ /* 0x000fe80000000800 */
[----:B------:R-:W-:Y:S04]  /*81570*/  LDS R78, [R0+0x4d280] ;  /* 0x04d28000004e7984 */ /* 0x000fe80000000800 */
[----:B------:R-:W-:Y:S04]  /*81580*/  LDS R77, [R227+0x4c280] ;  /* 0x04c28000e34d7984 */ /* 0x000fe80000000800 */
[----:B------:R-:W1:Y:S01]  /*81590*/  LDS R79, [R227+0x4d280] ;  /* 0x04d28000e34f7984 */ /* 0x000e620000000800 */
[----:B---3--:R-:W-:Y:S01]  /*815a0*/  MOV R91, R180 ;  /* 0x000000b4005b7202 */ /* 0x008fe20000000f00 */
[----:B----4-:R-:W-:-:S02]  /*815b0*/  IMAD.MOV.U32 R90, RZ, RZ, R186 ;  /* 0x000000ffff5a7224 */ /* 0x010fc400078e00ba */
[----:B------:R-:W-:Y:S02]  /*815c0*/  IMAD.MOV.U32 R95, RZ, RZ, R195 ;  /* 0x000000ffff5f7224 */ /* 0x000fe400078e00c3 */
[----:B------:R-:W-:Y:S01]  /*815d0*/  IMAD.MOV.U32 R94, RZ, RZ, R194 ;  /* 0x000000ffff5e7224 */ /* 0x000fe200078e00c2 */
[----:B--2---:R-:W-:Y:S01]  /*815e0*/  MOV R93, R193 ;  /* 0x000000c1005d7202 */ /* 0x004fe20000000f00 */
[----:B------:R-:W-:Y:S02]  /*815f0*/  IMAD.MOV.U32 R92, RZ, RZ, R192 ;  /* 0x000000ffff5c7224 */ /* 0x000fe400078e00c0 */
[----:B------:R-:W2:Y:S04]  /*81600*/  LDL.LU R192, [R1+0x46d0] ;  /* 0x0046d00001c07983 */ /* 0x000ea80000300800 */
[----:B------:R-:W2:Y:S04]  /*81610*/  LDL.LU R193, [R1+0x46cc] ;  /* 0x0046cc0001c17983 */ /* 0x000ea80000300800 */
[----:B------:R-:W2:Y:S01]  /*81620*/  LDL.LU R194, [R1+0x46c8] ;  /* 0x0046c80001c27983 */ /* 0x000ea20000300800 */
[----:B------:R-:W-:Y:S01]  /*81630*/  MOV R218, R190 ;  /* 0x000000be00da7202 */ /* 0x000fe20000000f00 */
[----:B------:R-:W-:-:S02]  /*81640*/  IMAD.MOV.U32 R217, RZ, RZ, R189 ;  /* 0x000000ffffd97224 */ /* 0x000fc400078e00bd */
[----:B------:R-:W2:Y:S01]  /*81650*/  LDL.LU R195, [R1+0x46c4] ;  /* 0x0046c40001c37983 */ /* 0x000ea20000300800 */
[----:B------:R-:W-:-:S03]  /*81660*/  IMAD.MOV.U32 R216, RZ, RZ, R188 ;  /* 0x000000ffffd87224 */ /* 0x000fc600078e00bc */
[----:B------:R-:W3:Y:S01]  /*81670*/  LDL.LU R188, [R1+0x46c0] ;  /* 0x0046c00001bc7983 */ /* 0x000ee20000300800 */
[----:B------:R-:W-:-:S03]  /*81680*/  IMAD.MOV.U32 R219, RZ, RZ, R191 ;  /* 0x000000ffffdb7224 */ /* 0x000fc600078e00bf */
[----:B------:R-:W3:Y:S04]  /*81690*/  LDL.LU R189, [R1+0x46bc] ;  /* 0x0046bc0001bd7983 */ /* 0x000ee80000300800 */
[----:B------:R-:W3:Y:S04]  /*816a0*/  LDL.LU R190, [R1+0x46b8] ;  /* 0x0046b80001be7983 */ /* 0x000ee80000300800 */
[----:B------:R-:W3:Y:S01]  /*816b0*/  LDL.LU R191, [R1+0x46b4] ;  /* 0x0046b40001bf7983 */ /* 0x000ee20000300800 */
[----:B------:R-:W-:-:S03]  /*816c0*/  IMAD.MOV.U32 R88, RZ, RZ, R184 ;  /* 0x000000ffff587224 */ /* 0x000fc600078e00b8 */
[----:B------:R-:W4:Y:S01]  /*816d0*/  LDL.LU R96, [R1+0x450] ;  /* 0x0004500001607983 */ /* 0x000f220000300800 */
[----:B------:R-:W-:-:S03]  /*816e0*/  IMAD.MOV.U32 R89, RZ, RZ, R185 ;  /* 0x000000ffff597224 */ /* 0x000fc600078e00b9 */
        /* <DEDUP_REMOVED lines=18> */
[----:B------:R-:W4:Y:S01]  /*81810*/  LDL.LU R187, [R1+0x4674] ;  /* 0x0046740001bb7983 */ /* 0x000f220000300800 */
[C---:B------:R-:W-:Y:S08]  /*81820*/  HMMA.1688.F32.TF32 R92, R72.reuse, R48, R92 ;  /* 0x00000030485c723c */ /* 0x040ff0000008105c */
[C---:B------:R-:W-:Y:S08]  /*81830*/  HMMA.1688.F32.TF32 R88, R72.reuse, R52, R88 ;  /* 0x000000344858723c */ /* 0x040ff00000081058 */
[C---:B------:R-:W-:Y:S08]  /*81840*/  HMMA.1688.F32.TF32 R84, R72.reuse, R56, R84 ;  /* 0x000000384854723c */ /* 0x040ff00000081054 */
[C---:B------:R-:W-:Y:S08]  /*81850*/  HMMA.1688.F32.TF32 R80, R72.reuse, R60, R80 ;  /* 0x0000003c4850723c */ /* 0x040ff00000081050 */
[C---:B--2---:R-:W-:Y:S08]  /*81860*/  HMMA.1688.F32.TF32 R68, R72.reuse, R12, R172 ;  /* 0x0000000c4844723c */ /* 0x044ff000000810ac */
[C---:B---3--:R-:W-:Y:S11]  /*81870*/  HMMA.1688.F32.TF32 R104, R72.reuse, R20, R180 ;  /* 0x000000144868723c */ /* 0x048ff600000810b4 */
[----:B------:R-:W-:Y:S04]  /*81880*/  @!UPT UIADD3 URZ, URZ, URZ, URZ ;  /* 0x0000003f3f3ff290 */ /* 0x000fe8000fffe03f */
[----:B------:R-:W-:Y:S04]  /*81890*/  STL.64 [R1+0x4d0], R68 ;  /* 0x0004d04401007387 */ /* 0x000fe80000100a00 */
[----:B------:R2:W-:Y:S01]  /*818a0*/  STL.64 [R1+0x4d8], R70 ;  /* 0x0004d84601007387 */ /* 0x0005e20000100a00 */
[C---:B----4-:R-:W-:Y:S08]  /*818b0*/  HMMA.1688.F32.TF32 R100, R72.reuse, R24, R184 ;  /* 0x000000184864723c */ /* 0x050ff000000810b8 */
[C---:B--2---:R-:W-:Y:S11]  /*818c0*/  HMMA.1688.F32.TF32 R68, R72.reuse, R16, R176 ;  /* 0x000000104844723c */ /* 0x044ff600000810b0 */
[----:B------:R-:W-:Y:S11]  /*818d0*/  @!UPT UIADD3 URZ, URZ, URZ, URZ ;  /* 0x0000003f3f3ff290 */ /* 0x000ff6000fffe03f */
[----:B------:R-:W-:Y:S01]  /*818e0*/  @!UPT UIADD3 URZ, URZ, URZ, URZ ;  /* 0x0000003f3f3ff290 */ /* 0x000fe2000fffe03f */
        /* <DEDUP_REMOVED lines=10> */
[----:B------:R-:W-:Y:S04]  /*81990*/  STL.64 [R1+0x498], R70 ;  /* 0x0004984601007387 */ /* 0x000fe80000100a00 */
[----:B------:R-:W-:Y:S04]  /*819a0*/  STL.64 [R1+0x480], R104 ;  /* 0x0004806801007387 */ /* 0x000fe80000100a00 */
[----:B------:R-:W-:Y:S04]  /*819b0*/  STL.64 [R1+0x488], R106 ;  /* 0x0004886a01007387 */ /* 0x000fe80000100a00 */
[----:B------:R-:W-:Y:S04]  /*819c0*/  LDS R68, [R239+0x4c280] ;  /* 0x04c28000ef447984 */ /* 0x000fe80000000800 */
[----:B------:R-:W-:Y:S04]  /*819d0*/  STL.64 [R1+0x470], R100 ;  /* 0x0004706401007387 */ /* 0x000fe80000100a00 */
[----:B------:R2:W-:Y:S04]  /*819e0*/  STL.64 [R1+0x478], R102 ;  /* 0x0004786601007387 */ /* 0x0005e80000100a00 */
[----:B------:R-:W-:Y:S04]  /*819f0*/  LDS R70, [R239+0x4d280] ;  /* 0x04d28000ef467984 */ /* 0x000fe80000000800 */
[----:B------:R-:W-:Y:S01]  /*81a00*/  LDS R69, [R3+0x4c280] ;  /* 0x04c2800003457984 */ /* 0x000fe20000000800 */
[C---:B--2---:R-:W-:Y:S03]  /*81a10*/  HMMA.1688.F32.TF32 R100, R72.reuse, R40, R96 ;  /* 0x000000284864723c */ /* 0x044fe60000081060 */
[----:B------:R-:W2:Y:S05]  /*81a20*/  LDS R71, [R3+0x4d280] ;  /* 0x04d2800003477984 */ /* 0x000eaa0000000800 */
        /* <DEDUP_REMOVED lines=17> */
[C---:B---3--:R-:W-:Y:S08]  /*81b40*/  HMMA.1688.F32.TF32 R72, R76.reuse, R8, R232 ;  /* 0x000000084c48723c */ /* 0x048ff000000810e8 */
[C---:B------:R-:W-:Y:S07]  /*81b50*/  HMMA.1688.F32.TF32 R84, R76.reuse, R12, R244 ;  /* 0x0000000c4c54723c */ /* 0x040fee00000810f4 */
[----:B------:R-:W-:Y:S04]  /*81b60*/  STL.64 [R1+0x3f0], R80 ;  /* 0x0003f05001007387 */ /* 0x000fe80000100a00 */
[----:B------:R1:W-:Y:S04]  /*81b70*/  STL.64 [R1+0x3f8], R82 ;  /* 0x0003f85201007387 */ /* 0x0003e80000100a00 */
[----:B------:R-:W-:Y:S04]  /*81b80*/  STL.64 [R1+0x3e0], R72 ;  /* 0x0003e04801007387 */ /* 0x000fe80000100a00 */
[----:B------:R3:W-:Y:S01]  /*81b90*/  STL.64 [R1+0x3e8], R74 ;  /* 0x0003e84a01007387 */ /* 0x0007e20000100a00 */
[C---:B-1----:R-:W-:Y:S08]  /*81ba0*/  HMMA.1688.F32.TF32 R80, R76.reuse, R16, R248 ;  /* 0x000000104c50723c */ /* 0x042ff000000810f8 */
[----:B---3--:R-:W-:Y:S01]  /*81bb0*/  HMMA.1688.F32.TF32 R72, R76, R20, R240 ;  /* 0x000000144c48723c */ /* 0x008fe200000810f0 */
[----:B------:R-:W-:Y:S04]  /*81bc0*/  STL.64 [R1+0x3d0], R84 ;  /* 0x0003d05401007387 */ /* 0x000fe80000100a00 */
[----:B------:R-:W-:Y:S04]  /*81bd0*/  STL.64 [R1+0x3d8], R86 ;  /* 0x0003d85601007387 */ /* 0x000fe80000100a00 */
[----:B------:R-:W2:Y:S06]  /*81be0*/  LDL.LU R244, [R1+0x140] ;  /* 0x0001400001f47983 */ /* 0x000eac0000300800 */
[----:B------:R1:W-:Y:S04]  /*81bf0*/  STL.64 [R1+0x3c0], R80 ;  /* 0x0003c05001007387 */ /* 0x0003e80000100a00 */
[----:B------:R3:W-:Y:S04]  /*81c00*/  STL.64 [R1+0x3c8], R82 ;  /* 0x0003c85201007387 */ /* 0x0007e80000100a00 */
[----:B------:R-:W-:Y:S04]  /*81c10*/  STL.64 [R1+0x3b0], R72 ;  /* 0x0003b04801007387 */ /* 0x000fe80000100a00 */
[----:B------:R4:W-:Y:S04]  /*81c20*/  STL.64 [R1+0x3b8], R74 ;  /* 0x0003b84a01007387 */ /* 0x0009e80000100a00 */
[----:B------:R-:W2:Y:S04]  /*81c30*/  LDL.LU R245, [R1+0x144] ;  /* 0x0001440001f57983 */ /* 0x000ea80000300800 */
[----:B------:R-:W2:Y:S04]  /*81c40*/  LDL.LU R246, [R1+0x148] ;  /* 0x0001480001f67983 */ /* 0x000ea80000300800 */
[----:B------:R-:W2:Y:S04]  /*81c50*/  LDL.LU R247, [R1+0x14c] ;  /* 0x00014c0001f77983 */ /* 0x000ea80000300800 */
[----:B-1----:R-:W2:Y:S04]  /*81c60*/  LDL.LU R80, [R1+0x130] ;  /* 0x0001300001507983 */ /* 0x002ea80000300800 */
        /* <DEDUP_REMOVED lines=86> */
[----:B------:R-:W4:Y:S01]  /*821d0*/  LDL.LU R207, [R1+0x4644] ;  /* 0x0046440001cf7983 */ /* 0x000f220000300800 */
[----:B--2---:R-:W-:Y:S08]  /*821e0*/  HMMA.1688.F32.TF32 R244, R68, R36, R244 ;  /* 0x0000002444f4723c */ /* 0x004ff000000810f4 */
[C---:B---3--:R-:W-:Y:S08]  /*821f0*/  HMMA.1688.F32.TF32 R108, R76.reuse, R44, R108 ;  /* 0x0000002c4c6c723c */ /* 0x048ff0000008106c */
[C---:B----4-:R-:W-:Y:S08]  /*82200*/  HMMA.1688.F32.TF32 R112, R76.reuse, R40, R112 ;  /* 0x000000284c70723c */ /* 0x050ff00000081070 */
[C---:B------:R-:W-:Y:S08]  /*82210*/  HMMA.1688.F32.TF32 R72, R76.reuse, R24, R132 ;  /* 0x000000184c48723c */ /* 0x040ff00000081084 */
[C---:B------:R-:W-:Y:S08]  /*82220*/  HMMA.1688.F32.TF32 R128, R76.reuse, R28, R128 ;  /* 0x0000001c4c80723c */ /* 0x040ff00000081080 */
        /* <DEDUP_REMOVED lines=22> */
[----:B------:R-:W-:Y:S01]  /*82390*/  STL.64 [R1+0x310], R100 ;  /* 0x0003106401007387 */ /* 0x000fe20000100a00 */
[----:B------:R-:W-:Y:S03]  /*823a0*/  HMMA.1688.F32.TF32 R96, R76, R64, R204 ;  /* 0x000000404c60723c */ /* 0x000fe600000810cc */
[----:B------:R-:W-:Y:S05]  /*823b0*/  STL.64 [R1+0x318], R102 ;  /* 0x0003186601007387 */ /* 0x000fea0000100a00 */
[C---:B------:R-:W-:Y:S04]  /*823c0*/  HMMA.1688.F32.TF32 R76, R68.reuse, R4, R208 ;  /* 0x00000004444c723c */ /* 0x040fe800000810d0 */
[----:B------:R-:W-:Y:S04]  /*823d0*/  STL.64 [R1+0x300], R72 ;  /* 0x0003004801007387 */ /* 0x000fe80000100a00 */
[----:B------:R1:W-:Y:S01]  /*823e0*/  STL.64 [R1+0x308], R74 ;  /* 0x0003084a01007387 */ /* 0x0003e20000100a00 */
[C---:B------:R-:W-:Y:S08]  /*823f0*/  HMMA.1688.F32.TF32 R248, R68.reuse, R12, R248 ;  /* 0x0000000c44f8723c */ /* 0x040ff000000810f8 */
        /* <DEDUP_REMOVED lines=19> */
[----:B------:R-:W-:Y:S10]  /*82530*/  STL.64 [R1+0x38], R90 ;  /* 0x0000385a01007387 */ /* 0x000ff40000100a00 */
[----:B------:R-:W-:Y:S04]  /*82540*/  STL.64 [R1+0x20], R76 ;  /* 0x0000204c01007387 */ /* 0x000fe80000100a00 */
[----:B------:R-:W-:Y:S04]  /*82550*/  STL.64 [R1+0x28], R78 ;  /* 0x0000284e01007387 */ /* 0x000fe80000100a00 */
[----:B------:R-:W-:Y:S04]  /*82560*/  STL.64 [R1+0x4350], R246 ;  /* 0x004350f601007387 */ /* 0x000fe80000100a00 */
[----:B------:R-:W-:Y:S04]  /*82570*/  STL.64 [R1+0x10], R72 ;  /* 0x0000104801007387 */ /* 0x000fe80000100a00 */
[----:B------:R1:W-:Y:S02]  /*82580*/  STL.64 [R1+0x18], R74 ;  /* 0x0000184a01007387 */ /* 0x0003e40000100a00 */
[C---:B-1----:R-:W-:Y:S02]  /*82590*/  HMMA.1688.F32.TF32 R72, R68.reuse, R40, R240 ;  /* 0x000000284448723c */ /* 0x042fe400000810f0 */
[----:B------:R-:W-:Y:S04]  /*825a0*/  STL.64 [R1+0x4348], R244 ;  /* 0x004348f401007387 */ /* 0x000fe80000100a00 */
[----:B------:R-:W2:Y:S11]  /*825b0*/  LDL.LU R240, [R1+0x180] ;  /* 0x0001800001f07983 */ /* 0x000eb60000300800 */
[----:B------:R-:W-:Y:S06]  /*825c0*/  @!UPT UIADD3 URZ, URZ, URZ, URZ ;  /* 0x0000003f3f3ff290 */ /* 0x000fec000fffe03f */
[----:B------:R-:W-:Y:S04]  /*825d0*/  STL.64 [R1+0xc0], R72 ;  /* 0x0000c04801007387 */ /* 0x000fe80000100a00 */
[----:B------:R1:W-:Y:S04]  /*825e0*/  STL.64 [R1+0xc8], R74 ;  /* 0x0000c84a01007387 */ /* 0x0003e80000100a00 */
[----:B------:R-:W2:Y:S04]  /*825f0*/  LDL.LU R241, [R1+0x184] ;  /* 0x0001840001f17983 */ /* 0x000ea80000300800 */
[----:B------:R-:W2:Y:S04]  /*82600*/  LDL.LU R242, [R1+0x188] ;  /* 0x0001880001f27983 */ /* 0x000ea80000300800 */
[----:B------:R-:W2:Y:S01]  /*82610*/  LDL.LU R243, [R1+0x18c] ;  /* 0x00018c0001f37983 */ /* 0x000ea20000300800 */
[C---:B------:R-:W-:Y:S03]  /*82620*/  HMMA.1688.F32.TF32 R76, R68.reuse, R44, R228 ;  /* 0x0000002c444c723c */ /* 0x040fe600000810e4 */
[----:B------:R-:W3:Y:S05]  /*82630*/  LDL.LU R88, [R1+0x1a0] ;  /* 0x0001a00001587983 */ /* 0x000eea0000300800 */
[C---:B-1----:R-:W-:Y:S11]  /*82640*/  HMMA.1688.F32.TF32 R72, R68.reuse, R48, R232 ;  /* 0x000000304448723c */ /* 0x042ff600000810e8 */
[----:B------:R-:W-:Y:S04]  /*82650*/  @!UPT UIADD3 URZ, URZ, URZ, URZ ;  /* 0x0000003f3f3ff290 */ /* 0x000fe8000fffe03f */
[----:B------:R-:W-:Y:S04]  /*82660*/  STL.64 [R1+0xb0], R76 ;  /* 0x0000b04c01007387 */ /* 0x000fe80000100a00 */
[----:B------:R-:W-:Y:S04]  /*82670*/  STL.64 [R1+0xb8], R78 ;  /* 0x0000b84e01007387 */ /* 0x000fe80000100a00 */
        /* <DEDUP_REMOVED lines=35> */
[----:B------:R-:W-:-:S02]  /*828b0*/  IMAD.MOV.U32 R246, RZ, RZ, R73 ;  /* 0x000000fffff67224 */ /* 0x000fc400078e0049 */
[----:B------:R-:W-:Y:S02]  /*828c0*/  IMAD.MOV.U32 R245, RZ, RZ, R74 ;  /* 0x000000fffff57224 */ /* 0x000fe400078e004a */
[----:B------:R-:W-:Y:S02]  /*828d0*/  IMAD.MOV.U32 R244, RZ, RZ, R75 ;  /* 0x000000fffff47224 */ /* 0x000fe400078e004b */
[C---:B---3--:R-:W-:Y:S08]  /*828e0*/  HMMA.1688.F32.TF32 R72, R68.reuse, R64, R88 ;  /* 0x000000404448723c */ /* 0x048ff00000081058 */
[C---:B----4-:R-:W-:Y:S08]  /*828f0*/  HMMA.1688.F32.TF32 R96, R68.reuse, R56, R216 ;  /* 0x000000384460723c */ /* 0x050ff000000810d8 */
[----:B------:R-:W-:Y:S01]  /*82900*/  HMMA.1688.F32.TF32 R76, R68, R60, R92 ;  /* 0x0000003c444c723c */ /* 0x000fe2000008105c */
[----:B------:R1:W-:Y:S04]  /*82910*/  STL [R1+0x4394], R244 ;  /* 0x004394f401007387 */ /* 0x0003e80000100800 */
[----:B------:R3:W-:Y:S04]  /*82920*/  STL [R1+0x4390], R246 ;  /* 0x004390f601007387 */ /* 0x0007e80000100800 */
[----:B------:R4:W-:Y:S04]  /*82930*/  STL [R1+0x438c], R247 ;  /* 0x00438cf701007387 */ /* 0x0009e80000100800 */
[----:B------:R3:W-:Y:S04]  /*82940*/  STL [R1+0x4388], R245 ;  /* 0x004388f501007387 */ /* 0x0007e80000100800 */
[----:B------:R-:W-:Y:S04]  /*82950*/  STL.64 [R1+0x80], R96 ;  /* 0x0000806001007387 */ /* 0x000fe80000100a00 */
[----:B------:R-:W-:Y:S01]  /*82960*/  STL.64 [R1+0x88], R98 ;  /* 0x0000886201007387 */ /* 0x000fe20000100a00 */
[----:B-1----:R-:W-:-:S03]  /*82970*/  IMAD.MOV.U32 R244, RZ, RZ, R72 ;  /* 0x000000fffff47224 */ /* 0x002fc600078e0048 */
[----:B------:R-:W-:Y:S01]  /*82980*/  STL.64 [R1+0x70], R76 ;  /* 0x0000704c01007387 */ /* 0x000fe20000100a00 */
[----:B---3--:R-:W-:Y:S01]  /*82990*/  MOV R246, R73 ;  /* 0x0000004900f67202 */ /* 0x008fe20000000f00 */
[----:B----4-:R-:W-:Y:S02]  /*829a0*/  IMAD.MOV.U32 R247, RZ, RZ, R74 ;  /* 0x000000fffff77224 */ /* 0x010fe400078e004a */
[----:B------:R1:W-:Y:S01]  /*829b0*/  STL.64 [R1+0x78], R78 ;  /* 0x0000784e01007387 */ /* 0x0003e20000100a00 */
[----:B------:R-:W-:Y:S02]  /*829c0*/  IMAD.MOV.U32 R245, RZ, RZ, R75 ;  /* 0x000000fffff57224 */ /* 0x000fe400078e004b */
[C---:B------:R-:W-:Y:S08]  /*829d0*/  HMMA.1688.F32.TF32 R72, R116.reuse, R8, R80 ;  /* 0x000000087448723c */ /* 0x040ff00000081050 */
[C---:B-1----:R-:W-:Y:S08]  /*829e0*/  HMMA.1688.F32.TF32 R76, R116.reuse, R4, R84 ;  /* 0x00000004744c723c */ /* 0x042ff00000081054 */
[----:B------:R-:W-:Y:S01]  /*829f0*/  HMMA.1688.F32.TF32 R68, R116, R12, R228 ;  /* 0x0000000c7444723c */ /* 0x000fe200000810e4 */
[----:B------:R-:W-:Y:S04]  /*82a00*/  STL [R1+0x43a4], R244 ;  /* 0x0043a4f401007387 */ /* 0x000fe80000100800 */
[----:B------:R-:W-:Y:S04]  /*82a10*/  STL [R1+0x43a0], R246 ;  /* 0x0043a0f601007387 */ /* 0x000fe80000100800 */
[----:B------:R1:W-:Y:S04]  /*82a20*/  STL [R1+0x439c], R247 ;  /* 0x00439cf701007387 */ /* 0x0003e80000100800 */
[----:B------:R3:W-:Y:S04]  /*82a30*/  STL [R1+0x4398], R245 ;  /* 0x004398f501007387 */ /* 0x0007e80000100800 */
[----:B------:R-:W-:Y:S04]  /*82a40*/  STL.64 [R1+0x130], R76 ;  /* 0x0001304c01007387 */ /* 0x000fe80000100a00 */
[----:B------:R-:W-:Y:S04]  /*82a50*/  STL.64 [R1+0x138], R78 ;  /* 0x0001384e01007387 */ /* 0x000fe80000100a00 */
[----:B------:R-:W-:Y:S01]  /*82a60*/  STL.64 [R1+0x120], R72 ;  /* 0x0001204801007387 */ /* 0x000fe20000100a00 */
[----:B-1----:R-:W-:-:S02]  /*82a70*/  IMAD.MOV.U32 R247, RZ, RZ, R68 ;  /* 0x000000fffff77224 */ /* 0x002fc400078e0044 */
[----:B---3--:R-:W-:Y:S01]  /*82a80*/  IMAD.MOV.U32 R245, RZ, RZ, R69 ;  /* 0x000000fffff57224 */ /* 0x008fe200078e0045 */
[----:B------:R-:W-:Y:S04]  /*82a90*/  STL.64 [R1+0x128], R74 ;  /* 0x0001284a01007387 */ /* 0x000fe80000100a00 */
[----:B------:R1:W-:Y:S02]  /*82aa0*/  STL.64 [R1+0x118], R70 ;  /* 0x0001184601007387 */ /* 0x0003e40000100a00 */
[----:B-1----:R-:W-:Y:S02]  /*82ab0*/  HMMA.1688.F32.TF32 R68, R116, R16, R232 ;  /* 0x000000107444723c */ /* 0x002fe400000810e8 */
[----:B------:R-:W-:Y:S04]  /*82ac0*/  STL [R1+0x43ac], R247 ;  /* 0x0043acf701007387 */ /* 0x000fe80000100800 */
[----:B------:R-:W-:Y:S11]  /*82ad0*/  STL [R1+0x43a8], R245 ;  /* 0x0043a8f501007387 */ /* 0x000ff60000100800 */
[----:B------:R-:W-:Y:S06]  /*82ae0*/  @!UPT UIADD3 URZ, URZ, URZ, URZ ;  /* 0x0000003f3f3ff290 */ /* 0x000fec000fffe03f */
[----:B------:R2:W-:Y:S01]  /*82af0*/  STL.64 [R1+0x100], R68 ;  /* 0x0001004401007387 */ /* 0x0005e20000100a00 */
[----:B------:R-:W-:Y:S01]  /*82b00*/  MOV R244, R70 ;  /* 0x0000004600f47202 */ /* 0x000fe20000000f00 */
[----:B------:R-:W-:-:S05]  /*82b10*/  IMAD.MOV.U32 R246, RZ, RZ, R71 ;  /* 0x000000fffff67224 */ /* 0x000fca00078e0047 */
[----:B------:R-:W-:Y:S04]  /*82b20*/  STL [R1+0x43b4], R246 ;  /* 0x0043b4f601007387 */ /* 0x000fe80000100800 */
[----:B------:R-:W-:Y:S01]  /*82b30*/  STL [R1+0x43b0], R244 ;  /* 0x0043b0f401007387 */ /* 0x000fe20000100800 */
[----:B--2---:R-:W-:Y:S11]  /*82b40*/  HMMA.1688.F32.TF32 R68, R116, R20, R240 ;  /* 0x000000147444723c */ /* 0x004ff600000810f0 */
[----:B------:R-:W-:Y:S11]  /*82b50*/  @!UPT UIADD3 URZ, URZ, URZ, URZ ;  /* 0x0000003f3f3ff290 */ /* 0x000ff6000fffe03f */
[----:B------:R-:W-:Y:S01]  /*82b60*/  @!UPT UIADD3 URZ, URZ, URZ, URZ ;  /* 0x0000003f3f3ff290 */ /* 0x000fe2000fffe03f */
[----:B------:R1:W-:Y:S04]  /*82b70*/  STL.64 [R1+0xf0], R68 ;  /* 0x0000f04401007387 */ /* 0x0003e80000100a00 */
        /* <DEDUP_REMOVED lines=37> */
[----:B------:R-:W-:-:S03]  /*82dd0*/  IMAD.MOV.U32 R245, RZ, RZ, R71 ;  /* 0x000000fffff57224 */ /* 0x000fc600078e0047 */
[----:B------:R1:W-:Y:S04]  /*82de0*/  STL [R1+0x43bc], R247 ;  /* 0x0043bcf701007387 */ /* 0x0003e80000100800 */
[----:B------:R1:W-:Y:S02]  /*82df0*/  STL [R1+0x43b8], R245 ;  /* 0x0043b8f501007387 */ /* 0x0003e40000100800 */
[C---:B-1----:R-:W-:Y:S08]  /*82e00*/  HMMA.1688.F32.TF32 R68, R116.reuse, R28, R92 ;  /* 0x0000001c7444723c */ /* 0x042ff0000008105c */
[C---:B--2---:R-:W-:Y:S01]  /*82e10*/  HMMA.1688.F32.TF32 R72, R116.reuse, R24, R216 ;  /* 0x000000187448723c */ /* 0x044fe200000810d8 */
[----:B------:R-:W-:Y:S04]  /*82e20*/  LDS R217, [R227+0x4c380] ;  /* 0x04c38000e3d97984 */ /* 0x000fe80000000800 */
[----:B------:R1:W-:Y:S03]  /*82e30*/  LDS R219, [R227+0x4d380] ;  /* 0x04d38000e3db7984 */ /* 0x0003e60000000800 */
[C---:B---3--:R-:W-:Y:S08]  /*82e40*/  HMMA.1688.F32.TF32 R88, R116.reuse, R36, R88 ;  /* 0x000000247458723c */ /* 0x048ff00000081058 */
[----:B----4-:R-:W-:Y:S01]  /*82e50*/  HMMA.1688.F32.TF32 R84, R116, R32, R84 ;  /* 0x000000207454723c */ /* 0x010fe20000081054 */
[----:B------:R-:W-:Y:S01]  /*82e60*/  IMAD.MOV.U32 R247, RZ, RZ, R68 ;  /* 0x000000fffff77224 */ /* 0x000fe200078e0044 */
[----:B------:R-:W-:Y:S01]  /*82e70*/  MOV R245, R69 ;  /* 0x0000004500f57202 */ /* 0x000fe20000000f00 */
[----:B------:R-:W-:-:S02]  /*82e80*/  IMAD.MOV.U32 R246, RZ, RZ, R70 ;  /* 0x000000fffff67224 */ /* 0x000fc400078e0046 */
[----:B------:R-:W-:Y:S02]  /*82e90*/  IMAD.MOV.U32 R244, RZ, RZ, R71 ;  /* 0x000000fffff47224 */ /* 0x000fe400078e0047 */
[----:B------:R-:W-:Y:S01]  /*82ea0*/  STL.64 [R1+0xe0], R72 ;  /* 0x0000e04801007387 */ /* 0x000fe20000100a00 */
[C---:B------:R-:W-:Y:S08]  /*82eb0*/  HMMA.1688.F32.TF32 R104, R116.reuse, R52, R232 ;  /* 0x000000347468723c */ /* 0x040ff000000810e8 */
        /* <DEDUP_REMOVED lines=55> */
[----:B------:R-:W-:Y:S04]  /*83230*/  LDS R216, [R0+0x4c380] ;  /* 0x04c3800000d87984 */ /* 0x000fe80000000800 */
[----:B------:R1:W-:Y:S04]  /*83240*/  STL.64 [R1+0x42f0], R110 ;  /* 0x0042f06e01007387 */ /* 0x0003e80000100a00 */
[----:B------:R-:W-:Y:S04]  /*83250*/  STL.64 [R1+0x42e8], R108 ;  /* 0x0042e86c01007387 */ /* 0x000fe80000100a00 */
[----:B------:R-:W1:Y:S01]  /*83260*/  LDS R218, [R0+0x4d380] ;  /* 0x04d3800000da7984 */ /* 0x000e620000000800 */
[----:B--2---:R-:W-:Y:S08]  /*83270*/  HMMA.1688.F32.TF32 R172, R160, R20, R228 ;  /* 0x00000014a0ac723c */ /* 0x004ff000000810e4 */
[C---:B---3--:R-:W-:Y:S08]  /*83280*/  HMMA.1688.F32.TF32 R112, R116.reuse, R60, R112 ;  /* 0x0000003c7470723c */ /* 0x048ff00000081070 */
[----:B----4-:R-:W-:Y:S08]  /*83290*/  HMMA.1688.F32.TF32 R116, R116, R64, R232 ;  /* 0x000000407474723c */ /* 0x010ff000000810e8 */
        /* <DEDUP_REMOVED lines=66> */
[----:B-1----:R-:W-:-:S03]  /*836c0*/  LOP3.LUT R111, R0, 0x40, RZ, 0x3c, !PT ;  /* 0x00000040006f7812 */ /* 0x002fc600078e3cff */
[----:B------:R-:W-:Y:S04]  /*836d0*/  LDS R233, [R3+0x4c380] ;  /* 0x04c3800003e97984 */ /* 0x000fe80000000800 */
[----:B------:R-:W-:Y:S04]  /*836e0*/  STL.64 [R1+0x43e8], R134 ;  /* 0x0043e88601007387 */ /* 0x000fe80000100a00 */
[----:B------:R-:W-:Y:S04]  /*836f0*/  STL.64 [R1+0x43e0], R132 ;  /* 0x0043e08401007387 */ /* 0x000fe80000100a00 */
[----:B------:R-:W-:Y:S04]  /*83700*/  LDS R232, [R111+0x4c380] ;  /* 0x04c380006fe87984 */ /* 0x000fe80000000800 */
[----:B------:R-:W-:Y:S04]  /*83710*/  LDS R234, [R111+0x4d380] ;  /* 0x04d380006fea7984 */ /* 0x000fe80000000800 */
[----:B------:R-:W1:Y:S01]  /*83720*/  LDS R235, [R3+0x4d380] ;  /* 0x04d3800003eb7984 */ /* 0x000e620000000800 */
[----:B--2---:R-:W-:Y:S08]  /*83730*/  HMMA.1688.F32.TF32 R164, R216, R4, R236 ;  /* 0x00000004d8a4723c */ /* 0x004ff000000810ec */
[C---:B---3--:R-:W-:Y:S08]  /*83740*/  HMMA.1688.F32.TF32 R148, R160.reuse, R52, R148 ;  /* 0x00000034a094723c */ /* 0x048ff00000081094 */
[C---:B----4-:R-:W-:Y:S08]  /*83750*/  HMMA.1688.F32.TF32 R140, R160.reuse, R36, R140 ;  /* 0x00000024a08c723c */ /* 0x050ff0000008108c */
[C---:B------:R-:W-:Y:S08]  /*83760*/  HMMA.1688.F32.TF32 R136, R160.reuse, R32, R136 ;  /* 0x00000020a088723c */ /* 0x040ff00000081088 */
        /* <DEDUP_REMOVED lines=105> */
[----:B------:R-:W4:Y:S01]  /*83e00*/  LDL.LU R242, [R1+0x648] ;  /* 0x0006480001f27983 */ /* 0x000f220000300800 */
[----:B------:R-:W-:-:S11]  /*83e10*/  IMAD.MOV.U32 R243, RZ, RZ, R2 ;  /* 0x000000fffff37224 */ /* 0x000fd600078e0002 */
[----:B------:R-:W-:Y:S01]  /*83e20*/  STL.64 [R1+0x4498], R230 ;  /* 0x004498e601007387 */ /* 0x000fe20000100a00 */
[----:B-1----:R-:W-:Y:S03]  /*83e30*/  HMMA.1688.F32.TF32 R76, R232, R4, R88 ;  /* 0x00000004e84c723c */ /* 0x002fe60000081058 */
[----:B------:R-:W-:Y:S11]  /*83e40*/  STL.64 [R1+0x4490], R228 ;  /* 0x004490e401007387 */ /* 0x000ff60000100a00 */
[----:B------:R-:W-:Y:S10]  /*83e50*/  @!UPT UIADD3 URZ, URZ, URZ, URZ ;  /* 0x0000003f3f3ff290 */ /* 0x000ff4000fffe03f */
[----:B------:R-:W-:Y:S01]  /*83e60*/  IMAD.MOV.U32 R2, RZ, RZ, R77 ;  /* 0x000000ffff027224 */ /* 0x000fe200078e004d */
[C---:B--2---:R-:W-:Y:S08]  /*83e70*/  HMMA.1688.F32.TF32 R180, R216.reuse, R16, R180 ;  /* 0x00000010d8b4723c */ /* 0x044ff000000810b4 */
[-C--:B---3--:R-:W-:Y:S11]  /*83e80*/  HMMA.1688.F32.TF32 R176, R216, R12.reuse, R176 ;  /* 0x0000000cd8b0723c */ /* 0x088ff600000810b0 */
[----:B------:R-:W-:Y:S11]  /*83e90*/  @!UPT UIADD3 URZ, URZ, URZ, URZ ;  /* 0x0000003f3f3ff290 */ /* 0x000ff6000fffe03f */
[----:B------:R-:W-:Y:S01]  /*83ea0*/  @!UPT UIADD3 URZ, URZ, URZ, URZ ;  /* 0x0000003f3f3ff290 */ /* 0x000fe2000fffe03f */
        /* <DEDUP_REMOVED lines=8> */
[----:B----4-:R-:W-:Y:S11]  /*83f30*/  HMMA.1688.F32.TF32 R84, R232, R8, R84 ;  /* 0x00000008e854723c */ /* 0x010ff60000081054 */
[----:B------:R-:W-:Y:S04]  /*83f40*/  @!UPT UIADD3 URZ, URZ, URZ, URZ ;  /* 0x0000003f3f3ff290 */ /* 0x000fe8000fffe03f */
[----:B------:R-:W-:Y:S01]  /*83f50*/  STL.64 [R1+0x15c0], R76 ;  /* 0x0015c04c01007387 */ /* 0x000fe20000100a00 */
[----:B-1----:R-:W-:-:S07]  /*83f60*/  MOV R2, R79 ;  /* 0x0000004f00027202 */ /* 0x002fce0000000f00 */
[----:B------:R-:W-:Y:S04]  /*83f70*/  STL.64 [R1+0x15d0], R84 ;  /* 0x0015d05401007387 */ /* 0x000fe80000100a00 */
[----:B------:R1:W-:Y:S04]  /*83f80*/  STL.64 [R1+0x15d8], R86 ;  /* 0x0015d85601007387 */ /* 0x0003e80000100a00 */
[----:B------:R2:W-:Y:S01]  /*83f90*/  STL [R1+0x15c8], R78 ;  /* 0x0015c84e01007387 */ /* 0x0005e20000100800 */
[C---:B-1----:R-:W-:Y:S08]  /*83fa0*/  HMMA.1688.F32.TF32 R84, R232.reuse, R16, R248 ;  /* 0x00000010e854723c */ /* 0x042ff000000810f8 */
[-C--:B--2---:R-:W-:Y:S01]  /*83fb0*/  HMMA.1688.F32.TF32 R76, R232, R20.reuse, R236 ;  /* 0x00000014e84c723c */ /* 0x084fe200000810ec */
[----:B------:R1:W-:Y:S07]  /*83fc0*/  STL [R1+0x4270], R2 ;  /* 0x0042700201007387 */ /* 0x0003ee0000100800 */
[C---:B------:R-:W-:Y:S08]  /*83fd0*/  HMMA.1688.F32.TF32 R184, R216.reuse, R20, R184 ;  /* 0x00000014d8b8723c */ /* 0x040ff000000810b8 */
[C---:B------:R-:W-:Y:S08]  /*83fe0*/  HMMA.1688.F32.TF32 R188, R216.reuse, R24, R188 ;  /* 0x00000018d8bc723c */ /* 0x040ff000000810bc */
[----:B------:R-:W-:Y:S01]  /*83ff0*/  HMMA.1688.F32.TF32 R72, R216, R28, R72 ;  /* 0x0000001cd848723c */ /* 0x000fe20000081048 */
[----:B------:R-:W-:Y:S01]  /*84000*/  STL.64 [R1+0x15a0], R76 ;  /* 0x0015a04c01007387 */ /* 0x000fe20000100a00 */
[----:B-1----:R-:W-:-:S03]  /*84010*/  IMAD.MOV.U32 R2, RZ, RZ, R79 ;  /* 0x000000ffff027224 */ /* 0x002fc600078e004f */
[----:B------:R-:W-:Y:S04]  /*84020*/  STL.64 [R1+0x15b0], R84 ;  /* 0x0015b05401007387 */ /* 0x000fe80000100a00 */
[----:B------:R-:W-:Y:S04]  /*84030*/  STL.64 [R1+0x15b8], R86 ;  /* 0x0015b85601007387 */ /* 0x000fe80000100a00 */
[----:B------:R1:W-:Y:S01]  /*84040*/  STL [R1+0x15a8], R78 ;  /* 0x0015a84e01007387 */ /* 0x0003e20000100800 */
        /* <DEDUP_REMOVED lines=8> */
[----:B------:R-:W-:-:S02]  /*840d0*/  IMAD.MOV.U32 R248, RZ, RZ, R10 ;  /* 0x000000fffff87224 */ /* 0x000fc400078e000a */
[----:B------:R-:W-:Y:S01]  /*840e0*/  IMAD.MOV.U32 R249, RZ, RZ, R11 ;  /* 0x000000fffff97224 */ /* 0x000fe200078e000b */
[----:B------:R-:W-:Y:S01]  /*840f0*/  MOV R251, R7 ;  /* 0x0000000700fb7202 */ /* 0x000fe20000000f00 */
[----:B------:R-:W-:Y:S01]  /*84100*/  IMAD.MOV.U32 R250, RZ, RZ, R6 ;  /* 0x000000fffffa7224 */ /* 0x000fe200078e0006 */
[----:B------:R-:W-:Y:S01]  /*84110*/  LOP3.LUT R17, R0, 0x20, RZ, 0x3c, !PT ;  /* 0x0000002000117812 */ /* 0x000fe200078e3cff */
[----:B------:R-:W-:Y:S01]  /*84120*/  LDS R236, [R0+0x4e000] ;  /* 0x04e0000000ec7984 */ /* 0x000fe20000000800 */
[----:B-1----:R-:W-:Y:S03]  /*84130*/  HMMA.1688.F32.TF32 R76, R232, R24, R240 ;  /* 0x00000018e84c723c */ /* 0x002fe600000810f0 */
[----:B------:R-:W-:Y:S04]  /*84140*/  STL [R1+0x4274], R2 ;  /* 0x0042740201007387 */ /* 0x000fe80000100800 */
[----:B------:R-:W2:Y:S01]  /*84150*/  LDL.LU R84, [R1+0x270] ;  /* 0x0002700001547983 */ /* 0x000ea20000300800 */
[----:B------:R-:W-:Y:S03]  /*84160*/  HMMA.1688.F32.TF32 R216, R216, R64, R92 ;  /* 0x00000040d8d8723c */ /* 0x000fe6000008105c */
[----:B------:R-:W-:Y:S04]  /*84170*/  LDS R238, [R0+0x4f000] ;  /* 0x04f0000000ee7984 */ /* 0x000fe80000000800 */
[----:B------:R-:W-:Y:S04]  /*84180*/  LDS R237, [R17+0x4e000] ;  /* 0x04e0000011ed7984 */ /* 0x000fe80000000800 */
[----:B------:R-:W1:Y:S04]  /*84190*/  LDS R239, [R17+0x4f000] ;  /* 0x04f0000011ef7984 */ /* 0x000e680000000800 */
[----:B------:R-:W-:Y:S04]  /*841a0*/  STL.64 [R1+0x1590], R76 ;  /* 0x0015904c01007387 */ /* 0x000fe80000100a00 */
        /* <DEDUP_REMOVED lines=46> */
[----:B------:R-:W1:Y:S04]  /*84490*/  LDL.LU R6, [R1+0x4638] ;  /* 0x0046380001067983 */ /* 0x000e680000300800 */
[----:B------:R-:W1:Y:S01]  /*844a0*/  LDL.LU R7, [R1+0x4634] ;  /* 0x0046340001077983 */ /* 0x000e620000300800 */
[C---:B---3--:R-:W-:Y:S08]  /*844b0*/  HMMA.1688.F32.TF32 R76, R232.reuse, R28, R120 ;  /* 0x0000001ce84c723c */ /* 0x048ff00000081078 */
[----:B--2---:R-:W-:Y:S11]  /*844c0*/  HMMA.1688.F32.TF32 R116, R232, R32, R116 ;  /* 0x00000020e874723c */ /* 0x004ff60000081074 */
[----:B------:R-:W-:Y:S04]  /*844d0*/  @!UPT UIADD3 URZ, URZ, URZ, URZ ;  /* 0x0000003f3f3ff290 */ /* 0x000fe8000fffe03f */
[----:B------:R-:W-:Y:S01]  /*844e0*/  STL.64 [R1+0x1580], R76 ;  /* 0x0015804c01007387 */ /* 0x000fe20000100a00 */
[----:B------:R-:W-:-:S03]  /*844f0*/  IMAD.MOV.U32 R2, RZ, RZ, R79 ;  /* 0x000000ffff027224 */ /* 0x000fc600078e004f */
[----:B------:R2:W-:Y:S02]  /*84500*/  STL [R1+0x1588], R78 ;  /* 0x0015884e01007387 */ /* 0x0005e40000100800 */
[C---:B--2---:R-:W-:Y:S02]  /*84510*/  HMMA.1688.F32.TF32 R76, R232.reuse, R36, R112 ;  /* 0x00000024e84c723c */ /* 0x044fe40000081070 */
[----:B------:R2:W-:Y:S06]  /*84520*/  STL [R1+0x4278], R2 ;  /* 0x0042780201007387 */ /* 0x0005ec0000100800 */
[----:B----4-:R-:W-:Y:S11]  /*84530*/  HMMA.1688.F32.TF32 R104, R232, R40, R104 ;  /* 0x00000028e868723c */ /* 0x010ff60000081068 */
[----:B------:R-:W-:Y:S04]  /*84540*/  @!UPT UIADD3 URZ, URZ, URZ, URZ ;  /* 0x0000003f3f3ff290 */ /* 0x000fe8000fffe03f */
[----:B------:R-:W-:Y:S01]  /*84550*/  STL.64 [R1+0x1560], R76 ;  /* 0x0015604c01007387 */ /* 0x000fe20000100a00 */
[----:B--2---:R-:W-:-:S03]  /*84560*/  IMAD.MOV.U32 R2, RZ, RZ, R79 ;  /* 0x000000ffff027224 */ /* 0x004fc600078e004f */
[----:B------:R-:W-:Y:S04]  /*84570*/  STL.64 [R1+0x1570], R116 ;  /* 0x0015707401007387 */ /* 0x000fe80000100a00 */
[----:B------:R-:W-:Y:S04]  /*84580*/  STL.64 [R1+0x1578], R118 ;  /* 0x0015787601007387 */ /* 0x000fe80000100a00 */
[----:B------:R2:W-:Y:S02]  /*84590*/  STL [R1+0x1568], R78 ;  /* 0x0015684e01007387 */ /* 0x0005e40000100800 */
[C---:B--2---:R-:W-:Y:S02]  /*845a0*/  HMMA.1688.F32.TF32 R76, R232.reuse, R44, R240 ;  /* 0x0000002ce84c723c */ /* 0x044fe400000810f0 */
[----:B------:R2:W-:Y:S04]  /*845b0*/  STL [R1+0x427c], R2 ;  /* 0x00427c0201007387 */ /* 0x0005e80000100800 */
[----:B------:R-:W-:Y:S02]  /*845c0*/  LDS R240, [R111+0x4e000] ;  /* 0x04e000006ff07984 */ /* 0x000fe40000000800 */
[C---:B------:R-:W-:Y:S02]  /*845d0*/  HMMA.1688.F32.TF32 R100, R232.reuse, R48, R100 ;  /* 0x00000030e864723c */ /* 0x040fe40000081064 */
[----:B------:R-:W-:Y:S04]  /*845e0*/  LDS R242, [R111+0x4f000] ;  /* 0x04f000006ff27984 */ /* 0x000fe80000000800 */
[----:B------:R-:W-:Y:S02]  /*845f0*/  LDS R241, [R3+0x4e000] ;  /* 0x04e0000003f17984 */ /* 0x000fe40000000800 */
[----:B------:R-:W-:Y:S02]  /*84600*/  HMMA.1688.F32.TF32 R92, R232, R56, R92 ;  /* 0x00000038e85c723c */ /* 0x000fe4000008105c */
[----:B------:R-:W3:Y:S05]  /*84610*/  LDS R243, [R3+0x4f000] ;  /* 0x04f0000003f37984 */ /* 0x000eea0000000800 */
[----:B------:R-:W-:Y:S01]  /*84620*/  STL.64 [R1+0x1540], R76 ;  /* 0x0015404c01007387 */ /* 0x000fe20000100a00 */
[----:B--2---:R-:W-:-:S03]  /*84630*/  IMAD.MOV.U32 R2, RZ, RZ, R79 ;  /* 0x000000ffff027224 */ /* 0x004fc600078e004f */
[----:B------:R-:W-:Y:S04]  /*84640*/  STL.64 [R1+0x1550], R104 ;  /* 0x0015506801007387 */ /* 0x000fe80000100a00 */
[----:B------:R-:W-:Y:S04]  /*84650*/  STL.64 [R1+0x1558], R106 ;  /* 0x0015586a01007387 */ /* 0x000fe80000100a00 */
[----:B------:R2:W-:Y:S02]  /*84660*/  STL [R1+0x1548], R78 ;  /* 0x0015484e01007387 */ /* 0x0005e40000100800 */
[C---:B--2---:R-:W-:Y:S02]  /*84670*/  HMMA.1688.F32.TF32 R76, R232.reuse, R52, R96 ;  /* 0x00000034e84c723c */ /* 0x044fe40000081060 */
[----:B------:R2:W-:Y:S06]  /*84680*/  STL [R1+0x4280], R2 ;  /* 0x0042800201007387 */ /* 0x0005ec0000100800 */
[----:B------:R-:W-:Y:S11]  /*84690*/  HMMA.1688.F32.TF32 R88, R232, R60, R88 ;  /* 0x0000003ce858723c */ /* 0x000ff60000081058 */
[----:B------:R-:W-:Y:S04]  /*846a0*/  @!UPT UIADD3 URZ, URZ, URZ, URZ ;  /* 0x0000003f3f3ff290 */ /* 0x000fe8000fffe03f */
[----:B------:R-:W-:Y:S01]  /*846b0*/  STL.64 [R1+0x1520], R76 ;  /* 0x0015204c01007387 */ /* 0x000fe20000100a00 */
[----:B--2---:R-:W-:-:S03]  /*846c0*/  IMAD.MOV.U32 R2, RZ, RZ, R79 ;  /* 0x000000ffff027224 */ /* 0x004fc600078e004f */
[----:B------:R-:W-:Y:S04]  /*846d0*/  STL.64 [R1+0x1530], R100 ;  /* 0x0015306401007387 */ /* 0x000fe80000100a00 */
[----:B------:R-:W-:Y:S04]  /*846e0*/  STL.64 [R1+0x1538], R102 ;  /* 0x0015386601007387 */ /* 0x000fe80000100a00 */
[----:B------:R2:W-:Y:S02]  /*846f0*/  STL [R1+0x1528], R78 ;  /* 0x0015284e01007387 */ /* 0x0005e40000100800 */
[----:B--2---:R-:W-:Y:S02]  /*84700*/  HMMA.1688.F32.TF32 R76, R232, R64, R84 ;  /* 0x00000040e84c723c */ /* 0x004fe40000081054 */
[----:B------:R-:W-:Y:S04]  /*84710*/  STL.64 [R1+0x1510], R92 ;  /* 0x0015105c01007387 */ /* 0x000fe80000100a00 */
[----:B------:R-:W-:Y:S02]  /*84720*/  STL.64 [R1+0x1518], R94 ;  /* 0x0015185e01007387 */ /* 0x000fe40000100a00 */
[----:B-1----:R-:W-:Y:S02]  /*84730*/  HMMA.1688.F32.TF32 R84, R236, R6, R244 ;  /* 0x00000006ec54723c */ /* 0x002fe400000810f4 */
[----:B------:R-:W-:Y:S04]  /*84740*/  STL.64 [R1+0x700], R88 ;  /* 0x0007005801007387 */ /* 0x000fe80000100a00 */
[----:B------:R-:W-:Y:S01]  /*84750*/  STL.64 [R1+0x708], R90 ;  /* 0x0007085a01007387 */ /* 0x000fe20000100a00 */
[----:B------:R-:W-:-:S02]  /*84760*/  IMAD.MOV.U32 R96, RZ, RZ, R50 ;  /* 0x000000ffff607224 */ /* 0x000fc400078e0032 */
[----:B------:R-:W-:Y:S02]  /*84770*/  IMAD.MOV.U32 R97, RZ, RZ, R62 ;  /* 0x000000ffff617224 */ /* 0x000fe400078e003e */
[----:B------:R-:W-:Y:S01]  /*84780*/  IMAD.MOV.U32 R98, RZ, RZ, R67 ;  /* 0x000000ffff627224 */ /* 0x000fe200078e0043 */
[----:B------:R-:W-:Y:S01]  /*84790*/  MOV R99, R42 ;  /* 0x0000002a00637202 */ /* 0x000fe20000000f00 */
[----:B------:R-:W-:Y:S01]  /*847a0*/  IMAD.MOV.U32 R100, RZ, RZ, R58 ;  /* 0x000000ffff647224 */ /* 0x000fe200078e003a */
[----:B------:R-:W-:Y:S04]  /*847b0*/  LDS R232, [R0+0x4e080] ;  /* 0x04e0800000e87984 */ /* 0x000fe80000000800 */
[----:B------:R-:W-:Y:S04]  /*847c0*/  STL.64 [R1+0x2d0], R76 ;  /* 0x0002d04c01007387 */ /* 0x000fe80000100a00 */
[----:B------:R1:W-:Y:S01]  /*847d0*/  STL.64 [R1+0x2d8], R78 ;  /* 0x0002d84e01007387 */ /* 0x0003e20000100a00 */
[----:B------:R-:W-:-:S02]  /*847e0*/  IMAD.MOV.U32 R101, RZ, RZ, R59 ;  /* 0x000000ffff657224 */ /* 0x000fc400078e003b */
[----:B------:R-:W-:Y:S01]  /*847f0*/  IMAD.MOV.U32 R102, RZ, RZ, R54 ;  /* 0x000000ffff667224 */ /* 0x000fe200078e0036 */
[----:B------:R-:W-:Y:S01]  /*84800*/  LDS R234, [R0+0x4f080] ;  /* 0x04f0800000ea7984 */ /* 0x000fe20000000800 */
[----:B------:R-:W-:Y:S02]  /*84810*/  IMAD.MOV.U32 R103, RZ, RZ, R34 ;  /* 0x000000ffff677224 */ /* 0x000fe400078e0022 */
[----:B------:R-:W-:Y:S01]  /*84820*/  IMAD.MOV.U32 R107, RZ, RZ, R55 ;  /* 0x000000ffff6b7224 */ /* 0x000fe200078e0037 */
[----:B------:R-:W-:Y:S01]  /*84830*/  LDS R233, [R17+0x4e080] ;  /* 0x04e0800011e97984 */ /* 0x000fe20000000800 */
[----:B-1----:R-:W-:Y:S03]  /*84840*/  HMMA.1688.F32.TF32 R76, R236, R10, R248 ;  /* 0x0000000aec4c723c */ /* 0x002fe600000810f8 */
[----:B------:R1:W-:Y:S01]  /*84850*/  STL.64 [R1+0x2c0], R84 ;  /* 0x0002c05401007387 */ /* 0x0003e20000100a00 */
[----:B------:R-:W-:-:S03]  /*84860*/  MOV R244, R43 ;  /* 0x0000002b00f47202 */ /* 0x000fc60000000f00 */
[----:B------:R2:W-:Y:S01]  /*84870*/  STL.64 [R1+0x2c8], R86 ;  /* 0x0002c85601007387 */ /* 0x0005e20000100a00 */
[----:B------:R-:W-:-:S03]  /*84880*/  IMAD.MOV.U32 R245, RZ, RZ, R38 ;  /* 0x000000fffff57224 */ /* 0x000fc600078e0026 */
[----:B------:R-:W4:Y:S01]  /*84890*/  LDL.LU R43, [R1+0x4630] ;  /* 0x00463000012b7983 */ /* 0x000f220000300800 */
[----:B------:R-:W-:Y:S02]  /*848a0*/  IMAD.MOV.U32 R246, RZ, RZ, R39 ;  /* 0x000000fffff67224 */ /* 0x000fe400078e0027 */
[----:B------:R-:W-:Y:S01]  /*848b0*/  IMAD.MOV.U32 R247, RZ, RZ, R26 ;  /* 0x000000fffff77224 */ /* 0x000fe200078e001a */
[----:B-1----:R-:W-:Y:S01]  /*848c0*/  MOV R85, R30 ;  /* 0x0000001e00557202 */ /* 0x002fe20000000f00 */
[----:B------:R-:W-:Y:S01]  /*848d0*/  IMAD.MOV.U32 R84, RZ, RZ, R31 ;  /* 0x000000ffff547224 */ /* 0x000fe200078e001f */
[----:B------:R-:W1:Y:S01]  /*848e0*/  LDS R235, [R17+0x4f080] ;  /* 0x04f0800011eb7984 */ /* 0x000e620000000800 */
[----:B--2---:R-:W-:-:S05]  /*848f0*/  IMAD.MOV.U32 R86, RZ, RZ, R35 ;  /* 0x000000ffff567224 */ /* 0x004fca00078e0023 */
[----:B------:R2:W-:Y:S04]  /*84900*/  STL.64 [R1+0x2b0], R76 ;  /* 0x0002b04c01007387 */ /* 0x0005e80000100a00 */
[----:B------:R1:W-:Y:S04]  /*84910*/  STL.64 [R1+0x2b8], R78 ;  /* 0x0002b84e01007387 */ /* 0x0003e80000100a00 */
[----:B------:R-:W2:Y:S04]  /*84920*/  LDL.LU R38, [R1+0x462c] ;  /* 0x00462c0001267983 */ /* 0x000ea80000300800 */
        /* <DEDUP_REMOVED lines=8> */
[----:B------:R-:W3:Y:S01]  /*849b0*/  LDL.LU R35, [R1+0x4618] ;  /* 0x0046180001237983 */ /* 0x000ee20000300800 */
[----:B------:R-:W-:-:S03]  /*849c0*/  IMAD.MOV.U32 R91, RZ, RZ, R66 ;  /* 0x000000ffff5b7224 */ /* 0x000fc600078e0042 */
        /* <DEDUP_REMOVED lines=13> */
[----:B----4-:R-:W-:-:S02]  /*84aa0*/  IMAD.MOV.U32 R106, RZ, RZ, R43 ;  /* 0x000000ffff6a7224 */ /* 0x010fc400078e002b */
[----:B--2---:R-:W-:Y:S01]  /*84ab0*/  IMAD.MOV.U32 R105, RZ, RZ, R38 ;  /* 0x000000ffff697224 */ /* 0x004fe200078e0026 */
[----:B---3--:R-:W-:Y:S02]  /*84ac0*/  MOV R104, R39 ;  /* 0x0000002700687202 */ /* 0x008fe40000000f00 */
[----:B------:R-:W1:Y:S04]  /*84ad0*/  LDL.LU R39, [R1+0x45e0] ;  /* 0x0045e00001277983 */ /* 0x000e680000300800 */
[----:B------:R-:W2:Y:S04]  /*84ae0*/  LDL.LU R38, [R1+0x45dc] ;  /* 0x0045dc0001267983 */ /* 0x000ea80000300800 */
[----:B------:R-:W3:Y:S04]  /*84af0*/  LDL.LU R43, [R1+0x45d8] ;  /* 0x0045d800012b7983 */ /* 0x000ee80000300800 */
[----:B------:R-:W4:Y:S01]  /*84b00*/  LDL.LU R55, [R1+0x45d4] ;  /* 0x0045d40001377983 */ /* 0x000f220000300800 */
[----:B------:R-:W-:-:S02]  /*84b10*/  IMAD.MOV.U32 R119, RZ, RZ, R63 ;  /* 0x000000ffff777224 */ /* 0x000fc400078e003f */
[----:B------:R-:W-:Y:S01]  /*84b20*/  IMAD.MOV.U32 R118, RZ, RZ, R47 ;  /* 0x000000ffff767224 */ /* 0x000fe200078e002f */
[----:B------:R-:W-:Y:S01]  /*84b30*/  MOV R117, R46 ;  /* 0x0000002e00757202 */ /* 0x000fe20000000f00 */
[----:B------:R-:W-:Y:S02]  /*84b40*/  IMAD.MOV.U32 R116, RZ, RZ, R51 ;  /* 0x000000ffff747224 */ /* 0x000fe400078e0033 */
[----:B------:R-:W2:Y:S04]  /*84b50*/  LDL.LU R51, [R1+0x45d0] ;  /* 0x0045d00001337983 */ /* 0x000ea80000300800 */
[----:B------:R-:W3:Y:S04]  /*84b60*/  LDL.LU R46, [R1+0x45cc] ;  /* 0x0045cc00012e7983 */ /* 0x000ee80000300800 */
[----:B------:R-:W3:Y:S01]  /*84b70*/  LDL.LU R47, [R1+0x45c8] ;  /* 0x0045c800012f7983 */ /* 0x000ee20000300800 */
[----:B------:R-:W-:Y:S01]  /*84b80*/  MOV R122, R50 ;  /* 0x00000032007a7202 */ /* 0x000fe20000000f00 */
[----:B------:R-:W-:-:S02]  /*84b90*/  IMAD.MOV.U32 R121, RZ, RZ, R62 ;  /* 0x000000ffff797224 */ /* 0x000fc400078e003e */
[----:B------:R-:W3:Y:S01]  /*84ba0*/  LDL.LU R63, [R1+0x45c4] ;  /* 0x0045c400013f7983 */ /* 0x000ee20000300800 */
[----:B------:R-:W-:-:S03]  /*84bb0*/  IMAD.MOV.U32 R120, RZ, RZ, R67 ;  /* 0x000000ffff787224 */ /* 0x000fc600078e0043 */
[----:B------:R-:W3:Y:S04]  /*84bc0*/  LDL.LU R67, [R1+0x45c0] ;  /* 0x0045c00001437983 */ /* 0x000ee80000300800 */
[----:B------:R-:W3:Y:S04]  /*84bd0*/  LDL.LU R62, [R1+0x45bc] ;  /* 0x0045bc00013e7983 */ /* 0x000ee80000300800 */
[----:B------:R-:W3:Y:S01]  /*84be0*/  LDL.LU R50, [R1+0x45b8] ;  /* 0x0045b80001327983 */ /* 0x000ee20000300800 */
[----:B------:R-:W-:Y:S02]  /*84bf0*/  IMAD.MOV.U32 R123, RZ, RZ, R66 ;  /* 0x000000ffff7b7224 */ /* 0x000fe400078e0042 */
[----:B------:R-:W-:Y:S01]  /*84c00*/  IMAD.MOV.U32 R125, RZ, RZ, R59 ;  /* 0x000000ffff7d7224 */ /* 0x000fe200078e003b */
[----:B------:R-:W3:Y:S01]  /*84c10*/  LDL.LU R66, [R1+0x45b4] ;  /* 0x0045b40001427983 */ /* 0x000ee20000300800 */
[----:B------:R-:W-:-:S03]  /*84c20*/  IMAD.MOV.U32 R124, RZ, RZ, R54 ;  /* 0x000000ffff7c7224 */ /* 0x000fc600078e0036 */
[----:B------:R-:W3:Y:S01]  /*84c30*/  LDL.LU R54, [R1+0x45b0] ;  /* 0x0045b00001367983 */ /* 0x000ee20000300800 */
[----:B------:R-:W-:Y:S01]  /*84c40*/  IMAD.MOV.U32 R126, RZ, RZ, R58 ;  /* 0x000000ffff7e7224 */ /* 0x000fe200078e003a */
[----:B------:R-:W-:Y:S02]  /*84c50*/  MOV R127, R42 ;  /* 0x0000002a007f7202 */ /* 0x000fe40000000f00 */
[----:B------:R-:W3:Y:S04]  /*84c60*/  LDL.LU R59, [R1+0x45ac] ;  /* 0x0045ac00013b7983 */ /* 0x000ee80000300800 */
[----:B------:R-:W3:Y:S04]  /*84c70*/  LDL.LU R58, [R1+0x45a8] ;  /* 0x0045a800013a7983 */ /* 0x000ee80000300800 */
[----:B------:R-:W3:Y:S01]  /*84c80*/  LDL.LU R42, [R1+0x45a4] ;  /* 0x0045a400012a7983 */ /* 0x000ee20000300800 */
[----:B----4-:R-:W-:-:S02]  /*84c90*/  IMAD.MOV.U32 R131, RZ, RZ, R55 ;  /* 0x000000ffff837224 */ /* 0x010fc400078e0037 */
[----:B--2---:R-:W-:Y:S02]  /*84ca0*/  IMAD.MOV.U32 R130, RZ, RZ, R51 ;  /* 0x000000ffff827224 */ /* 0x004fe400078e0033 */
[----:B---3--:R-:W-:Y:S02]  /*84cb0*/  IMAD.MOV.U32 R129, RZ, RZ, R46 ;  /* 0x000000ffff817224 */ /* 0x008fe400078e002e */
[----:B------:R-:W-:Y:S02]  /*84cc0*/  IMAD.MOV.U32 R128, RZ, RZ, R47 ;  /* 0x000000ffff807224 */ /* 0x000fe400078e002f */
[----:B------:R-:W2:Y:S04]  /*84cd0*/  LDL.LU R47, [R1+0x45a0] ;  /* 0x0045a000012f7983 */ /* 0x000ea80000300800 */
[----:B------:R-:W3:Y:S04]  /*84ce0*/  LDL.LU R46, [R1+0x459c] ;  /* 0x00459c00012e7983 */ /* 0x000ee80000300800 */
[----:B------:R-:W4:Y:S01]  /*84cf0*/  LDL.LU R51, [R1+0x4598] ;  /* 0x0045980001337983 */ /* 0x000f220000300800 */
[----:B------:R-:W-:-:S02]  /*84d00*/  IMAD.MOV.U32 R174, RZ, RZ, R67 ;  /* 0x000000ffffae7224 */ /* 0x000fc400078e0043 */
[----:B------:R-:W-:Y:S01]  /*84d10*/  IMAD.MOV.U32 R173, RZ, RZ, R62 ;  /* 0x000000ffffad7224 */ /* 0x000fe200078e003e */
[----:B------:R-:W2:Y:S01]  /*84d20*/  LDL.LU R55, [R1+0x4594] ;  /* 0x0045940001377983 */ /* 0x000ea20000300800 */
[----:B------:R-:W-:-:S03]  /*84d30*/  MOV R172, R50 ;  /* 0x0000003200ac7202 */ /* 0x000fc60000000f00 */
[----:B------:R-:W2:Y:S04]  /*84d40*/  LDL.LU R50, [R1+0x4590] ;  /* 0x0045900001327983 */ /* 0x000ea80000300800 */
[----:B------:R-:W2:Y:S04]  /*84d50*/  LDL.LU R62, [R1+0x458c] ;  /* 0x00458c00013e7983 */ /* 0x000ea80000300800 */
[----:B------:R-:W3:Y:S01]  /*84d60*/  LDL.LU R67, [R1+0x4588] ;  /* 0x0045880001437983 */ /* 0x000ee20000300800 */
[----:B------:R-:W-:Y:S01]  /*84d70*/  IMAD.MOV.U32 R175, RZ, RZ, R63 ;  /* 0x000000ffffaf7224 */ /* 0x000fe200078e003f */
[----:B------:R-:W-:-:S02]  /*84d80*/  MOV R169, R59 ;  /* 0x0000003b00a97202 */ /* 0x000fc40000000f00 */
[----:B------:R-:W4:Y:S01]  /*84d90*/  LDL.LU R63, [R1+0x4584] ;  /* 0x00458400013f7983 */ /* 0x000f220000300800 */
[----:B------:R-:W-:-:S03]  /*84da0*/  IMAD.MOV.U32 R168, RZ, RZ, R58 ;  /* 0x000000ffffa87224 */ /* 0x000fc600078e003a */
[----:B------:R-:W4:Y:S01]  /*84db0*/  LDL.LU R58, [R1+0x4580] ;  /* 0x00458000013a7983 */ /* 0x000f220000300800 */
[----:B------:R-:W-:-:S03]  /*84dc0*/  IMAD.MOV.U32 R170, RZ, RZ, R54 ;  /* 0x000000ffffaa7224 */ /* 0x000fc600078e0036 */
[----:B------:R-:W4:Y:S01]  /*84dd0*/  LDL.LU R59, [R1+0x457c] ;  /* 0x00457c00013b7983 */ /* 0x000f220000300800 */
[----:B------:R-:W-:-:S03]  /*84de0*/  IMAD.MOV.U32 R171, RZ, RZ, R66 ;  /* 0x000000ffffab7224 */ /* 0x000fc600078e0042 */
[----:B------:R-:W4:Y:S04]  /*84df0*/  LDL.LU R54, [R1+0x4578] ;  /* 0x0045780001367983 */ /* 0x000f280000300800 */
[----:B------:R-:W4:Y:S01]  /*84e00*/  LDL.LU R66, [R1+0x4574] ;  /* 0x0045740001427983 */ /* 0x000f220000300800 */
[----:B--2---:R-:W-:Y:S02]  /*84e10*/  IMAD.MOV.U32 R137, RZ, RZ, R62 ;  /* 0x000000ffff897224 */ /* 0x004fe400078e003e */
[----:B---3--:R-:W-:Y:S02]  /*84e20*/  IMAD.MOV.U32 R136, RZ, RZ, R67 ;  /* 0x000000ffff887224 */ /* 0x008fe400078e0043 */
[----:B------:R-:W2:Y:S04]  /*84e30*/  LDL.LU R67, [R1+0x4570] ;  /* 0x0045700001437983 */ /* 0x000ea80000300800 */
[----:B------:R-:W3:Y:S01]  /*84e40*/  LDL.LU R62, [R1+0x456c] ;  /* 0x00456c00013e7983 */ /* 0x000ee20000300800 */
[----:B------:R-:W-:Y:S01]  /*84e50*/  MOV R138, R50 ;  /* 0x00000032008a7202 */ /* 0x000fe20000000f00 */
[----:B------:R-:W-:-:S02]  /*84e60*/  IMAD.MOV.U32 R139, RZ, RZ, R55 ;  /* 0x000000ffff8b7224 */ /* 0x000fc400078e0037 */
[----:B------:R-:W3:Y:S01]  /*84e70*/  LDL.LU R50, [R1+0x4568] ;  /* 0x0045680001327983 */ /* 0x000ee20000300800 */
[----:B----4-:R-:W-:Y:S02]  /*84e80*/  IMAD.MOV.U32 R142, RZ, RZ, R58 ;  /* 0x000000ffff8e7224 */ /* 0x010fe400078e003a */
[----:B------:R-:W-:Y:S01]  /*84e90*/  IMAD.MOV.U32 R141, RZ, RZ, R59 ;  /* 0x000000ffff8d7224 */ /* 0x000fe200078e003b */
[----:B------:R-:W4:Y:S01]  /*84ea0*/  LDL.LU R55, [R1+0x4564] ;  /* 0x0045640001377983 */ /* 0x000f220000300800 */
[----:B------:R-:W-:-:S03]  /*84eb0*/  IMAD.MOV.U32 R140, RZ, RZ, R54 ;  /* 0x000000ffff8c7224 */ /* 0x000fc600078e0036 */
[----:B------:R-:W4:Y:S01]  /*84ec0*/  LDL.LU R54, [R1+0x4560] ;  /* 0x0045600001367983 */ /* 0x000f220000300800 */
[----:B------:R-:W-:-:S03]  /*84ed0*/  MOV R143, R63 ;  /* 0x0000003f008f7202 */ /* 0x000fc60000000f00 */
[----:B------:R-:W4:Y:S04]  /*84ee0*/  LDL.LU R59, [R1+0x455c] ;  /* 0x00455c00013b7983 */ /* 0x000f280000300800 */
[----:B------:R-:W4:Y:S04]  /*84ef0*/  LDL.LU R58, [R1+0x4558] ;  /* 0x00455800013a7983 */ /* 0x000f280000300800 */
[----:B------:R-:W4:Y:S01]  /*84f00*/  LDL.LU R63, [R1+0x4554] ;  /* 0x00455400013f7983 */ /* 0x000f220000300800 */
[----:B------:R-:W-:Y:S02]  /*84f10*/  IMAD.MOV.U32 R147, RZ, RZ, R66 ;  /* 0x000000ffff937224 */ /* 0x000fe400078e0042 */
[----:B--2---:R-:W-:-:S02]  /*84f20*/  IMAD.MOV.U32 R145, RZ, RZ, R67 ;  /* 0x000000ffff917224 */ /* 0x004fc400078e0043 */
[----:B---3--:R-:W-:Y:S02]  /*84f30*/  IMAD.MOV.U32 R144, RZ, RZ, R62 ;  /* 0x000000ffff907224 */ /* 0x008fe400078e003e */
[----:B------:R-:W2:Y:S04]  /*84f40*/  LDL.LU R62, [R1+0x4550] ;  /* 0x00455000013e7983 */ /* 0x000ea80000300800 */
[----:B------:R-:W3:Y:S04]  /*84f50*/  LDL.LU R67, [R1+0x454c] ;  /* 0x00454c0001437983 */ /* 0x000ee80000300800 */
[----:B------:R-:W3:Y:S04]  /*84f60*/  LDL.LU R146, [R1+0x768] ;  /* 0x0007680001927983 */ /* 0x000ee80000300800 */
[----:B------:R-:W3:Y:S01]  /*84f70*/  LDL.LU R66, [R1+0x4548] ;  /* 0x0045480001427983 */ /* 0x000ee20000300800 */
[----:B----4-:R-:W-:-:S03]  /*84f80*/  IMAD.MOV.U32 R224, RZ, RZ, R58 ;  /* 0x000000ffffe07224 */ /* 0x010fc600078e003a */
[----:B------:R-:W4:Y:S01]  /*84f90*/  LDL.LU R58, [R1+0x4544] ;  /* 0x00454400013a7983 */ /* 0x000f220000300800 */
[----:B------:R-:W-:-:S03]  /*84fa0*/  MOV R225, R63 ;  /* 0x0000003f00e17202 */ /* 0x000fc60000000f00 */
[----:B------:R-:W4:Y:S01]  /*84fb0*/  LDL.LU R63, [R1+0x4540] ;  /* 0x00454000013f7983 */ /* 0x000f220000300800 */
[----:B--2---:R-:W-:-:S03]  /*84fc0*/  IMAD.MOV.U32 R226, RZ, RZ, R62 ;  /* 0x000000ffffe27224 */ /* 0x004fc600078e003e */
[----:B------:R-:W2:Y:S01]  /*84fd0*/  LDL.LU R62, [R1+0x453c] ;  /* 0x00453c00013e7983 */ /* 0x000ea20000300800 */
[----:B---3--:R-:W-:-:S03]  /*84fe0*/  IMAD.MOV.U32 R227, RZ, RZ, R67 ;  /* 0x000000ffffe37224 */ /* 0x008fc600078e0043 */
[----:B------:R-:W3:Y:S04]  /*84ff0*/  LDL.LU R67, [R1+0x4538] ;  /* 0x0045380001437983 */ /* 0x000ee80000300800 */
[----:B------:R-:W2:Y:S01]  /*85000*/  LDL.LU R148, [R1+0x6a0] ;  /* 0x0006a00001947983 */ /* 0x000ea20000300800 */
[----:B------:R-:W-:-:S03]  /*85010*/  IMAD.MOV.U32 R151, RZ, RZ, R66 ;  /* 0x000000ffff977224 */ /* 0x000fc600078e0042 */
        /* <DEDUP_REMOVED lines=24> */
[----:B---3--:R-:W-:-:S03]  /*851a0*/  IMAD.MOV.U32 R152, RZ, RZ, R67 ;  /* 0x000000ffff987224 */ /* 0x008fc600078e0043 */
[----:B------:R-:W3:Y:S01]  /*851b0*/  LDL.LU R228, [R1+0x590] ;  /* 0x0005900001e47983 */ /* 0x000ee20000300800 */
[----:B------:R-:W-:-:S03]  /*851c0*/  IMAD.MOV.U32 R153, RZ, RZ, R62 ;  /* 0x000000ffff997224 */ /* 0x000fc600078e003e */
[----:B------:R-:W3:Y:S01]  /*851d0*/  LDL.LU R229, [R1+0x594] ;  /* 0x0005940001e57983 */ /* 0x000ee20000300800 */
[----:B----4-:R-:W-:-:S03]  /*851e0*/  IMAD.MOV.U32 R154, RZ, RZ, R63 ;  /* 0x000000ffff9a7224 */ /* 0x010fc600078e003f */
[----:B------:R-:W3:Y:S01]  /*851f0*/  LDL.LU R230, [R1+0x598] ;  /* 0x0005980001e67983 */ /* 0x000ee20000300800 */
        /* <DEDUP_REMOVED lines=10> */
[----:B-1----:R-:W-:Y:S01]  /*852a0*/  MOV R78, R39 ;  /* 0x00000027004e7202 */ /* 0x002fe20000000f00 */
        /* <DEDUP_REMOVED lines=12> */
[----:B------:R-:W-:Y:S01]  /*85370*/  IMAD.MOV.U32 R250, RZ, RZ, R23 ;  /* 0x000000fffffa7224 */ /* 0x000fe200078e0017 */
[----:B--2---:R-:W-:-:S02]  /*85380*/  MOV R231, R66 ;  /* 0x0000004200e77202 */ /* 0x004fc40000000f00 */
[----:B------:R-:W2:Y:S04]  /*85390*/  LDL.LU R66, [R1+0x452c] ;  /* 0x00452c0001427983 */ /* 0x000ea80000300800 */
[----:B------:R-:W2:Y:S04]  /*853a0*/  LDL.LU R67, [R1+0x4528] ;  /* 0x0045280001437983 */ /* 0x000ea80000300800 */
        /* <DEDUP_REMOVED lines=26> */
[----:B------:R-:W-:Y:S01]  /*85550*/  IMAD.MOV.U32 R251, RZ, RZ, R252 ;  /* 0x000000fffffb7224 */ /* 0x000fe200078e00fc */
[C---:B--2---:R-:W-:Y:S08]  /*85560*/  HMMA.1688.F32.TF32 R156, R236.reuse, R34, R156 ;  /* 0x00000022ec9c723c */ /* 0x044ff0000008109c */
[C---:B---3--:R-:W-:Y:S08]  /*85570*/  HMMA.1688.F32.TF32 R180, R236.reuse, R14, R180 ;  /* 0x0000000eecb4723c */ /* 0x048ff000000810b4 */
[C---:B----4-:R-:W-:Y:S08]  /*85580*/  HMMA.1688.F32.TF32 R176, R236.reuse, R18, R176 ;  /* 0x00000012ecb0723c */ /* 0x050ff000000810b0 */
[C---:B------:R-:W-:Y:S08]  /*85590*/  HMMA.1688.F32.TF32 R228, R236.reuse, R22, R228 ;  /* 0x00000016ece4723c */ /* 0x040ff000000810e4 */
[C---:B------:R-:W-:Y:S08]  /*855a0*/  HMMA.1688.F32.TF32 R164, R236.reuse, R26, R164 ;  /* 0x0000001aeca4723c */ /* 0x040ff000000810a4 */
[----:B------:R-:W-:Y:S01]  /*855b0*/  HMMA.1688.F32.TF32 R160, R236, R30, R160 ;  /* 0x0000001eeca0723c */ /* 0x000fe200000810a0 */
[----:B------:R-:W-:Y:S04]  /*855c0*/  STL.64 [R1+0x2a0], R180 ;  /* 0x0002a0b401007387 */ /* 0x000fe80000100a00 */
[----:B------:R1:W-:Y:S04]  /*855d0*/  STL.64 [R1+0x2a8], R182 ;  /* 0x0002a8b601007387 */ /* 0x0003e80000100a00 */
[----:B-1----:R-:W2:Y:S04]  /*855e0*/  LDL.LU.64 R182, [R1+0x44b8] ;  /* 0x0044b80001b67983 */ /* 0x002ea80000300a00 */
[----:B------:R-:W2:Y:S04]  /*855f0*/  LDL.LU.64 R180, [R1+0x44b0] ;  /* 0x0044b00001b47983 */ /* 0x000ea80000300a00 */
[----:B------:R-:W-:Y:S04]  /*85600*/  STL.64 [R1+0x290], R176 ;  /* 0x000290b001007387 */ /* 0x000fe80000100a00 */
[----:B------:R1:W-:Y:S01]  /*85610*/  STL.64 [R1+0x298], R178 ;  /* 0x000298b201007387 */ /* 0x0003e20000100a00 */
[----:B------:R-:W-:-:S03]  /*85620*/  IMAD.MOV.U32 R252, RZ, RZ, R159 ;  /* 0x000000fffffc7224 */ /* 0x000fc600078e009f */
[----:B-1----:R-:W3:Y:S04]  /*85630*/  LDL.LU.64 R178, [R1+0x44a8] ;  /* 0x0044a80001b27983 */ /* 0x002ee80000300a00 */
[----:B------:R-:W3:Y:S04]  /*85640*/  LDL.LU.64 R176, [R1+0x44a0] ;  /* 0x0044a00001b07983 */ /* 0x000ee80000300a00 */
[----:B------:R-:W-:Y:S04]  /*85650*/  STL.64 [R1+0x280], R228 ;  /* 0x000280e401007387 */ /* 0x000fe80000100a00 */
[----:B------:R1:W-:Y:S04]  /*85660*/  STL.64 [R1+0x288], R230 ;  /* 0x000288e601007387 */ /* 0x0003e80000100a00 */
[----:B-1----:R-:W4:Y:S04]  /*85670*/  LDL.LU.64 R230, [R1+0x4498] ;  /* 0x0044980001e67983 */ /* 0x002f280000300a00 */
[----:B------:R-:W4:Y:S04]  /*85680*/  LDL.LU.64 R228, [R1+0x4490] ;  /* 0x0044900001e47983 */ /* 0x000f280000300a00 */
[----:B------:R-:W-:Y:S04]  /*85690*/  STL.64 [R1+0x270], R164 ;  /* 0x000270a401007387 */ /* 0x000fe80000100a00 */
[----:B------:R-:W-:Y:S04]  /*856a0*/  STL.64 [R1+0x278], R166 ;  /* 0x000278a601007387 */ /* 0x000fe80000100a00 */
[----:B------:R-:W-:Y:S04]  /*856b0*/  STL.64 [R1+0x250], R156 ;  /* 0x0002509c01007387 */ /* 0x000fe80000100a00 */
[----:B------:R-:W-:Y:S04]  /*856c0*/  STL.64 [R1+0x260], R160 ;  /* 0x000260a001007387 */ /* 0x000fe80000100a00 */
[----:B------:R-:W-:Y:S04]  /*856d0*/  STL.64 [R1+0x268], R162 ;  /* 0x000268a201007387 */ /* 0x000fe80000100a00 */
[----:B------:R1:W-:Y:S02]  /*856e0*/  STL [R1+0x258], R158 ;  /* 0x0002589e01007387 */ /* 0x0003e40000100800 */
[C---:B-1----:R-:W-:Y:S08]  /*856f0*/  HMMA.1688.F32.TF32 R156, R236.reuse, R38, R152 ;  /* 0x00000026ec9c723c */ /* 0x042ff00000081098 */
[C---:B------:R-:W-:Y:S08]  /*85700*/  HMMA.1688.F32.TF32 R152, R236.reuse, R42, R148 ;  /* 0x0000002aec98723c */ /* 0x040ff00000081094 */
[C---:B------:R-:W-:Y:S07]  /*85710*/  HMMA.1688.F32.TF32 R148, R236.reuse, R46, R224 ;  /* 0x0000002eec94723c */ /* 0x040fee00000810e0 */
[----:B------:R-:W-:Y:S04]  /*85720*/  STL.64 [R1+0x240], R156 ;  /* 0x0002409c01007387 */ /* 0x000fe80000100a00 */
[----:B------:R1:W-:Y:S04]  /*85730*/  STL.64 [R1+0x248], R158 ;  /* 0x0002489e01007387 */ /* 0x0003e80000100a00 */
        /* <DEDUP_REMOVED lines=8> */
[----:B------:R-:W-:Y:S08]  /*857c0*/  HMMA.1688.F32.TF32 R140, R236, R66, R132 ;  /* 0x00000042ec8c723c */ /* 0x000ff00000081084 */
[C---:B------:R-:W-:Y:S01]  /*857d0*/  HMMA.1688.F32.TF32 R128, R240.reuse, R14, R128 ;  /* 0x0000000ef080723c */ /* 0x040fe20000081080 */
[----:B------:R-:W-:Y:S04]  /*857e0*/  STL.64 [R1+0x210], R156 ;  /* 0x0002109c01007387 */ /* 0x000fe80000100a00 */
[----:B------:R-:W-:Y:S03]  /*857f0*/  LDS R236, [R111+0x4e080] ;  /* 0x04e080006fec7984 */ /* 0x000fe60000000800 */
[C---:B------:R-:W-:Y:S01]  /*85800*/  HMMA.1688.F32.TF32 R136, R240.reuse, R6, R168 ;  /* 0x00000006f088723c */ /* 0x040fe200000810a8 */
[----:B------:R-:W-:Y:S04]  /*85810*/  LDS R238, [R111+0x4f080] ;  /* 0x04f080006fee7984 */ /* 0x000fe80000000800 */
[----:B------:R-:W-:Y:S03]  /*85820*/  LDS R237, [R3+0x4e080] ;  /* 0x04e0800003ed7984 */ /* 0x000fe60000000800 */
        /* <DEDUP_REMOVED lines=20> */
[----:B------:R1:W-:Y:S01]  /*85970*/  STL.64 [R1+0x198], R78 ;  /* 0x0001984e01007387 */ /* 0x0003e20000100a00 */
[C---:B------:R-:W-:Y:S03]  /*85980*/  HMMA.1688.F32.TF32 R112, R240.reuse, R34, R112 ;  /* 0x00000022f070723c */ /* 0x040fe60000081070 */
[----:B------:R-:W2:Y:S05]  /*85990*/  LDS R239, [R3+0x4f080] ;  /* 0x04f0800003ef7984 */ /* 0x000eaa0000000800 */
[C---:B-1----:R-:W-:Y:S01]  /*859a0*/  HMMA.1688.F32.TF32 R76, R240.reuse, R30, R116 ;  /* 0x0000001ef04c723c */ /* 0x042fe20000081074 */
[----:B------:R-:W-:Y:S04]  /*859b0*/  STL.64 [R1+0x180], R124 ;  /* 0x0001807c01007387 */ /* 0x000fe80000100a00 */
[----:B------:R-:W-:Y:S04]  /*859c0*/  STL.64 [R1+0x188], R126 ;  /* 0x0001887e01007387 */ /* 0x000fe80000100a00 */
[----:B------:R-:W-:Y:S01]  /*859d0*/  STL.64 [R1+0x170], R120 ;  /* 0x0001707801007387 */ /* 0x000fe20000100a00 */
[C---:B------:R-:W-:Y:S03]  /*859e0*/  HMMA.1688.F32.TF32 R104, R240.reuse, R38, R104 ;  /* 0x00000026f068723c */ /* 0x040fe60000081068 */
[----:B------:R-:W-:Y:S10]  /*859f0*/  STL.64 [R1+0x178], R122 ;  /* 0x0001787a01007387 */ /* 0x000ff40000100a00 */
        /* <DEDUP_REMOVED lines=20> */
[----:B-1----:R-:W-:Y:S02]  /*85b40*/  HMMA.1688.F32.TF32 R76, R240, R66, R248 ;  /* 0x00000042f04c723c */ /* 0x002fe400000810f8 */
[----:B------:R-:W-:Y:S04]  /*85b50*/  STL.64 [R1+0x14c0], R88 ;  /* 0x0014c05801007387 */ /* 0x000fe80000100a00 */
[----:B------:R-:W-:Y:S04]  /*85b60*/  STL.64 [R1+0x14c8], R90 ;  /* 0x0014c85a01007387 */ /* 0x000fe80000100a00 */
[----:B------:R1:W-:Y:S04]  /*85b70*/  STL.64 [R1+0x14b0], R84 ;  /* 0x0014b05401007387 */ /* 0x0003e80000100a00 */
[----:B------:R1:W-:Y:S04]  /*85b80*/  STL.64 [R1+0x14b8], R86 ;  /* 0x0014b85601007387 */ /* 0x0003e80000100a00 */
[----:B------:R-:W-:Y:S04]  /*85b90*/  LDS R240, [R0+0x4e100] ;  /* 0x04e1000000f07984 */ /* 0x000fe80000000800 */
[----:B------:R-:W-:Y:S04]  /*85ba0*/  LDS R242, [R0+0x4f100] ;  /* 0x04f1000000f27984 */ /* 0x000fe80000000800 */
        /* <DEDUP_REMOVED lines=43> */
[----:B------:R-:W-:Y:S04]  /*85e60*/  LDS R241, [R17+0x4e100] ;  /* 0x04e1000011f17984 */ /* 0x000fe80000000800 */
[----:B------:R1:W-:Y:S04]  /*85e70*/  STL [R1+0x424c], R12 ;  /* 0x00424c0c01007387 */ /* 0x0003e80000100800 */
[----:B------:R1:W-:Y:S04]  /*85e80*/  STL [R1+0x4248], R13 ;  /* 0x0042480d01007387 */ /* 0x0003e80000100800 */
[----:B------:R-:W1:Y:S01]  /*85e90*/  LDS R243, [R17+0x4f100] ;  /* 0x04f1000011f37984 */ /* 0x000e620000000800 */
[C---:B--2---:R-:W-:Y:S11]  /*85ea0*/  HMMA.1688.F32.TF32 R76, R232.reuse, R6, R116 ;  /* 0x00000006e84c723c */ /* 0x044ff60000081074 */
[----:B------:R-:W-:Y:S11]  /*85eb0*/  @!UPT UIADD3 URZ, URZ, URZ, URZ ;  /* 0x0000003f3f3ff290 */ /* 0x000ff6000fffe03f */
[----:B------:R-:W-:Y:S02]  /*85ec0*/  @!UPT UIADD3 URZ, URZ, URZ, URZ ;  /* 0x0000003f3f3ff290 */ /* 0x000fe4000fffe03f */
[----:B------:R-:W-:Y:S01]  /*85ed0*/  IMAD.MOV.U32 R9, RZ, RZ, R76 ;  /* 0x000000ffff097224 */ /* 0x000fe200078e004c */
[----:B------:R-:W-:Y:S01]  /*85ee0*/  MOV R4, R79 ;  /* 0x0000004f00047202 */ /* 0x000fe20000000f00 */
[----:B------:R-:W-:Y:S02]  /*85ef0*/  IMAD.MOV.U32 R8, RZ, RZ, R77 ;  /* 0x000000ffff087224 */ /* 0x000fe400078e004d */
[----:B------:R-:W-:Y:S02]  /*85f00*/  IMAD.MOV.U32 R5, RZ, RZ, R78 ;  /* 0x000000ffff057224 */ /* 0x000fe400078e004e */
[----:B---3--:R-:W-:Y:S01]  /*85f10*/  HMMA.1688.F32.TF32 R76, R232, R10, R112 ;  /* 0x0000000ae84c723c */ /* 0x008fe20000081070 */
[----:B------:R-:W-:Y:S04]  /*85f20*/  STL [R1+0x425c], R4 ;  /* 0x00425c0401007387 */ /* 0x000fe80000100800 */
[----:B------:R-:W-:Y:S04]  /*85f30*/  STL [R1+0x4258], R5 ;  /* 0x0042580501007387 */ /* 0x000fe80000100800 */
[----:B------:R-:W-:Y:S04]  /*85f40*/  STL [R1+0x4254], R8 ;  /* 0x0042540801007387 */ /* 0x000fe80000100800 */
[----:B------:R-:W-:Y:S10]  /*85f50*/  STL [R1+0x4250], R9 ;  /* 0x0042500901007387 */ /* 0x000ff40000100800 */
[----:B------:R4:W-:Y:S01]  /*85f60*/  STL.64 [R1+0x1490], R76 ;  /* 0x0014904c01007387 */ /* 0x0009e20000100a00 */
[----:B-1----:R-:W-:-:S02]  /*85f70*/  IMAD.MOV.U32 R12, RZ, RZ, R78 ;  /* 0x000000ffff0c7224 */ /* 0x002fc400078e004e */
[----:B------:R-:W-:Y:S02]  /*85f80*/  IMAD.MOV.U32 R13, RZ, RZ, R79 ;  /* 0x000000ffff0d7224 */ /* 0x000fe400078e004f */
[C---:B----4-:R-:W-:Y:S03]  /*85f90*/  HMMA.1688.F32.TF32 R76, R232.reuse, R14, R104 ;  /* 0x0000000ee84c723c */ /* 0x050fe60000081068 */
[----:B------:R1:W-:Y:S11]  /*85fa0*/  STL [R1+0x4264], R13 ;  /* 0x0042640d01007387 */ /* 0x0003f60000100800 */
[----:B------:R-:W-:Y:S10]  /*85fb0*/  @!UPT UIADD3 URZ, URZ, URZ, URZ ;  /* 0x0000003f3f3ff290 */ /* 0x000ff4000fffe03f */
[----:B------:R-:W-:Y:S01]  /*85fc0*/  IMAD.MOV.U32 R4, RZ, RZ, R76 ;  /* 0x000000ffff047224 */ /* 0x000fe200078e004c */
[----:B------:R-:W-:Y:S01]  /*85fd0*/  MOV R8, R78 ;  /* 0x0000004e00087202 */ /* 0x000fe20000000f00 */
[----:B------:R-:W-:Y:S02]  /*85fe0*/  IMAD.MOV.U32 R5, RZ, RZ, R77 ;  /* 0x000000ffff057224 */ /* 0x000fe400078e004d */
[----:B------:R-:W-:Y:S02]  /*85ff0*/  IMAD.MOV.U32 R9, RZ, RZ, R79 ;  /* 0x000000ffff097224 */ /* 0x000fe400078e004f */
[C---:B------:R-:W-:Y:S01]  /*86000*/  HMMA.1688.F32.TF32 R76, R232.reuse, R18, R100 ;  /* 0x00000012e84c723c */ /* 0x040fe20000081064 */
[----:B------:R2:W-:Y:S07]  /*86010*/  STL [R1+0x4260], R12 ;  /* 0x0042600c01007387 */ /* 0x0005ee0000100800 */
[C---:B------:R-:W-:Y:S11]  /*86020*/  HMMA.1688.F32.TF32 R96, R232.reuse, R22, R96 ;  /* 0x00000016e860723c */ /* 0x040ff60000081060 */
[----:B------:R-:W-:Y:S04]  /*86030*/  @!UPT UIADD3 URZ, URZ, URZ, URZ ;  /* 0x0000003f3f3ff290 */ /* 0x000fe8000fffe03f */
[----:B------:R3:W-:Y:S01]  /*86040*/  STL.64 [R1+0x1470], R76 ;  /* 0x0014704c01007387 */ /* 0x0007e20000100a00 */
[----:B-1----:R-:W-:Y:S02]  /*86050*/  IMAD.MOV.U32 R13, RZ, RZ, R78 ;  /* 0x000000ffff0d7224 */ /* 0x002fe400078e004e */
[----:B--2---:R-:W-:Y:S02]  /*86060*/  IMAD.MOV.U32 R12, RZ, RZ, R79 ;  /* 0x000000ffff0c7224 */ /* 0x004fe400078e004f */
[C---:B---3--:R-:W-:Y:S03]  /*86070*/  HMMA.1688.F32.TF32 R76, R232.reuse, R26, R92 ;  /* 0x0000001ae84c723c */ /* 0x048fe6000008105c */
[----:B------:R-:W-:Y:S04]  /*86080*/  STL.64 [R1+0x1460], R96 ;  /* 0x0014606001007387 */ /* 0x000fe80000100a00 */
[----:B------:R-:W-:Y:S01]  /*86090*/  STL.64 [R1+0x1468], R98 ;  /* 0x0014686201007387 */ /* 0x000fe20000100a00 */
        /* <DEDUP_REMOVED lines=10> */
[----:B------:R1:W-:Y:S04]  /*86140*/  STL.64 [R1+0x1428], R78 ;  /* 0x0014284e01007387 */ /* 0x0003e80000100a00 */
[----:B------:R-:W2:Y:S01]  /*86150*/  LDL.LU R244, [R1+0xe50] ;  /* 0x000e500001f47983 */ /* 0x000ea20000300800 */
[-C--:B-1----:R-:W-:Y:S11]  /*86160*/  HMMA.1688.F32.TF32 R76, R232, R42.reuse, R248 ;  /* 0x0000002ae84c723c */ /* 0x082ff600000810f8 */
[----:B------:R-:W-:Y:S11]  /*86170*/  @!UPT UIADD3 URZ, URZ, URZ, URZ ;  /* 0x0000003f3f3ff290 */ /* 0x000ff6000fffe03f */
[----:B------:R-:W-:Y:S01]  /*86180*/  @!UPT UIADD3 URZ, URZ, URZ, URZ ;  /* 0x0000003f3f3ff290 */ /* 0x000fe2000fffe03f */
        /* <DEDUP_REMOVED lines=106> */
[C---:B----4-:R-:W-:Y:S08]  /*86830*/  HMMA.1688.F32.TF32 R128, R236.reuse, R30, R128 ;  /* 0x0000001eec80723c */ /* 0x050ff00000081080 */
[----:B------:R-:W-:Y:S08]  /*86840*/  HMMA.1688.F32.TF32 R124, R236, R38, R124 ;  /* 0x00000026ec7c723c */ /* 0x000ff0000008107c */
[C---:B------:R-:W-:Y:S08]  /*86850*/  HMMA.1688.F32.TF32 R160, R232.reuse, R46, R160 ;  /* 0x0000002ee8a0723c */ /* 0x040ff000000810a0 */
[C---:B------:R-:W-:Y:S11]  /*86860*/  HMMA.1688.F32.TF32 R164, R232.reuse, R50, R156 ;  /* 0x00000032e8a4723c */ /* 0x040ff6000008109c */
[----:B------:R-:W-:Y:S04]  /*86870*/  @!UPT UIADD3 URZ, URZ, URZ, URZ ;  /* 0x0000003f3f3ff290 */ /* 0x000fe8000fffe03f */
[----:B------:R-:W-:Y:S01]  /*86880*/  STL.64 [R1+0x6f0], R160 ;  /* 0x0006f0a001007387 */ /* 0x000fe20000100a00 */
[C---:B------:R-:W-:Y:S03]  /*86890*/  HMMA.1688.F32.TF32 R156, R232.reuse, R58, R148 ;  /* 0x0000003ae89c723c */ /* 0x040fe60000081094 */
[----:B------:R1:W-:Y:S05]  /*868a0*/  STL.64 [R1+0x6f8], R162 ;  /* 0x0006f8a201007387 */ /* 0x0003ea0000100a00 */
[C---:B------:R-:W-:Y:S08]  /*868b0*/  HMMA.1688.F32.TF32 R148, R232.reuse, R66, R220 ;  /* 0x00000042e894723c */ /* 0x040ff000000810dc */
[C---:B-1----:R-:W-:Y:S08]  /*868c0*/  HMMA.1688.F32.TF32 R160, R232.reuse, R54, R152 ;  /* 0x00000036e8a0723c */ /* 0x042ff00000081098 */
[----:B------:R-:W-:Y:S01]  /*868d0*/  HMMA.1688.F32.TF32 R152, R232, R62, R224 ;  /* 0x0000003ee898723c */ /* 0x000fe200000810e0 */
[----:B------:R-:W-:Y:S04]  /*868e0*/  STL.64 [R1+0x6e0], R164 ;  /* 0x0006e0a401007387 */ /* 0x000fe80000100a00 */
[----:B------:R-:W-:Y:S03]  /*868f0*/  STL.64 [R1+0x6e8], R166 ;  /* 0x0006e8a601007387 */ /* 0x000fe60000100a00 */
[C---:B------:R-:W-:Y:S01]  /*86900*/  HMMA.1688.F32.TF32 R104, R236.reuse, R54, R104 ;  /* 0x00000036ec68723c */ /* 0x040fe20000081068 */
        /* <DEDUP_REMOVED lines=12> */
[----:B------:R-:W1:Y:S01]  /*869d0*/  LDS R235, [R3+0x4f100] ;  /* 0x04f1000003eb7984 */ /* 0x000e620000000800 */
[C---:B--2---:R-:W-:Y:S08]  /*869e0*/  HMMA.1688.F32.TF32 R148, R236.reuse, R10, R140 ;  /* 0x0000000aec94723c */ /* 0x044ff0000008108c */
[C---:B------:R-:W-:Y:S08]  /*869f0*/  HMMA.1688.F32.TF32 R144, R236.reuse, R14, R136 ;  /* 0x0000000eec90723c */ /* 0x040ff00000081088 */
[C---:B------:R-:W-:Y:S08]  /*86a00*/  HMMA.1688.F32.TF32 R140, R236.reuse, R18, R132 ;  /* 0x00000012ec8c723c */ /* 0x040ff00000081084 */
[C---:B------:R-:W-:Y:S08]  /*86a10*/  HMMA.1688.F32.TF32 R136, R236.reuse, R22, R168 ;  /* 0x00000016ec88723c */ /* 0x040ff000000810a8 */
[C---:B------:R-:W-:Y:S08]  /*86a20*/  HMMA.1688.F32.TF32 R132, R236.reuse, R26, R172 ;  /* 0x0000001aec84723c */ /* 0x040ff000000810ac */
[C---:B---3--:R-:W-:Y:S01]  /*86a30*/  HMMA.1688.F32.TF32 R76, R236.reuse, R34, R76 ;  /* 0x00000022ec4c723c */ /* 0x048fe2000008104c */
        /* <DEDUP_REMOVED lines=18> */
[----:B------:R-:W-:Y:S02]  /*86b60*/  STL.64 [R1+0x5a8], R126 ;  /* 0x0005a87e01007387 */ /* 0x000fe40000100a00 */
[C---:B------:R-:W-:Y:S02]  /*86b70*/  HMMA.1688.F32.TF32 R112, R236.reuse, R50, R112 ;  /* 0x00000032ec70723c */ /* 0x040fe40000081070 */
[----:B------:R-:W-:Y:S04]  /*86b80*/  STL.64 [R1+0x5b0], R120 ;  /* 0x0005b07801007387 */ /* 0x000fe80000100a00 */
[----:B------:R-:W-:Y:S09]  /*86b90*/  STL.64 [R1+0x5b8], R122 ;  /* 0x0005b87a01007387 */ /* 0x000ff20000100a00 */
[----:B------:R-:W-:Y:S04]  /*86ba0*/  STL.64 [R1+0x5c0], R76 ;  /* 0x0005c04c01007387 */ /* 0x000fe80000100a00 */
[----:B------:R2:W-:Y:S02]  /*86bb0*/  STL.64 [R1+0x5c8], R78 ;  /* 0x0005c84e01007387 */ /* 0x0005e40000100a00 */
[C---:B--2---:R-:W-:Y:S02]  /*86bc0*/  HMMA.1688.F32.TF32 R76, R236.reuse, R58, R100 ;  /* 0x0000003aec4c723c */ /* 0x044fe40000081064 */
[----:B------:R-:W-:Y:S04]  /*86bd0*/  STL.64 [R1+0x5d0], R112 ;  /* 0x0005d07001007387 */ /* 0x000fe80000100a00 */
[----:B------:R-:W-:Y:S02]  /*86be0*/  STL.64 [R1+0x5d8], R114 ;  /* 0x0005d87201007387 */ /* 0x000fe40000100a00 */
[C---:B------:R-:W-:Y:S02]  /*86bf0*/  HMMA.1688.F32.TF32 R96, R236.reuse, R62, R96 ;  /* 0x0000003eec60723c */ /* 0x040fe40000081060 */
[----:B------:R-:W-:Y:S04]  /*86c00*/  STL.64 [R1+0x5e0], R104 ;  /* 0x0005e06801007387 */ /* 0x000fe80000100a00 */
[----:B------:R-:W-:Y:S02]  /*86c10*/  STL.64 [R1+0x5e8], R106 ;  /* 0x0005e86a01007387 */ /* 0x000fe40000100a00 */
[----:B------:R-:W-:Y:S02]  /*86c20*/  HMMA.1688.F32.TF32 R92, R236, R66, R92 ;  /* 0x00000042ec5c723c */ /* 0x000fe4000008105c */
[----:B------:R-:W-:Y:S04]  /*86c30*/  LDS R236, [R111+0x4e180] ;  /* 0x04e180006fec7984 */ /* 0x000fe80000000800 */
[----:B------:R-:W-:Y:S04]  /*86c40*/  LDS R238, [R111+0x4f180] ;  /* 0x04f180006fee7984 */ /* 0x000fe80000000800 */
[----:B------:R-:W-:Y:S04]  /*86c50*/  STL.64 [R1+0x5f0], R76 ;  /* 0x0005f04c01007387 */ /* 0x000fe80000100a00 */
[----:B------:R2:W-:Y:S01]  /*86c60*/  STL.64 [R1+0x5f8], R78 ;  /* 0x0005f84e01007387 */ /* 0x0005e20000100a00 */
[C---:B------:R-:W-:Y:S03]  /*86c70*/  HMMA.1688.F32.TF32 R84, R240.reuse, R10, R84 ;  /* 0x0000000af054723c */ /* 0x040fe60000081054 */
[----:B------:R-:W-:Y:S04]  /*86c80*/  LDS R237, [R3+0x4e180] ;  /* 0x04e1800003ed7984 */ /* 0x000fe80000000800 */
[----:B------:R-:W-:Y:S01]  /*86c90*/  LDS R239, [R3+0x4f180] ;  /* 0x04f1800003ef7984 */ /* 0x000fe20000000800 */
[C---:B--2---:R-:W-:Y:S03]  /*86ca0*/  HMMA.1688.F32.TF32 R76, R240.reuse, R6, R88 ;  /* 0x00000006f04c723c */ /* 0x044fe60000081058 */
[----:B------:R-:W-:Y:S04]  /*86cb0*/  STL.64 [R1+0x610], R96 ;  /* 0x0006106001007387 */ /* 0x000fe80000100a00 */
[----:B------:R-:W-:Y:S04]  /*86cc0*/  STL.64 [R1+0x618], R98 ;  /* 0x0006186201007387 */ /* 0x000fe80000100a00 */
[----:B------:R-:W-:Y:S01]  /*86cd0*/  STL.64 [R1+0x600], R92 ;  /* 0x0006005c01007387 */ /* 0x000fe20000100a00 */
[C---:B------:R-:W-:Y:S03]  /*86ce0*/  HMMA.1688.F32.TF32 R88, R240.reuse, R14, R244 ;  /* 0x0000000ef058723c */ /* 0x040fe600000810f4 */
[----:B------:R-:W-:Y:S08]  /*86cf0*/  STL.64 [R1+0x608], R94 ;  /* 0x0006085e01007387 */ /* 0x000ff00000100a00 */
[----:B------:R-:W-:Y:S04]  /*86d00*/  STL.64 [R1+0x620], R76 ;  /* 0x0006204c01007387 */ /* 0x000fe80000100a00 */
[----:B------:R2:W-:Y:S02]  /*86d10*/  STL.64 [R1+0x628], R78 ;  /* 0x0006284e01007387 */ /* 0x0005e40000100a00 */
[----:B--2---:R-:W-:Y:S02]  /*86d20*/  HMMA.1688.F32.TF32 R76, R240, R18, R248 ;  /* 0x00000012f04c723c */ /* 0x004fe400000810f8 */
[----:B------:R2:W-:Y:S04]  /*86d30*/  STL.64 [R1+0x630], R84 ;  /* 0x0006305401007387 */ /* 0x0005e80000100a00 */
[----:B------:R3:W-:Y:S04]  /*86d40*/  STL.64 [R1+0x638], R86 ;  /* 0x0006385601007387 */ /* 0x0007e80000100a00 */
[----:B--2---:R-:W2:Y:S04]  /*86d50*/  LDL.LU R84, [R1+0xdd0] ;  /* 0x000dd00001547983 */ /* 0x004ea80000300800 */
[----:B------:R4:W-:Y:S04]  /*86d60*/  STL.64 [R1+0x640], R88 ;  /* 0x0006405801007387 */ /* 0x0009e80000100a00 */
[----:B------:R1:W-:Y:S05]  /*86d70*/  STL.64 [R1+0x648], R90 ;  /* 0x0006485a01007387 */ /* 0x0003ea0000100a00 */
[----:B------:R1:W-:Y:S04]  /*86d80*/  STL.64 [R1+0x650], R76 ;  /* 0x0006504c01007387 */ /* 0x0003e80000100a00 */
[----:B------:R1:W-:Y:S04]  /*86d90*/  STL.64 [R1+0x658], R78 ;  /* 0x0006584e01007387 */ /* 0x0003e80000100a00 */
[----:B------:R-:W2:Y:S04]  /*86da0*/  LDL.LU R85, [R1+0xdd4] ;  /* 0x000dd40001557983 */ /* 0x000ea80000300800 */
[----:B---3--:R-:W2:Y:S04]  /*86db0*/  LDL.LU R86, [R1+0xdd8] ;  /* 0x000dd80001567983 */ /* 0x008ea80000300800 */
[----:B------:R-:W2:Y:S04]  /*86dc0*/  LDL.LU R87, [R1+0xddc] ;  /* 0x000ddc0001577983 */ /* 0x000ea80000300800 */
[----:B----4-:R-:W3:Y:S04]  /*86dd0*/  LDL.LU R88, [R1+0xe00] ;  /* 0x000e000001587983 */ /* 0x010ee80000300800 */
[----:B------:R-:W3:Y:S04]  /*86de0*/  LDL.LU R89, [R1+0xe04] ;  /* 0x000e040001597983 */ /* 0x000ee80000300800 */
[----:B-1----:R-:W3:Y:S04]  /*86df0*/  LDL.LU R90, [R1+0xe08] ;  /* 0x000e0800015a7983 */ /* 0x002ee80000300800 */
        /* <DEDUP_REMOVED lines=86> */
[----:B---3--:R-:W-:Y:S08]  /*87360*/  HMMA.1688.F32.TF32 R120, R232, R6, R120 ;  /* 0x00000006e878723c */ /* 0x008ff00000081078 */
[C---:B----4-:R-:W-:Y:S08]  /*87370*/  HMMA.1688.F32.TF32 R136, R240.reuse, R42, R136 ;  /* 0x0000002af088723c */ /* 0x050ff00000081088 */
[C---:B------:R-:W-:Y:S08]  /*87380*/  HMMA.1688.F32.TF32 R140, R240.reuse, R38, R140 ;  /* 0x00000026f08c723c */ /* 0x040ff0000008108c */
[C---:B------:R-:W-:Y:S08]  /*87390*/  HMMA.1688.F32.TF32 R144, R240.reuse, R34, R144 ;  /* 0x00000022f090723c */ /* 0x040ff00000081090 */
        /* <DEDUP_REMOVED lines=38> */
[----:B------:R-:W-:Y:S04]  /*87600*/  STL.64 [R1+0x13a8], R122 ;  /* 0x0013a87a01007387 */ /* 0x000fe80000100a00 */
[----:B------:R-:W-:Y:S04]  /*87610*/  STL.64 [R1+0x1390], R116 ;  /* 0x0013907401007387 */ /* 0x000fe80000100a00 */
[----:B------:R-:W-:Y:S01]  /*87620*/  STL.64 [R1+0x1398], R118 ;  /* 0x0013987601007387 */ /* 0x000fe20000100a00 */
[C---:B------:R-:W-:Y:S03]  /*87630*/  HMMA.1688.F32.TF32 R92, R232.reuse, R30, R92 ;  /* 0x0000001ee85c723c */ /* 0x040fe6000008105c */
[----:B------:R-:W-:Y:S04]  /*87640*/  LDS R241, [R17+0x4e180] ;  /* 0x04e1800011f17984 */ /* 0x000fe80000000800 */
[----:B------:R-:W1:Y:S04]  /*87650*/  LDS R243, [R17+0x4f180] ;  /* 0x04f1800011f37984 */ /* 0x000e680000000800 */
[----:B------:R-:W-:Y:S04]  /*87660*/  STL.64 [R1+0x1380], R76 ;  /* 0x0013804c01007387 */ /* 0x000fe80000100a00 */
[----:B------:R2:W-:Y:S02]  /*87670*/  STL.64 [R1+0x1388], R78 ;  /* 0x0013884e01007387 */ /* 0x0005e40000100a00 */
[C---:B--2---:R-:W-:Y:S11]  /*87680*/  HMMA.1688.F32.TF32 R76, R232.reuse, R18, R104 ;  /* 0x00000012e84c723c */ /* 0x044ff60000081068 */
[----:B------:R-:W-:Y:S11]  /*87690*/  @!UPT UIADD3 URZ, URZ, URZ, URZ ;  /* 0x0000003f3f3ff290 */ /* 0x000ff6000fffe03f */
[----:B------:R-:W-:Y:S01]  /*876a0*/  @!UPT UIADD3 URZ, URZ, URZ, URZ ;  /* 0x0000003f3f3ff290 */ /* 0x000fe2000fffe03f */
[----:B------:R-:W-:Y:S04]  /*876b0*/  STL.64 [R1+0x1370], R76 ;  /* 0x0013704c01007387 */ /* 0x000fe80000100a00 */
[----:B------:R2:W-:Y:S02]  /*876c0*/  STL.64 [R1+0x1378], R78 ;  /* 0x0013784e01007387 */ /* 0x0005e40000100a00 */
[C---:B--2---:R-:W-:Y:S02]  /*876d0*/  HMMA.1688.F32.TF32 R76, R232.reuse, R26, R96 ;  /* 0x0000001ae84c723c */ /* 0x044fe40000081060 */
[----:B------:R-:W-:Y:S04]  /*876e0*/  STL.64 [R1+0x1360], R100 ;  /* 0x0013606401007387 */ /* 0x000fe80000100a00 */
[----:B------:R-:W-:Y:S02]  /*876f0*/  STL.64 [R1+0x1368], R102 ;  /* 0x0013686601007387 */ /* 0x000fe40000100a00 */
[C---:B------:R-:W-:Y:S11]  /*87700*/  HMMA.1688.F32.TF32 R88, R232.reuse, R34, R88 ;  /* 0x00000022e858723c */ /* 0x040ff60000081058 */
[----:B------:R-:W-:Y:S04]  /*87710*/  @!UPT UIADD3 URZ, URZ, URZ, URZ ;  /* 0x0000003f3f3ff290 */ /* 0x000fe8000fffe03f */
        /* <DEDUP_REMOVED lines=10> */
[----:B--2---:R-:W-:Y:S02]  /*877c0*/  HMMA.1688.F32.TF32 R76, R232, R46, R248 ;  /* 0x0000002ee84c723c */ /* 0x004fe400000810f8 */
[----:B------:R2:W-:Y:S04]  /*877d0*/  STL.64 [R1+0x1310], R84 ;  /* 0x0013105401007387 */ /* 0x0005e80000100a00 */
[----:B------:R3:W-:Y:S04]  /*877e0*/  STL.64 [R1+0x1318], R86 ;  /* 0x0013185601007387 */ /* 0x0007e80000100a00 */
[----:B------:R-:W4:Y:S11]  /*877f0*/  LDL.LU R244, [R1+0x9d0] ;  /* 0x0009d00001f47983 */ /* 0x000f360000300800 */
[----:B------:R-:W-:Y:S02]  /*87800*/  @!UPT UIADD3 URZ, URZ, URZ, URZ ;  /* 0x0000003f3f3ff290 */ /* 0x000fe4000fffe03f */
[----:B------:R1:W-:Y:S04]  /*87810*/  STL.64 [R1+0x1300], R76 ;  /* 0x0013004c01007387 */ /* 0x0003e80000100a00 */
[----:B------:R1:W-:Y:S04]  /*87820*/  STL.64 [R1+0x1308], R78 ;  /* 0x0013084e01007387 */ /* 0x0003e80000100a00 */
        /* <DEDUP_REMOVED lines=114> */
[----:B------:R-:W-:Y:S01]  /*87f50*/  HMMA.1688.F32.TF32 R156, R232, R58, R156 ;  /* 0x0000003ae89c723c */ /* 0x000fe2000008109c */
[----:B------:R-:W-:Y:S04]  /*87f60*/  LDS R232, [R0+0x4e200] ;  /* 0x04e2000000e87984 */ /* 0x000fe80000000800 */
[----:B------:R-:W-:Y:S10]  /*87f70*/  LDS R234, [R0+0x4f200] ;  /* 0x04f2000000ea7984 */ /* 0x000ff40000000800 */
[----:B------:R-:W-:Y:S04]  /*87f80*/  STL.64 [R1+0x12f0], R164 ;  /* 0x0012f0a401007387 */ /* 0x000fe80000100a00 */
[----:B------:R1:W-:Y:S01]  /*87f90*/  STL.64 [R1+0x12f8], R166 ;  /* 0x0012f8a601007387 */ /* 0x0003e20000100a00 */
[C---:B------:R-:W-:Y:S03]  /*87fa0*/  HMMA.1688.F32.TF32 R104, R240.reuse, R62, R104 ;  /* 0x0000003ef068723c */ /* 0x040fe60000081068 */
        /* <DEDUP_REMOVED lines=13> */
[----:B------:R-:W-:Y:S04]  /*88080*/  STL.64 [R1+0x12c8], R154 ;  /* 0x0012c89a01007387 */ /* 0x000fe80000100a00 */
[----:B------:R-:W-:Y:S04]  /*88090*/  STL.64 [R1+0xeb0], R148 ;  /* 0x000eb09401007387 */ /* 0x000fe80000100a00 */
[----:B------:R1:W-:Y:S02]  /*880a0*/  STL.64 [R1+0xeb8], R150 ;  /* 0x000eb89601007387 */ /* 0x0003e40000100a00 */
[C---:B-1----:R-:W-:Y:S08]  /*880b0*/  HMMA.1688.F32.TF32 R148, R240.reuse, R6, R224 ;  /* 0x00000006f094723c */ /* 0x042ff000000810e0 */
[C---:B------:R-:W-:Y:S08]  /*880c0*/  HMMA.1688.F32.TF32 R220, R240.reuse, R10, R220 ;  /* 0x0000000af0dc723c */ /* 0x040ff000000810dc */
[C---:B------:R-:W-:Y:S07]  /*880d0*/  HMMA.1688.F32.TF32 R152, R240.reuse, R14, R144 ;  /* 0x0000000ef098723c */ /* 0x040fee0000081090 */
[----:B------:R-:W-:Y:S01]  /*880e0*/  STL.64 [R1+0xea0], R148 ;  /* 0x000ea09401007387 */ /* 0x000fe20000100a00 */
[C---:B------:R-:W-:Y:S03]  /*880f0*/  HMMA.1688.F32.TF32 R144, R240.reuse, R22, R136 ;  /* 0x00000016f090723c */ /* 0x040fe60000081088 */
[----:B------:R1:W-:Y:S05]  /*88100*/  STL.64 [R1+0xea8], R150 ;  /* 0x000ea89601007387 */ /* 0x0003ea0000100a00 */
[C---:B------:R-:W-:Y:S08]  /*88110*/  HMMA.1688.F32.TF32 R136, R240.reuse, R30, R168 ;  /* 0x0000001ef088723c */ /* 0x040ff000000810a8 */
[C---:B-1----:R-:W-:Y:S08]  /*88120*/  HMMA.1688.F32.TF32 R148, R240.reuse, R18, R140 ;  /* 0x00000012f094723c */ /* 0x042ff0000008108c */
        /* <DEDUP_REMOVED lines=45> */
[----:B------:R-:W-:Y:S04]  /*88400*/  STL.64 [R1+0x7b8], R98 ;  /* 0x0007b86201007387 */ /* 0x000fe80000100a00 */
[----:B------:R-:W-:Y:S01]  /*88410*/  STL.64 [R1+0x790], R92 ;  /* 0x0007905c01007387 */ /* 0x000fe20000100a00 */
[C---:B------:R-:W-:Y:S03]  /*88420*/  HMMA.1688.F32.TF32 R88, R236.reuse, R22, R244 ;  /* 0x00000016ec58723c */ /* 0x040fe600000810f4 */
[----:B------:R-:W-:Y:S08]  /*88430*/  STL.64 [R1+0x798], R94 ;  /* 0x0007985e01007387 */ /* 0x000ff00000100a00 */
[----:B------:R-:W-:Y:S04]  /*88440*/  STL.64 [R1+0x780], R76 ;  /* 0x0007804c01007387 */ /* 0x000fe80000100a00 */
[----:B------:R1:W-:Y:S02]  /*88450*/  STL.64 [R1+0x788], R78 ;  /* 0x0007884e01007387 */ /* 0x0003e40000100a00 */
[----:B-1----:R-:W-:Y:S02]  /*88460*/  HMMA.1688.F32.TF32 R76, R236, R26, R248 ;  /* 0x0000001aec4c723c */ /* 0x002fe400000810f8 */
[----:B------:R1:W-:Y:S04]  /*88470*/  STL.64 [R1+0xdb0], R84 ;  /* 0x000db05401007387 */ /* 0x0003e80000100a00 */
[----:B------:R2:W-:Y:S04]  /*88480*/  STL.64 [R1+0xdb8], R86 ;  /* 0x000db85601007387 */ /* 0x0005e80000100a00 */
[----:B-1----:R-:W3:Y:S04]  /*88490*/  LDL.LU R84, [R1+0x7d0] ;  /* 0x0007d00001547983 */ /* 0x002ee80000300800 */
[----:B------:R1:W-:Y:S04]  /*884a0*/  STL.64 [R1+0xda0], R88 ;  /* 0x000da05801007387 */ /* 0x0003e80000100a00 */
[----:B------:R1:W-:Y:S05]  /*884b0*/  STL.64 [R1+0xda8], R90 ;  /* 0x000da85a01007387 */ /* 0x0003ea0000100a00 */
[----:B------:R1:W-:Y:S04]  /*884c0*/  STL.64 [R1+0xd90], R76 ;  /* 0x000d904c01007387 */ /* 0x0003e80000100a00 */
[----:B------:R1:W-:Y:S04]  /*884d0*/  STL.64 [R1+0xd98], R78 ;  /* 0x000d984e01007387 */ /* 0x0003e80000100a00 */
[----:B------:R-:W3:Y:S04]  /*884e0*/  LDL.LU R85, [R1+0x7d4] ;  /* 0x0007d40001557983 */ /* 0x000ee80000300800 */
[----:B--2---:R-:W3:Y:S04]  /*884f0*/  LDL.LU R86, [R1+0x7d8] ;  /* 0x0007d80001567983 */ /* 0x004ee80000300800 */
[----:B------:R-:W3:Y:S04]  /*88500*/  LDL.LU R87, [R1+0x7dc] ;  /* 0x0007dc0001577983 */ /* 0x000ee80000300800 */
        /* <DEDUP_REMOVED lines=86> */
[----:B------:R-:W-:Y:S07]  /*88a70*/  HMMA.1688.F32.TF32 R132, R236, R46, R132 ;  /* 0x0000002eec84723c */ /* 0x000fee0000081084 */
[----:B------:R-:W-:Y:S04]  /*88a80*/  STL.64 [R1+0xd80], R148 ;  /* 0x000d809401007387 */ /* 0x000fe80000100a00 */
[----:B------:R-:W-:Y:S04]  /*88a90*/  STL.64 [R1+0xd88], R150 ;  /* 0x000d889601007387 */ /* 0x000fe80000100a00 */
[----:B------:R-:W-:Y:S04]  /*88aa0*/  STL.64 [R1+0xd70], R144 ;  /* 0x000d709001007387 */ /* 0x000fe80000100a00 */
[----:B------:R-:W-:Y:S01]  /*88ab0*/  STL.64 [R1+0xd78], R146 ;  /* 0x000d789201007387 */ /* 0x000fe20000100a00 */
[----:B------:R-:W-:-:S03]  /*88ac0*/  IMAD.MOV.U32 R25, RZ, RZ, R138 ;  /* 0x000000ffff197224 */ /* 0x000fc600078e008a */
[----:B------:R-:W-:Y:S01]  /*88ad0*/  STL.64 [R1+0xd60], R140 ;  /* 0x000d608c01007387 */ /* 0x000fe20000100a00 */
[----:B------:R-:W-:-:S03]  /*88ae0*/  MOV R24, R139 ;  /* 0x0000008b00187202 */ /* 0x000fc60000000f00 */
[----:B------:R1:W-:Y:S04]  /*88af0*/  STL.64 [R1+0xd68], R142 ;  /* 0x000d688e01007387 */ /* 0x0003e80000100a00 */
[----:B------:R2:W-:Y:S04]  /*88b00*/  STL.64 [R1+0x12b0], R136 ;  /* 0x0012b08801007387 */ /* 0x0005e80000100a00 */
[----:B------:R-:W-:Y:S01]  /*88b10*/  STL.64 [R1+0x12a0], R132 ;  /* 0x0012a08401007387 */ /* 0x000fe20000100a00 */
[C---:B-1----:R-:W-:Y:S03]  /*88b20*/  HMMA.1688.F32.TF32 R140, R236.reuse, R50, R168 ;  /* 0x00000032ec8c723c */ /* 0x042fe600000810a8 */
[----:B------:R1:W-:Y:S05]  /*88b30*/  STL.64 [R1+0x12a8], R134 ;  /* 0x0012a88601007387 */ /* 0x0003ea0000100a00 */
        /* <DEDUP_REMOVED lines=48> */
[----:B------:R2:W-:Y:S04]  /*88e40*/  STL.64 [R1+0x11c0], R84 ;  /* 0x0011c05401007387 */ /* 0x0005e80000100a00 */
[----:B------:R3:W-:Y:S04]  /*88e50*/  STL.64 [R1+0x11c8], R86 ;  /* 0x0011c85601007387 */ /* 0x0007e80000100a00 */
[----:B--2---:R-:W2:Y:S11]  /*88e60*/  LDL.LU R84, [R1+0x730] ;  /* 0x0007300001547983 */ /* 0x004eb60000300800 */
[----:B------:R-:W-:Y:S02]  /*88e70*/  @!UPT UIADD3 URZ, URZ, URZ, URZ ;  /* 0x0000003f3f3ff290 */ /* 0x000fe4000fffe03f */
[----:B------:R-:W-:Y:S04]  /*88e80*/  STL.64 [R1+0x11b0], R76 ;  /* 0x0011b04c01007387 */ /* 0x000fe80000100a00 */
        /* <DEDUP_REMOVED lines=43> */
[----:B------:R-:W-:Y:S11]  /*89140*/  @!UPT UIADD3 URZ, URZ, URZ, URZ ;  /* 0x0000003f3f3ff290 */ /* 0x000ff6000fffe03f */
[----:B------:R-:W-:Y:S01]  /*89150*/  @!UPT UIADD3 URZ, URZ, URZ, URZ ;  /* 0x0000003f3f3ff290 */ /* 0x000fe2000fffe03f */
[----:B------:R-:W-:Y:S04]  /*89160*/  STL.64 [R1+0x11a0], R116 ;  /* 0x0011a07401007387 */ /* 0x000fe80000100a00 */
[----:B------:R-:W-:Y:S04]  /*89170*/  STL.64 [R1+0x11a8], R118 ;  /* 0x0011a87601007387 */ /* 0x000fe80000100a00 */
[----:B------:R-:W-:Y:S04]  /*89180*/  STL.64 [R1+0x1190], R76 ;  /* 0x0011904c01007387 */ /* 0x000fe80000100a00 */
[----:B------:R4:W-:Y:S04]  /*89190*/  STL.64 [R1+0x1198], R78 ;  /* 0x0011984e01007387 */ /* 0x0009e80000100a00 */
[----:B------:R-:W2:Y:S04]  /*891a0*/  LDL.LU R85, [R1+0x4a4] ;  /* 0x0004a40001557983 */ /* 0x000ea80000300800 */
[----:B------:R-:W2:Y:S01]  /*891b0*/  LDL.LU R86, [R1+0x4a8] ;  /* 0x0004a80001567983 */ /* 0x000ea20000300800 */
[----:B----4-:R-:W-:Y:S03]  /*891c0*/  HMMA.1688.F32.TF32 R76, R232, R58, R244 ;  /* 0x0000003ae84c723c */ /* 0x010fe600000810f4 */
[----:B------:R-:W2:Y:S11]  /*891d0*/  LDL.LU R87, [R1+0x4ac] ;  /* 0x0004ac0001577983 */ /* 0x000eb60000300800 */
[----:B------:R-:W-:Y:S09]  /*891e0*/  @!UPT UIADD3 URZ, URZ, URZ, URZ ;  /* 0x0000003f3f3ff290 */ /* 0x000ff2000fffe03f */
[----:B------:R-:W-:Y:S01]  /*891f0*/  STL.64 [R1+0x1180], R76 ;  /* 0x0011804c01007387 */ /* 0x000fe20000100a00 */
[----:B------:R-:W-:-:S03]  /*89200*/  IMAD.MOV.U32 R16, RZ, RZ, R79 ;  /* 0x000000ffff107224 */ /* 0x000fc600078e004f */
[----:B------:R3:W-:Y:S04]  /*89210*/  STL [R1+0x1188], R78 ;  /* 0x0011884e01007387 */ /* 0x0007e80000100800 */
[----:B------:R-:W4:Y:S04]  /*89220*/  LDL.LU R244, [R1+0x490] ;  /* 0x0004900001f47983 */ /* 0x000f280000300800 */
[----:B------:R-:W4:Y:S01]  /*89230*/  LDL.LU R245, [R1+0x494] ;  /* 0x0004940001f57983 */ /* 0x000f220000300800 */
[C---:B---3--:R-:W-:Y:S03]  /*89240*/  HMMA.1688.F32.TF32 R76, R232.reuse, R62, R248 ;  /* 0x0000003ee84c723c */ /* 0x048fe600000810f8 */
[----:B------:R-:W4:Y:S04]  /*89250*/  LDL.LU R246, [R1+0x498] ;  /* 0x0004980001f67983 */ /* 0x000f280000300800 */
[----:B------:R-:W4:Y:S04]  /*89260*/  LDL.LU R247, [R1+0x49c] ;  /* 0x00049c0001f77983 */ /* 0x000f280000300800 */
[----:B------:R-:W3:Y:S11]  /*89270*/  LDL.LU R248, [R1+0x480] ;  /* 0x0004800001f87983 */ /* 0x000ef60000300800 */
[----:B------:R-:W-:Y:S01]  /*89280*/  @!UPT UIADD3 URZ, URZ, URZ, URZ ;  /* 0x0000003f3f3ff290 */ /* 0x000fe2000fffe03f */
[----:B------:R-:W-:Y:S04]  /*89290*/  STL.64 [R1+0x1170], R76 ;  /* 0x0011704c01007387 */ /* 0x000fe80000100a00 */
[----:B------:R1:W-:Y:S04]  /*892a0*/  STL.64 [R1+0x1178], R78 ;  /* 0x0011784e01007387 */ /* 0x0003e80000100a00 */
[----:B------:R-:W3:Y:S04]  /*892b0*/  LDL.LU R249, [R1+0x484] ;  /* 0x0004840001f97983 */ /* 0x000ee80000300800 */
[----:B------:R-:W3:Y:S04]  /*892c0*/  LDL.LU R250, [R1+0x488] ;  /* 0x0004880001fa7983 */ /* 0x000ee80000300800 */
[----:B------:R-:W3:Y:S01]  /*892d0*/  LDL.LU R251, [R1+0x48c] ;  /* 0x00048c0001fb7983 */ /* 0x000ee20000300800 */
[----:B-1----:R-:W-:Y:S03]  /*892e0*/  HMMA.1688.F32.TF32 R76, R232, R66, R112 ;  /* 0x00000042e84c723c */ /* 0x002fe60000081070 */
[----:B------:R-:W-:Y:S04]  /*892f0*/  LDS R232, [R111+0x4e280] ;  /* 0x04e280006fe87984 */ /* 0x000fe80000000800 */
[----:B------:R-:W-:Y:S01]  /*89300*/  LDS R234, [R111+0x4f280] ;  /* 0x04f280006fea7984 */ /* 0x000fe20000000800 */
[C---:B------:R-:W-:Y:S03]  /*89310*/  HMMA.1688.F32.TF32 R104, R240.reuse, R6, R104 ;  /* 0x00000006f068723c */ /* 0x040fe60000081068 */
[----:B------:R-:W-:Y:S04]  /*89320*/  LDS R233, [R3+0x4e280] ;  /* 0x04e2800003e97984 */ /* 0x000fe80000000800 */
[----:B------:R-:W1:Y:S01]  /*89330*/  LDS R235, [R3+0x4f280] ;  /* 0x04f2800003eb7984 */ /* 0x000e620000000800 */
[C---:B------:R-:W-:Y:S07]  /*89340*/  HMMA.1688.F32.TF32 R100, R240.reuse, R10, R100 ;  /* 0x0000000af064723c */ /* 0x040fee0000081064 */
[----:B------:R-:W-:Y:S04]  /*89350*/  STL.64 [R1+0xd40], R76 ;  /* 0x000d404c01007387 */ /* 0x000fe80000100a00 */
[----:B------:R1:W-:Y:S02]  /*89360*/  STL.64 [R1+0xd48], R78 ;  /* 0x000d484e01007387 */ /* 0x0003e40000100a00 */
[C---:B-1----:R-:W-:Y:S02]  /*89370*/  HMMA.1688.F32.TF32 R76, R240.reuse, R14, R96 ;  /* 0x0000000ef04c723c */ /* 0x042fe40000081060 */
[----:B------:R-:W-:Y:S04]  /*89380*/  STL.64 [R1+0xd30], R104 ;  /* 0x000d306801007387 */ /* 0x000fe80000100a00 */
[----:B------:R-:W-:Y:S04]  /*89390*/  STL.64 [R1+0xd38], R106 ;  /* 0x000d386a01007387 */ /* 0x000fe80000100a00 */
[----:B------:R-:W-:Y:S04]  /*893a0*/  STL.64 [R1+0xd20], R100 ;  /* 0x000d206401007387 */ /* 0x000fe80000100a00 */
[----:B------:R-:W-:Y:S01]  /*893b0*/  STL.64 [R1+0xd28], R102 ;  /* 0x000d286601007387 */ /* 0x000fe20000100a00 */
[----:B------:R-:W-:Y:S08]  /*893c0*/  HMMA.1688.F32.TF32 R92, R240, R18, R92 ;  /* 0x00000012f05c723c */ /* 0x000ff0000008105c */
[----:B------:R1:W-:Y:S01]  /*893d0*/  STL.64 [R1+0xd10], R76 ;  /* 0x000d104c01007387 */ /* 0x0003e20000100a00 */
[----:B------:R-:W-:-:S02]  /*893e0*/  IMAD.MOV.U32 R57, RZ, RZ, R78 ;  /* 0x000000ffff397224 */ /* 0x000fc400078e004e */
[----:B------:R-:W-:Y:S02]  /*893f0*/  IMAD.MOV.U32 R56, RZ, RZ, R79 ;  /* 0x000000ffff387224 */ /* 0x000fe400078e004f */
[----:B-1----:R-:W-:Y:S03]  /*89400*/  HMMA.1688.F32.TF32 R76, R240, R22, R88 ;  /* 0x00000016f04c723c */ /* 0x002fe60000081058 */
[----:B------:R-:W-:Y:S04]  /*89410*/  STL [R1+0x423c], R56 ;  /* 0x00423c3801007387 */ /* 0x000fe80000100800 */
[----:B------:R-:W-:Y:S04]  /*89420*/  STL [R1+0x4238], R57 ;  /* 0x0042383901007387 */ /* 0x000fe80000100800 */
[----:B------:R1:W-:Y:S04]  /*89430*/  STL.64 [R1+0xd00], R92 ;  /* 0x000d005c01007387 */ /* 0x0003e80000100a00 */
[----:B------:R1:W-:Y:S09]  /*89440*/  STL.64 [R1+0xd08], R94 ;  /* 0x000d085e01007387 */ /* 0x0003f20000100a00 */
[----:B------:R-:W-:Y:S01]  /*89450*/  IMAD.MOV.U32 R53, RZ, RZ, R76 ;  /* 0x000000ffff357224 */ /* 0x000fe200078e004c */
[----:B------:R-:W-:Y:S01]  /*89460*/  MOV R52, R77 ;  /* 0x0000004d00347202 */ /* 0x000fe20000000f00 */
[----:B------:R-:W-:-:S02]  /*89470*/  IMAD.MOV.U32 R49, RZ, RZ, R78 ;  /* 0x000000ffff317224 */ /* 0x000fc400078e004e */
[----:B------:R-:W-:Y:S02]  /*89480*/  IMAD.MOV.U32 R48, RZ, RZ, R79 ;  /* 0x000000ffff307224 */ /* 0x000fe400078e004f */
[----:B------:R1:W-:Y:S04]  /*89490*/  STL [R1+0x4244], R52 ;  /* 0x0042443401007387 */ /* 0x0003e80000100800 */
[----:B------:R1:W-:Y:S01]  /*894a0*/  STL [R1+0x4240], R53 ;  /* 0x0042403501007387 */ /* 0x0003e20000100800 */
[----:B--2---:R-:W-:Y:S03]  /*894b0*/  HMMA.1688.F32.TF32 R76, R240, R26, R84 ;  /* 0x0000001af04c723c */ /* 0x004fe60000081054 */
[----:B------:R-:W2:Y:S04]  /*894c0*/  LDL.LU R84, [R1] ;  /* 0x0000000001547983 */ /* 0x000ea80000300800 */
        /* <DEDUP_REMOVED lines=12> */
[----:B------:R-:W2:Y:S01]  /*89590*/  LDL.LU R101, [R1+0x314] ;  /* 0x0003140001657983 */ /* 0x000ea20000300800 */
[----:B------:R-:W-:-:S03]  /*895a0*/  IMAD.MOV.U32 R45, RZ, RZ, R76 ;  /* 0x000000ffff2d7224 */ /* 0x000fc600078e004c */
[----:B------:R-:W2:Y:S01]  /*895b0*/  LDL.LU R102, [R1+0x318] ;  /* 0x0003180001667983 */ /* 0x000ea20000300800 */
[----:B------:R-:W-:Y:S01]  /*895c0*/  IMAD.MOV.U32 R44, RZ, RZ, R77 ;  /* 0x000000ffff2c7224 */ /* 0x000fe200078e004d */
[----:B------:R-:W-:Y:S02]  /*895d0*/  MOV R41, R78 ;  /* 0x0000004e00297202 */ /* 0x000fe40000000f00 */
[----:B------:R-:W2:Y:S01]  /*895e0*/  LDL.LU R103, [R1+0x31c] ;  /* 0x00031c0001677983 */ /* 0x000ea20000300800 */
[----:B------:R-:W-:-:S03]  /*895f0*/  IMAD.MOV.U32 R40, RZ, RZ, R79 ;  /* 0x000000ffff287224 */ /* 0x000fc600078e004f */
[----:B------:R-:W2:Y:S01]  /*89600*/  LDL.LU R104, [R1+0x330] ;  /* 0x0003300001687983 */ /* 0x000ea20000300800 */
[----:B----4-:R-:W-:Y:S03]  /*89610*/  HMMA.1688.F32.TF32 R76, R240, R30, R244 ;  /* 0x0000001ef04c723c */ /* 0x010fe600000810f4 */
        /* <DEDUP_REMOVED lines=29> */
[----:B---3--:R-:W-:Y:S03]  /*897f0*/  HMMA.1688.F32.TF32 R76, R240, R34, R248 ;  /* 0x00000022f04c723c */ /* 0x008fe600000810f8 */
        /* <DEDUP_REMOVED lines=67> */
[----:B------:R-:W-:Y:S08]  /*89c30*/  HMMA.1688.F32.TF32 R224, R240, R46, R224 ;  /* 0x0000002ef0e0723c */ /* 0x000ff000000810e0 */
[----:B------:R-:W-:Y:S01]  /*89c40*/  IMAD.MOV.U32 R21, RZ, RZ, R154 ;  /* 0x000000ffff157224 */ /* 0x000fe200078e009a */
[----:B------:R-:W-:Y:S01]  /*89c50*/  MOV R29, R152 ;  /* 0x00000098001d7202 */ /* 0x000fe20000000f00 */
[----:B------:R-:W-:-:S02]  /*89c60*/  IMAD.MOV.U32 R20, RZ, RZ, R155 ;  /* 0x000000ffff147224 */ /* 0x000fc400078e009b */
[----:B------:R-:W-:Y:S01]  /*89c70*/  IMAD.MOV.U32 R28, RZ, RZ, R153 ;  /* 0x000000ffff1c7224 */ /* 0x000fe200078e0099 */
[----:B------:R-:W2:Y:S04]  /*89c80*/  LDL.LU.64 R154, [R1+0x4458] ;  /* 0x00445800019a7983 */ /* 0x000ea80000300a00 */
[----:B------:R-:W2:Y:S01]  /*89c90*/  LDL.LU.64 R152, [R1+0x4450] ;  /* 0x0044500001987983 */ /* 0x000ea20000300a00 */
[C---:B------:R-:W-:Y:S03]  /*89ca0*/  HMMA.1688.F32.TF32 R136, R240.reuse, R62, R136 ;  /* 0x0000003ef088723c */ /* 0x040fe60000081088 */
[----:B------:R-:W-:Y:S04]  /*89cb0*/  STL.64 [R1+0xca0], R148 ;  /* 0x000ca09401007387 */ /* 0x000fe80000100a00 */
[----:B------:R1:W-:Y:S01]  /*89cc0*/  STL.64 [R1+0xca8], R150 ;  /* 0x000ca89601007387 */ /* 0x0003e20000100a00 */
[----:B------:R-:W-:Y:S03]  /*89cd0*/  HMMA.1688.F32.TF32 R240, R240, R66, R132 ;  /* 0x00000042f0f0723c */ /* 0x000fe60000081084 */
        /* <DEDUP_REMOVED lines=51> */
[C---:B--2---:R-:W-:Y:S11]  /*8a010*/  HMMA.1688.F32.TF32 R240, R236.reuse, R14, R240 ;  /* 0x0000000eecf0723c */ /* 0x044ff600000810f0 */
[----:B------:R-:W-:Y:S11]  /*8a020*/  @!UPT UIADD3 URZ, URZ, URZ, URZ ;  /* 0x0000003f3f3ff290 */ /* 0x000ff6000fffe03f */
[----:B------:R-:W-:Y:S02]  /*8a030*/  @!UPT UIADD3 URZ, URZ, URZ, URZ ;  /* 0x0000003f3f3ff290 */ /* 0x000fe4000fffe03f */
[----:B------:R-:W-:Y:S01]  /*8a040*/  IMAD.MOV.U32 R65, RZ, RZ, R240 ;  /* 0x000000ffff417224 */ /* 0x000fe200078e00f0 */
[----:B------:R-:W-:Y:S01]  /*8a050*/  MOV R64, R241 ;  /* 0x000000f100407202 */ /* 0x000fe20000000f00 */
[----:B------:R-:W-:Y:S02]  /*8a060*/  IMAD.MOV.U32 R61, RZ, RZ, R242 ;  /* 0x000000ffff3d7224 */ /* 0x000fe400078e00f2 */
[----:B------:R-:W-:Y:S02]  /*8a070*/  IMAD.MOV.U32 R60, RZ, RZ, R243 ;  /* 0x000000ffff3c7224 */ /* 0x000fe400078e00f3 */
[C---:B------:R-:W-:Y:S08]  /*8a080*/  HMMA.1688.F32.TF32 R240, R236.reuse, R18, R168 ;  /* 0x00000012ecf0723c */ /* 0x040ff000000810a8 */
[C---:B------:R-:W-:Y:S11]  /*8a090*/  HMMA.1688.F32.TF32 R168, R236.reuse, R22, R172 ;  /* 0x00000016eca8723c */ /* 0x040ff600000810ac */
[----:B------:R-:W-:Y:S04]  /*8a0a0*/  @!UPT UIADD3 URZ, URZ, URZ, URZ ;  /* 0x0000003f3f3ff290 */ /* 0x000fe8000fffe03f */
        /* <DEDUP_REMOVED lines=37> */
[----:B------:R2:W-:Y:S01]  /*8a300*/  STL.64 [R1+0x10f0], R84 ;  /* 0x0010f05401007387 */ /* 0x0005e20000100a00 */
[----:B------:R-:W-:-:S03]  /*8a310*/  IMAD.MOV.U32 R249, RZ, RZ, R245 ;  /* 0x000000fffff97224 */ /* 0x000fc600078e00f5 */
[----:B------:R3:W-:Y:S04]  /*8a320*/  STL.64 [R1+0x10f8], R86 ;  /* 0x0010f85601007387 */ /* 0x0007e80000100a00 */
[----:B------:R-:W3:Y:S04]  /*8a330*/  LDL.LU R247, [R1+0x43bc] ;  /* 0x0043bc0001f77983 */ /* 0x000ee80000300800 */
[----:B------:R1:W-:Y:S04]  /*8a340*/  STL.64 [R1+0x10e0], R76 ;  /* 0x0010e04c01007387 */ /* 0x0003e80000100a00 */
[----:B------:R1:W-:Y:S04]  /*8a350*/  STL.64 [R1+0x10e8], R78 ;  /* 0x0010e84e01007387 */ /* 0x0003e80000100a00 */
[----:B------:R-:W4:Y:S01]  /*8a360*/  LDL.LU R245, [R1+0x43b8] ;  /* 0x0043b80001f57983 */ /* 0x000f220000300800 */
[----:B------:R-:W-:Y:S01]  /*8a370*/  MOV R250, R246 ;  /* 0x000000f600fa7202 */ /* 0x000fe20000000f00 */
[----:B------:R-:W-:-:S02]  /*8a380*/  IMAD.MOV.U32 R251, RZ, RZ, R244 ;  /* 0x000000fffffb7224 */ /* 0x000fc400078e00f4 */
[----:B------:R-:W4:Y:S04]  /*8a390*/  LDL.LU R246, [R1+0x43b4] ;  /* 0x0043b40001f67983 */ /* 0x000f280000300800 */
[----:B------:R-:W4:Y:S04]  /*8a3a0*/  LDL.LU R244, [R1+0x43b0] ;  /* 0x0043b00001f47983 */ /* 0x000f280000300800 */
[----:B--2---:R-:W2:Y:S04]  /*8a3b0*/  LDL.LU R84, [R1+0xf0] ;  /* 0x0000f00001547983 */ /* 0x004ea80000300800 */
[----:B------:R-:W2:Y:S01]  /*8a3c0*/  LDL.LU R85, [R1+0xf4] ;  /* 0x0000f40001557983 */ /* 0x000ea20000300800 */
[----:B---3--:R-:W-:-:S03]  /*8a3d0*/  IMAD.MOV.U32 R86, RZ, RZ, R247 ;  /* 0x000000ffff567224 */ /* 0x008fc600078e00f7 */
[----:B------:R-:W3:Y:S01]  /*8a3e0*/  LDL.LU R247, [R1+0x43ac] ;  /* 0x0043ac0001f77983 */ /* 0x000ee20000300800 */
[----:B----4-:R-:W-:-:S03]  /*8a3f0*/  IMAD.MOV.U32 R87, RZ, RZ, R245 ;  /* 0x000000ffff577224 */ /* 0x010fc600078e00f5 */
[----:B------:R-:W4:Y:S01]  /*8a400*/  LDL.LU R245, [R1+0x43a8] ;  /* 0x0043a80001f57983 */ /* 0x000f220000300800 */
[----:B------:R-:W-:-:S03]  /*8a410*/  MOV R91, R246 ;  /* 0x000000f6005b7202 */ /* 0x000fc60000000f00 */
[----:B------:R-:W2:Y:S01]  /*8a420*/  LDL.LU R88, [R1+0x100] ;  /* 0x0001000001587983 */ /* 0x000ea20000300800 */
[----:B------:R-:W-:-:S03]  /*8a430*/  IMAD.MOV.U32 R90, RZ, RZ, R244 ;  /* 0x000000ffff5a7224 */ /* 0x000fc600078e00f4 */
[----:B------:R-:W2:Y:S04]  /*8a440*/  LDL.LU R89, [R1+0x104] ;  /* 0x0001040001597983 */ /* 0x000ea80000300800 */
[----:B------:R-:W2:Y:S04]  /*8a450*/  LDL.LU R244, [R1+0x43a4] ;  /* 0x0043a40001f47983 */ /* 0x000ea80000300800 */
[----:B------:R-:W2:Y:S01]  /*8a460*/  LDL.LU R246, [R1+0x43a0] ;  /* 0x0043a00001f67983 */ /* 0x000ea20000300800 */
[----:B---3--:R-:W-:-:S03]  /*8a470*/  IMAD.MOV.U32 R92, RZ, RZ, R247 ;  /* 0x000000ffff5c7224 */ /* 0x008fc600078e00f7 */
[----:B------:R-:W3:Y:S01]  /*8a480*/  LDL.LU R247, [R1+0x439c] ;  /* 0x00439c0001f77983 */ /* 0x000ee20000300800 */
[----:B----4-:R-:W-:-:S03]  /*8a490*/  IMAD.MOV.U32 R93, RZ, RZ, R245 ;  /* 0x000000ffff5d7224 */ /* 0x010fc600078e00f5 */
[----:B------:R-:W4:Y:S01]  /*8a4a0*/  LDL.LU R245, [R1+0x4398] ;  /* 0x0043980001f57983 */ /* 0x000f220000300800 */
[----:B------:R-:W4:Y:S02]  /*8a4b0*/  LDL.LU R94, [R1+0x118] ;  /* 0x00011800015e7983 */ /* 0x000f240000300800 */
[----:B------:R-:W4:Y:S02]  /*8a4c0*/  LDL.LU R95, [R1+0x11c] ;  /* 0x00011c00015f7983 */ /* 0x000f240000300800 */
[----:B--2---:R-:W-:Y:S02]  /*8a4d0*/  IMAD.MOV.U32 R104, RZ, RZ, R244 ;  /* 0x000000ffff687224 */ /* 0x004fe400078e00f4 */
[----:B------:R-:W2:Y:S01]  /*8a4e0*/  LDL.LU R244, [R1+0x4394] ;  /* 0x0043940001f47983 */ /* 0x000ea20000300800 */
[----:B------:R-:W-:-:S03]  /*8a4f0*/  IMAD.MOV.U32 R105, RZ, RZ, R246 ;  /* 0x000000ffff697224 */ /* 0x000fc600078e00f6 */
[----:B------:R-:W2:Y:S01]  /*8a500*/  LDL.LU R246, [R1+0x4390] ;  /* 0x0043900001f67983 */ /* 0x000ea20000300800 */
[----:B---3--:R-:W-:-:S03]  /*8a510*/  MOV R106, R247 ;  /* 0x000000f7006a7202 */ /* 0x008fc60000000f00 */
[----:B------:R-:W3:Y:S01]  /*8a520*/  LDL.LU R247, [R1+0x438c] ;  /* 0x00438c0001f77983 */ /* 0x000ee20000300800 */
[----:B----4-:R-:W-:-:S03]  /*8a530*/  IMAD.MOV.U32 R107, RZ, RZ, R245 ;  /* 0x000000ffff6b7224 */ /* 0x010fc600078e00f5 */
[----:B------:R-:W4:Y:S01]  /*8a540*/  LDL.LU R245, [R1+0x4388] ;  /* 0x0043880001f57983 */ /* 0x000f220000300800 */
[----:B------:R-:W4:Y:S02]  /*8a550*/  LDL.LU R108, [R1+0x70] ;  /* 0x00007000016c7983 */ /* 0x000f240000300800 */
[----:B------:R-:W4:Y:S02]  /*8a560*/  LDL.LU R109, [R1+0x74] ;  /* 0x00007400016d7983 */ /* 0x000f240000300800 */
[----:B------:R-:W4:Y:S01]  /*8a570*/  LDL.LU R110, [R1+0x78] ;  /* 0x00007800016e7983 */ /* 0x000f220000300800 */
[----:B------:R-:W4:Y:S01]  /*8a580*/  LDL.LU R111, [R1+0x7c] ;  /* 0x00007c00016f7983 */ /* 0x000f220000300800 */
[----:B------:R-:W4:Y:S02]  /*8a590*/  LDL.LU R240, [R1+0x10] ;  /* 0x0000100001f07983 */ /* 0x000f240000300800 */
[----:B------:R-:W4:Y:S02]  /*8a5a0*/  LDL.LU R241, [R1+0x14] ;  /* 0x0000140001f17983 */ /* 0x000f240000300800 */
[----:B------:R-:W4:Y:S01]  /*8a5b0*/  LDL.LU R242, [R1+0x18] ;  /* 0x0000180001f27983 */ /* 0x000f220000300800 */
[----:B------:R-:W4:Y:S01]  /*8a5c0*/  LDL.LU R243, [R1+0x1c] ;  /* 0x00001c0001f37983 */ /* 0x000f220000300800 */
[----:B--2---:R-:W-:-:S03]  /*8a5d0*/  MOV R119, R244 ;  /* 0x000000f400777202 */ /* 0x004fc60000000f00 */
[----:B------:R-:W2:Y:S01]  /*8a5e0*/  LDL.LU R244, [R1+0x20] ;  /* 0x0000200001f47983 */ /* 0x000ea20000300800 */
[----:B------:R-:W-:Y:S02]  /*8a5f0*/  IMAD.MOV.U32 R117, RZ, RZ, R246 ;  /* 0x000000ffff757224 */ /* 0x000fe400078e00f6 */
[----:B---3--:R-:W-:Y:S02]  /*8a600*/  IMAD.MOV.U32 R116, RZ, RZ, R247 ;  /* 0x000000ffff747224 */ /* 0x008fe400078e00f7 */
[----:B----4-:R-:W-:Y:S02]  /*8a610*/  IMAD.MOV.U32 R118, RZ, RZ, R245 ;  /* 0x000000ffff767224 */ /* 0x010fe400078e00f5 */
[----:B------:R-:W2:Y:S01]  /*8a620*/  LDL.LU R245, [R1+0x24] ;  /* 0x0000240001f57983 */ /* 0x000ea20000300800 */
[----:B------:R-:W2:Y:S02]  /*8a630*/  LDL.LU R246, [R1+0x28] ;  /* 0x0000280001f67983 */ /* 0x000ea40000300800 */
[----:B------:R-:W2:Y:S02]  /*8a640*/  LDL.LU R247, [R1+0x2c] ;  /* 0x00002c0001f77983 */ /* 0x000ea40000300800 */
[----:B------:R-:W3:Y:S01]  /*8a650*/  LDL.LU R172, [R1+0x40] ;  /* 0x0000400001ac7983 */ /* 0x000ee20000300800 */
[----:B------:R-:W3:Y:S01]  /*8a660*/  LDL.LU R173, [R1+0x44] ;  /* 0x0000440001ad7983 */ /* 0x000ee20000300800 */
[----:B------:R-:W3:Y:S02]  /*8a670*/  LDL.LU R174, [R1+0x48] ;  /* 0x0000480001ae7983 */ /* 0x000ee40000300800 */
[----:B------:R-:W3:Y:S02]  /*8a680*/  LDL.LU R175, [R1+0x4c] ;  /* 0x00004c0001af7983 */ /* 0x000ee40000300800 */
[----:B------:R-:W4:Y:S01]  /*8a690*/  LDL.LU R168, [R1+0x50] ;  /* 0x0000500001a87983 */ /* 0x000f220000300800 */
        /* <DEDUP_REMOVED lines=11> */
[----:B-1----:R-:W4:Y:S01]  /*8a750*/  LDL.LU R76, [R1+0xc0] ;  /* 0x0000c000014c7983 */ /* 0x002f220000300800 */
        /* <DEDUP_REMOVED lines=18> */
[----:B------:R-:W4:Y:S01]  /*8a880*/  LDL.LU R99, [R1+0x12c] ;  /* 0x00012c0001637983 */ /* 0x000f220000300800 */
[C---:B---3--:R-:W-:Y:S08]  /*8a890*/  HMMA.1688.F32.TF32 R172, R232.reuse, R22, R172 ;  /* 0x00000016e8ac723c */ /* 0x048ff000000810ac */
[C---:B----4-:R-:W-:Y:S08]  /*8a8a0*/  HMMA.1688.F32.TF32 R168, R232.reuse, R18, R168 ;  /* 0x00000012e8a8723c */ /* 0x050ff000000810a8 */
[C---:B------:R-:W-:Y:S08]  /*8a8b0*/  HMMA.1688.F32.TF32 R128, R232.reuse, R26, R128 ;  /* 0x0000001ae880723c */ /* 0x040ff00000081080 */
[C---:B--2---:R-:W-:Y:S07]  /*8a8c0*/  HMMA.1688.F32.TF32 R244, R232.reuse, R30, R244 ;  /* 0x0000001ee8f4723c */ /* 0x044fee00000810f4 */
[----:B------:R-:W-:Y:S01]  /*8a8d0*/  STL.64 [R1+0x10d0], R168 ;  /* 0x0010d0a801007387 */ /* 0x000fe20000100a00 */
[----:B------:R1:W-:Y:S03]  /*8a8e0*/  STL.64 [R1+0x10d8], R170 ;  /* 0x0010d8aa01007387 */ /* 0x0003e60000100a00 */
[----:B-1----:R-:W2:Y:S01]  /*8a8f0*/  LDL.LU.64 R170, [R1+0x4380] ;  /* 0x0043800001aa7983 */ /* 0x002ea20000300a00 */
[----:B------:R-:W2:Y:S02]  /*8a900*/  LDL.LU.64 R168, [R1+0x4378] ;  /* 0x0043780001a87983 */ /* 0x000ea40000300a00 */
[----:B------:R-:W-:Y:S02]  /*8a910*/  STL.64 [R1+0x10c0], R172 ;  /* 0x0010c0ac01007387 */ /* 0x000fe40000100a00 */
[----:B------:R1:W-:Y:S02]  /*8a920*/  STL.64 [R1+0x10c8], R174 ;  /* 0x0010c8ae01007387 */ /* 0x0003e40000100a00 */
[----:B-1----:R-:W3:Y:S01]  /*8a930*/  LDL.LU.64 R174, [R1+0x4370] ;  /* 0x0043700001ae7983 */ /* 0x002ee20000300a00 */
[----:B------:R-:W3:Y:S02]  /*8a940*/  LDL.LU.64 R172, [R1+0x4368] ;  /* 0x0043680001ac7983 */ /* 0x000ee40000300a00 */
[----:B------:R-:W-:Y:S02]  /*8a950*/  STL.64 [R1+0x10b0], R128 ;  /* 0x0010b08001007387 */ /* 0x000fe40000100a00 */
[----:B------:R1:W-:Y:S02]  /*8a960*/  STL.64 [R1+0x10b8], R130 ;  /* 0x0010b88201007387 */ /* 0x0003e40000100a00 */
[----:B-1----:R-:W4:Y:S01]  /*8a970*/  LDL.LU.64 R130, [R1+0x4360] ;  /* 0x0043600001827983 */ /* 0x002f220000300a00 */
[----:B------:R-:W4:Y:S02]  /*8a980*/  LDL.LU.64 R128, [R1+0x4358] ;  /* 0x0043580001807983 */ /* 0x000f240000300a00 */
[----:B------:R-:W-:Y:S02]  /*8a990*/  STL.64 [R1+0x10a0], R244 ;  /* 0x0010a0f401007387 */ /* 0x000fe40000100a00 */
[----:B------:R1:W-:Y:S02]  /*8a9a0*/  STL.64 [R1+0x10a8], R246 ;  /* 0x0010a8f601007387 */ /* 0x0003e40000100a00 */
[----:B-1----:R-:W2:Y:S01]  /*8a9b0*/  LDL.LU.64 R246, [R1+0x4350] ;  /* 0x0043500001f67983 */ /* 0x002ea20000300a00 */
[----:B------:R-:W2:Y:S01]  /*8a9c0*/  LDL.LU.64 R244, [R1+0x4348] ;  /* 0x0043480001f47983 */ /* 0x000ea20000300a00 */
[C---:B------:R-:W-:Y:S08]  /*8a9d0*/  HMMA.1688.F32.TF32 R240, R232.reuse, R34, R240 ;  /* 0x00000022e8f0723c */ /* 0x040ff000000810f0 */
[C---:B------:R-:W-:Y:S08]  /*8a9e0*/  HMMA.1688.F32.TF32 R76, R232.reuse, R42, R76 ;  /* 0x0000002ae84c723c */ /* 0x040ff0000008104c */
[C---:B------:R-:W-:Y:S08]  /*8a9f0*/  HMMA.1688.F32.TF32 R124, R232.reuse, R46, R124 ;  /* 0x0000002ee87c723c */ /* 0x040ff0000008107c */
[C---:B------:R-:W-:Y:S08]  /*8aa00*/  HMMA.1688.F32.TF32 R120, R232.reuse, R50, R120 ;  /* 0x00000032e878723c */ /* 0x040ff00000081078 */
[C---:B------:R-:W-:Y:S01]  /*8aa10*/  HMMA.1688.F32.TF32 R116, R232.reuse, R54, R116 ;  /* 0x00000036e874723c */ /* 0x040fe20000081074 */
[----:B------:R-:W-:Y:S01]  /*8aa20*/  STL.64 [R1+0x1090], R240 ;  /* 0x001090f001007387 */ /* 0x000fe20000100a00 */
[----:B------:R2:W-:Y:S06]  /*8aa30*/  STL.64 [R1+0x1098], R242 ;  /* 0x001098f201007387 */ /* 0x0005ec0000100a00 */
        /* <DEDUP_REMOVED lines=11> */
[----:B------:R-:W-:Y:S01]  /*8aaf0*/  STL.64 [R1+0x1080], R240 ;  /* 0x001080f001007387 */ /* 0x000fe20000100a00 */
[----:B------:R-:W-:Y:S02]  /*8ab00*/  STL.64 [R1+0x1088], R242 ;  /* 0x001088f201007387 */ /* 0x000fe40000100a00 */
[----:B------:R-:W2:Y:S02]  /*8ab10*/  LDL.LU R245, [R1+0xe4] ;  /* 0x0000e40001f57983 */ /* 0x000ea40000300800 */
[----:B------:R-:W2:Y:S01]  /*8ab20*/  LDL.LU R246, [R1+0xe8] ;  /* 0x0000e80001f67983 */ /* 0x000ea20000300800 */
[----:B------:R-:W2:Y:S01]  /*8ab30*/  LDL.LU R247, [R1+0xec] ;  /* 0x0000ec0001f77983 */ /* 0x000ea20000300800 */
[----:B------:R-:W-:Y:S02]  /*8ab40*/  STL.64 [R1+0x1070], R76 ;  /* 0x0010704c01007387 */ /* 0x000fe40000100a00 */
[----:B------:R1:W-:Y:S01]  /*8ab50*/  STL.64 [R1+0x1078], R78 ;  /* 0x0010784e01007387 */ /* 0x0003e20000100a00 */
[C---:B------:R-:W-:Y:S01]  /*8ab60*/  HMMA.1688.F32.TF32 R248, R236.reuse, R30, R248 ;  /* 0x0000001eecf8723c */ /* 0x040fe200000810f8 */
[----:B------:R-:W-:Y:S04]  /*8ab70*/  LDS R241, [R3+0x4e300] ;  /* 0x04e3000003f17984 */ /* 0x000fe80000000800 */
[----:B-1----:R-:W3:Y:S01]  /*8ab80*/  LDL.LU.64 R78, [R1+0x4340] ;  /* 0x00434000014e7983 */ /* 0x002ee20000300a00 */
[----:B------:R-:W3:Y:S02]  /*8ab90*/  LDL.LU.64 R76, [R1+0x4338] ;  /* 0x00433800014c7983 */ /* 0x000ee40000300a00 */
[----:B------:R-:W-:Y:S02]  /*8aba0*/  STL.64 [R1+0x1060], R124 ;  /* 0x0010607c01007387 */ /* 0x000fe40000100a00 */
[----:B------:R1:W-:Y:S02]  /*8abb0*/  STL.64 [R1+0x1068], R126 ;  /* 0x0010687e01007387 */ /* 0x0003e40000100a00 */
        /* <DEDUP_REMOVED lines=18> */
[----:B------:R-:W3:Y:S02]  /*8ace0*/  LDL.LU.64 R106, [R1+0x42e0] ;  /* 0x0042e000016a7983 */ /* 0x000ee40000300a00 */
[----:B------:R-:W3:Y:S01]  /*8acf0*/  LDL.LU.64 R104, [R1+0x42d8] ;  /* 0x0042d80001687983 */ /* 0x000ee20000300a00 */
[----:B------:R-:W-:Y:S01]  /*8ad00*/  STL.64 [R1+0x7d0], R232 ;  /* 0x0007d0e801007387 */ /* 0x000fe20000100a00 */
[----:B------:R-:W-:Y:S02]  /*8ad10*/  STL.64 [R1+0x7d8], R234 ;  /* 0x0007d8ea01007387 */ /* 0x000fe40000100a00 */
[----:B------:R-:W-:Y:S02]  /*8ad20*/  STL.64 [R1+0x7f0], R100 ;  /* 0x0007f06401007387 */ /* 0x000fe40000100a00 */
[----:B------:R1:W-:Y:S01]  /*8ad30*/  STL.64 [R1+0x7f8], R102 ;  /* 0x0007f86601007387 */ /* 0x0003e20000100a00 */
[C---:B------:R-:W-:Y:S01]  /*8ad40*/  LOP3.LUT R243, R0.reuse, 0x40, RZ, 0x3c, !PT ;  /* 0x0000004000f37812 */ /* 0x040fe200078e3cff */
[----:B------:R-:W-:Y:S04]  /*8ad50*/  LDS R232, [R0+0x4e380] ;  /* 0x04e3800000e87984 */ /* 0x000fe80000000800 */
[----:B------:R-:W-:Y:S04]  /*8ad60*/  LDS R234, [R0+0x4f380] ;  /* 0x04f3800000ea7984 */ /* 0x000fe80000000800 */
[----:B------:R-:W-:Y:S04]  /*8ad70*/  LDS R240, [R243+0x4e300] ;  /* 0x04e30000f3f07984 */ /* 0x000fe80000000800 */
[----:B------:R-:W-:Y:S02]  /*8ad80*/  LDS R242, [R243+0x4f300] ;  /* 0x04f30000f3f27984 */ /* 0x000fe40000000800 */
[----:B------:R-:W2:Y:S02]  /*8ad90*/  LDS R243, [R3+0x4f300] ;  /* 0x04f3000003f37984 */ /* 0x000ea40000000800 */
[----:B------:R-:W-:Y:S04]  /*8ada0*/  LDS R233, [R17+0x4e380] ;  /* 0x04e3800011e97984 */ /* 0x000fe80000000800 */
[----:B------:R-:W2:Y:S04]  /*8adb0*/  LDS R235, [R17+0x4f380] ;  /* 0x04f3800011eb7984 */ /* 0x000ea80000000800 */
        /* <DEDUP_REMOVED lines=17> */
[----:B------:R-:W3:Y:S01]  /*8aed0*/  LDL.LU.64 R84, [R1+0x4288] ;  /* 0x0042880001547983 */ /* 0x000ee20000300a00 */
[C---:B--2---:R-:W-:Y:S11]  /*8aee0*/  HMMA.1688.F32.TF32 R244, R236.reuse, R26, R244 ;  /* 0x0000001aecf4723c */ /* 0x044ff600000810f4 */
[----:B------:R-:W-:Y:S11]  /*8aef0*/  @!UPT UIADD3 URZ, URZ, URZ, URZ ;  /* 0x0000003f3f3ff290 */ /* 0x000ff6000fffe03f */
[----:B------:R-:W-:Y:S01]  /*8af00*/  @!UPT UIADD3 URZ, URZ, URZ, URZ ;  /* 0x0000003f3f3ff290 */ /* 0x000fe2000fffe03f */
[----:B------:R-:W-:Y:S01]  /*8af10*/  STL.64 [R1+0x840], R244 ;  /* 0x000840f401007387 */ /* 0x000fe20000100a00 */
[----:B------:R1:W-:Y:S02]  /*8af20*/  STL.64 [R1+0x848], R246 ;  /* 0x000848f601007387 */ /* 0x0003e40000100a00 */
[----:B------:R-:W-:Y:S02]  /*8af30*/  STL.64 [R1+0x850], R248 ;  /* 0x000850f801007387 */ /* 0x000fe40000100a00 */
[----:B------:R-:W-:Y:S01]  /*8af40*/  STL.64 [R1+0x858], R250 ;  /* 0x000858fa01007387 */ /* 0x000fe20000100a00 */
[C---:B---3--:R-:W-:Y:S08]  /*8af50*/  HMMA.1688.F32.TF32 R84, R236.reuse, R34, R84 ;  /* 0x00000022ec54723c */ /* 0x048ff00000081054 */
[C---:B-1----:R-:W-:Y:S08]  /*8af60*/  HMMA.1688.F32.TF32 R244, R236.reuse, R38, R88 ;  /* 0x00000026ecf4723c */ /* 0x042ff00000081058 */
[C---:B------:R-:W-:Y:S07]  /*8af70*/  HMMA.1688.F32.TF32 R88, R236.reuse, R42, R92 ;  /* 0x0000002aec58723c */ /* 0x040fee000008105c */
[----:B------:R-:W-:Y:S01]  /*8af80*/  STL.64 [R1+0x860], R84 ;  /* 0x0008605401007387 */ /* 0x000fe20000100a00 */
[----:B------:R1:W-:Y:S02]  /*8af90*/  STL.64 [R1+0x868], R86 ;  /* 0x0008685601007387 */ /* 0x0003e40000100a00 */
[C---:B-1----:R-:W-:Y:S05]  /*8afa0*/  HMMA.1688.F32.TF32 R84, R236.reuse, R46, R96 ;  /* 0x0000002eec54723c */ /* 0x042fea0000081060 */
[----:B------:R-:W-:Y:S01]  /*8afb0*/  STL.64 [R1+0x870], R244 ;  /* 0x000870f401007387 */ /* 0x000fe20000100a00 */
[----:B------:R-:W-:Y:S02]  /*8afc0*/  STL.64 [R1+0x878], R246 ;  /* 0x000878f601007387 */ /* 0x000fe40000100a00 */
[C---:B------:R-:W-:Y:S05]  /*8afd0*/  HMMA.1688.F32.TF32 R92, R236.reuse, R50, R100 ;  /* 0x00000032ec5c723c */ /* 0x040fea0000081064 */
[----:B------:R-:W-:Y:S01]  /*8afe0*/  STL.64 [R1+0x880], R88 ;  /* 0x0008805801007387 */ /* 0x000fe20000100a00 */
[----:B------:R1:W-:Y:S02]  /*8aff0*/  STL.64 [R1+0x888], R90 ;  /* 0x0008885a01007387 */ /* 0x0003e40000100a00 */
[C---:B-1----:R-:W-:Y:S07]  /*8b000*/  HMMA.1688.F32.TF32 R88, R236.reuse, R54, R104 ;  /* 0x00000036ec58723c */ /* 0x042fee0000081068 */
[----:B------:R-:W-:Y:S01]  /*8b010*/  STL.64 [R1+0x890], R84 ;  /* 0x0008905401007387 */ /* 0x000fe20000100a00 */
[----:B------:R1:W-:Y:S02]  /*8b020*/  STL.64 [R1+0x898], R86 ;  /* 0x0008985601007387 */ /* 0x0003e40000100a00 */
[C---:B-1----:R-:W-:Y:S05]  /*8b030*/  HMMA.1688.F32.TF32 R84, R236.reuse, R58, R108 ;  /* 0x0000003aec54723c */ /* 0x042fea000008106c */
[----:B------:R-:W-:Y:S01]  /*8b040*/  STL.64 [R1+0x8a0], R92 ;  /* 0x0008a05c01007387 */ /* 0x000fe20000100a00 */
[----:B------:R1:W-:Y:S07]  /*8b050*/  STL.64 [R1+0x8a8], R94 ;  /* 0x0008a85e01007387 */ /* 0x0003ee0000100a00 */
[----:B------:R-:W-:Y:S02]  /*8b060*/  STL.64 [R1+0x8b0], R88 ;  /* 0x0008b05801007387 */ /* 0x000fe40000100a00 */
[----:B------:R2:W-:Y:S01]  /*8b070*/  STL.64 [R1+0x8b8], R90 ;  /* 0x0008b85a01007387 */ /* 0x0005e20000100a00 */
[C---:B-1----:R-:W-:Y:S08]  /*8b080*/  HMMA.1688.F32.TF32 R92, R236.reuse, R62, R112 ;  /* 0x0000003eec5c723c */ /* 0x042ff00000081070 */
[----:B--2---:R-:W-:Y:S01]  /*8b090*/  HMMA.1688.F32.TF32 R88, R236, R66, R116 ;  /* 0x00000042ec58723c */ /* 0x004fe20000081074 */
[----:B------:R-:W-:Y:S01]  /*8b0a0*/  STL.64 [R1+0x8c0], R84 ;  /* 0x0008c05401007387 */ /* 0x000fe20000100a00 */
[----:B------:R1:W-:Y:S06]  /*8b0b0*/  STL.64 [R1+0x8c8], R86 ;  /* 0x0008c85601007387 */ /* 0x0003ec0000100a00 */
[C---:B-1----:R-:W-:Y:S07]  /*8b0c0*/  HMMA.1688.F32.TF32 R84, R240.reuse, R6, R120 ;  /* 0x00000006f054723c */ /* 0x042fee0000081078 */
[----:B------:R-:W-:Y:S01]  /*8b0d0*/  STL.64 [R1+0x8e0], R92 ;  /* 0x0008e05c01007387 */ /* 0x000fe20000100a00 */
[----:B------:R1:W-:Y:S07]  /*8b0e0*/  STL.64 [R1+0x8e8], R94 ;  /* 0x0008e85e01007387 */ /* 0x0003ee0000100a00 */
[----:B------:R-:W-:Y:S02]  /*8b0f0*/  STL.64 [R1+0x8d0], R88 ;  /* 0x0008d05801007387 */ /* 0x000fe40000100a00 */
[----:B------:R2:W-:Y:S01]  /*8b100*/  STL.64 [R1+0x8d8], R90 ;  /* 0x0008d85a01007387 */ /* 0x0005e20000100a00 */
[C---:B-1----:R-:W-:Y:S08]  /*8b110*/  HMMA.1688.F32.TF32 R92, R240.reuse, R10, R124 ;  /* 0x0000000af05c723c */ /* 0x042ff0000008107c */
[C---:B--2---:R-:W-:Y:S08]  /*8b120*/  HMMA.1688.F32.TF32 R88, R240.reuse, R14, R76 ;  /* 0x0000000ef058723c */ /* 0x044ff0000008104c */
[C---:B------:R-:W-:Y:S01]  /*8b130*/  HMMA.1688.F32.TF32 R76, R240.reuse, R22, R172 ;  /* 0x00000016f04c723c */ /* 0x040fe200000810ac */
[----:B------:R-:W-:Y:S01]  /*8b140*/  STL.64 [R1+0x910], R84 ;  /* 0x0009105401007387 */ /* 0x000fe20000100a00 */
[----:B------:R4:W-:Y:S06]  /*8b150*/  STL.64 [R1+0x918], R86 ;  /* 0x0009185601007387 */ /* 0x0009ec0000100a00 */
[C---:B----4-:R-:W-:Y:S01]  /*8b160*/  HMMA.1688.F32.TF32 R84, R240.reuse, R18, R128 ;  /* 0x00000012f054723c */ /* 0x050fe20000081080 */
[----:B------:R-:W-:Y:S01]  /*8b170*/  STL.64 [R1+0x930], R92 ;  /* 0x0009305c01007387 */ /* 0x000fe20000100a00 */
[----:B------:R-:W-:Y:S05]  /*8b180*/  STL.64 [R1+0x938], R94 ;  /* 0x0009385e01007387 */ /* 0x000fea0000100a00 */
[----:B------:R-:W-:Y:S02]  /*8b190*/  STL.64 [R1+0x960], R88 ;  /* 0x0009605801007387 */ /* 0x000fe40000100a00 */
[----:B------:R1:W-:Y:S02]  /*8b1a0*/  STL.64 [R1+0x968], R90 ;  /* 0x0009685a01007387 */ /* 0x0003e40000100a00 */
[C---:B-1----:R-:W-:Y:S11]  /*8b1b0*/  HMMA.1688.F32.TF32 R88, R240.reuse, R26, R168 ;  /* 0x0000001af058723c */ /* 0x042ff600000810a8 */
[----:B------:R-:W-:Y:S01]  /*8b1c0*/  @!UPT UIADD3 URZ, URZ, URZ, URZ ;  /* 0x0000003f3f3ff290 */ /* 0x000fe2000fffe03f */
[----:B------:R-:W-:Y:S01]  /*8b1d0*/  STL.64 [R1+0x990], R84 ;  /* 0x0009905401007387 */ /* 0x000fe20000100a00 */
[----:B------:R1:W-:Y:S02]  /*8b1e0*/  STL.64 [R1+0x998], R86 ;  /* 0x0009985601007387 */ /* 0x0003e40000100a00 */
[----:B------:R-:W-:Y:S02]  /*8b1f0*/  STL.64 [R1+0x9a0], R76 ;  /* 0x0009a04c01007387 */ /* 0x000fe40000100a00 */
[----:B------:R2:W-:Y:S01]  /*8b200*/  STL.64 [R1+0x9a8], R78 ;  /* 0x0009a84e01007387 */ /* 0x0005e20000100a00 */
[C---:B-1----:R-:W-:Y:S08]  /*8b210*/  HMMA.1688.F32.TF32 R84, R240.reuse, R30, R132 ;  /* 0x0000001ef054723c */ /* 0x042ff00000081084 */
[C---:B--2---:R-:W-:Y:S01]  /*8b220*/  HMMA.1688.F32.TF32 R76, R240.reuse, R34, R136 ;  /* 0x00000022f04c723c */ /* 0x044fe20000081088 */
        /* <DEDUP_REMOVED lines=25> */
[----:B-1----:R-:W-:Y:S08]  /*8b3c0*/  HMMA.1688.F32.TF32 R84, R240, R66, R160 ;  /* 0x00000042f054723c */ /* 0x002ff000000810a0 */
        /* <DEDUP_REMOVED lines=20> */
[----:B------:R-:W-:Y:S06]  /*8b510*/  STL.64 [R1+0xf78], R90 ;  /* 0x000f785a01007387 */ /* 0x000fec0000100a00 */
[C---:B------:R-:W-:Y:S08]  /*8b520*/  HMMA.1688.F32.TF32 R80, R232.reuse, R34, R80 ;  /* 0x00000022e850723c */ /* 0x040ff00000081050 */
[C---:B------:R-:W-:Y:S01]  /*8b530*/  HMMA.1688.F32.TF32 R72, R232.reuse, R38, R192 ;  /* 0x00000026e848723c */ /* 0x040fe200000810c0 */
[----:B------:R-:W-:Y:S01]  /*8b540*/  STL.64 [R1+0xf60], R84 ;  /* 0x000f605401007387 */ /* 0x000fe20000100a00 */
[----:B------:R-:W-:Y:S05]  /*8b550*/  STL.64 [R1+0xf68], R86 ;  /* 0x000f685601007387 */ /* 0x000fea0000100a00 */
[----:B------:R-:W-:Y:S02]  /*8b560*/  STL.64 [R1+0xf50], R76 ;  /* 0x000f504c01007387 */ /* 0x000fe40000100a00 */
[----:B------:R1:W-:Y:S01]  /*8b570*/  STL.64 [R1+0xf58], R78 ;  /* 0x000f584e01007387 */ /* 0x0003e20000100a00 */
[C---:B------:R-:W-:Y:S01]  /*8b580*/  HMMA.1688.F32.TF32 R68, R232.reuse, R54, R68 ;  /* 0x00000036e844723c */ /* 0x040fe20000081044 */
[----:B------:R-:W-:Y:S01]  /*8b590*/  IMAD.MOV.U32 R247, RZ, RZ, R2 ;  /* 0x000000fffff77224 */ /* 0x000fe200078e0002 */
[----:B------:R-:W-:Y:S06]  /*8b5a0*/  LDS R85, [R3+0x50200] ;  /* 0x0502000003557984 */ /* 0x000fec0000000800 */
[C---:B-1----:R-:W-:Y:S01]  /*8b5b0*/  HMMA.1688.F32.TF32 R76, R232.reuse, R42, R196 ;  /* 0x0000002ae84c723c */ /* 0x042fe200000810c4 */
[----:B------:R-:W-:Y:S01]  /*8b5c0*/  STL.64 [R1+0xf40], R80 ;  /* 0x000f405001007387 */ /* 0x000fe20000100a00 */
[----:B------:R-:W-:Y:S03]  /*8b5d0*/  STL.64 [R1+0xf48], R82 ;  /* 0x000f485201007387 */ /* 0x000fe60000100a00 */
[----:B------:R-:W-:Y:S02]  /*8b5e0*/  STL.64 [R1+0xf30], R72 ;  /* 0x000f304801007387 */ /* 0x000fe40000100a00 */
[----:B------:R1:W-:Y:S02]  /*8b5f0*/  STL.64 [R1+0xf38], R74 ;  /* 0x000f384a01007387 */ /* 0x0003e40000100a00 */
[C---:B-1----:R-:W-:Y:S11]  /*8b600*/  HMMA.1688.F32.TF32 R72, R232.reuse, R46, R200 ;  /* 0x0000002ee848723c */ /* 0x042ff600000810c8 */
[----:B------:R-:W-:Y:S03]  /*8b610*/  @!UPT UIADD3 URZ, URZ, URZ, URZ ;  /* 0x0000003f3f3ff290 */ /* 0x000fe6000fffe03f */
[----:B------:R-:W-:Y:S01]  /*8b620*/  STL.64 [R1+0xf20], R76 ;  /* 0x000f204c01007387 */ /* 0x000fe20000100a00 */
[----:B------:R1:W-:Y:S02]  /*8b630*/  STL.64 [R1+0xf28], R78 ;  /* 0x000f284e01007387 */ /* 0x0003e40000100a00 */
[C---:B-1----:R-:W-:Y:S06]  /*8b640*/  HMMA.1688.F32.TF32 R76, R232.reuse, R50, R204 ;  /* 0x00000032e84c723c */ /* 0x042fec00000810cc */
[----:B------:R-:W-:Y:S01]  /*8b650*/  STL.64 [R1+0xf10], R72 ;  /* 0x000f104801007387 */ /* 0x000fe20000100a00 */
[----:B------:R-:W-:Y:S01]  /*8b660*/  STL.64 [R1+0xf18], R74 ;  /* 0x000f184a01007387 */ /* 0x000fe20000100a00 */
[----:B------:R-:W-:Y:S01]  /*8b670*/  LOP3.LUT R87, R0, 0x40, RZ, 0x3c, !PT ;  /* 0x0000004000577812 */ /* 0x000fe200078e3cff */
[----:B------:R-:W-:Y:S01]  /*8b680*/  LDS R73, [R3+0x4e380] ;  /* 0x04e3800003497984 */ /* 0x000fe20000000800 */
[----:B------:R-:W-:Y:S04]  /*8b690*/  LDS R75, [R3+0x4f380] ;  /* 0x04f38000034b7984 */ /* 0x000fe80000000800 */
[----:B------:R-:W-:Y:S04]  /*8b6a0*/  LDS R72, [R87+0x4e380] ;  /* 0x04e3800057487984 */ /* 0x000fe80000000800 */
[----:B------:R-:W1:Y:S04]  /*8b6b0*/  LDS R74, [R87+0x4f380] ;  /* 0x04f38000574a7984 */ /* 0x000e680000000800 */
[----:B------:R-:W-:Y:S04]  /*8b6c0*/  LDS R84, [R87+0x50200] ;  /* 0x0502000057547984 */ /* 0x000fe80000000800 */
[----:B------:R-:W-:Y:S04]  /*8b6d0*/  LDS R86, [R87+0x51200] ;  /* 0x0512000057567984 */ /* 0x000fe80000000800 */
[----:B------:R-:W-:Y:S01]  /*8b6e0*/  STL.64 [R1+0xf00], R76 ;  /* 0x000f004c01007387 */ /* 0x000fe20000100a00 */
[----:B------:R-:W-:Y:S02]  /*8b6f0*/  STL.64 [R1+0xf08], R78 ;  /* 0x000f084e01007387 */ /* 0x000fe40000100a00 */
[----:B------:R-:W-:Y:S02]  /*8b700*/  STL.64 [R1+0xef0], R68 ;  /* 0x000ef04401007387 */ /* 0x000fe40000100a00 */
[----:B------:R2:W-:Y:S02]  /*8b710*/  STL.64 [R1+0xef8], R70 ;  /* 0x000ef84601007387 */ /* 0x0005e40000100a00 */
[C---:B--2---:R-:W-:Y:S08]  /*8b720*/  HMMA.1688.F32.TF32 R68, R232.reuse, R58, R208 ;  /* 0x0000003ae844723c */ /* 0x044ff000000810d0 */
[C---:B------:R-:W-:Y:S11]  /*8b730*/  HMMA.1688.F32.TF32 R76, R232.reuse, R62, R212 ;  /* 0x0000003ee84c723c */ /* 0x040ff600000810d4 */
[----:B------:R-:W-:Y:S04]  /*8b740*/  @!UPT UIADD3 URZ, URZ, URZ, URZ ;  /* 0x0000003f3f3ff290 */ /* 0x000fe8000fffe03f */
[----:B------:R-:W-:Y:S01]  /*8b750*/  STL.64 [R1+0xee0], R68 ;  /* 0x000ee04401007387 */ /* 0x000fe20000100a00 */
[----:B------:R2:W-:Y:S02]  /*8b760*/  STL.64 [R1+0xee8], R70 ;  /* 0x000ee84601007387 */ /* 0x0005e40000100a00 */
[----:B------:R-:W3:Y:S01]  /*8b770*/  LDL.LU R248, [R1+0x1510] ;  /* 0x0015100001f87983 */ /* 0x000ee20000300800 */
[----:B--2---:R-:W-:Y:S04]  /*8b780*/  HMMA.1688.F32.TF32 R68, R232, R66, R216 ;  /* 0x00000042e844723c */ /* 0x004fe800000810d8 */
[----:B------:R-:W-:Y:S01]  /*8b790*/  STL.64 [R1+0xed0], R76 ;  /* 0x000ed04c01007387 */ /* 0x000fe20000100a00 */
[----:B------:R-:W-:Y:S02]  /*8b7a0*/  STL.64 [R1+0xed8], R78 ;  /* 0x000ed84e01007387 */ /* 0x000fe40000100a00 */
[----:B------:R-:W-:Y:S04]  /*8b7b0*/  LDS R76, [R0+0x50000] ;  /* 0x05000000004c7984 */ /* 0x000fe80000000800 */
[----:B------:R-:W-:Y:S01]  /*8b7c0*/  LDS R78, [R0+0x51000] ;  /* 0x05100000004e7984 */ /* 0x000fe20000000800 */
[----:B------:R-:W-:Y:S04]  /*8b7d0*/  LDS R77, [R17+0x50000] ;  /* 0x05000000114d7984 */ /* 0x000fe80000000800 */
[----:B------:R-:W-:Y:S07]  /*8b7e0*/  LDS R79, [R17+0x51000] ;  /* 0x05100000114f7984 */ /* 0x000fee0000000800 */
[----:B------:R-:W-:Y:S01]  /*8b7f0*/  STL.64 [R1+0xc50], R68 ;  /* 0x000c504401007387 */ /* 0x000fe20000100a00 */
[----:B------:R-:W-:Y:S02]  /*8b800*/  STL.64 [R1+0xc58], R70 ;  /* 0x000c584601007387 */ /* 0x000fe40000100a00 */
[----:B------:R-:W3:Y:S02]  /*8b810*/  LDL.LU R249, [R1+0x1514] ;  /* 0x0015140001f97983 */ /* 0x000ee40000300800 */
[----:B------:R-:W3:Y:S01]  /*8b820*/  LDL.LU R250, [R1+0x1518] ;  /* 0x0015180001fa7983 */ /* 0x000ee20000300800 */
[----:B------:R-:W3:Y:S01]  /*8b830*/  LDL.LU R251, [R1+0x151c] ;  /* 0x00151c0001fb7983 */ /* 0x000ee20000300800 */
[----:B------:R-:W2:Y:S02]  /*8b840*/  LDL.LU R244, [R1+0x1520] ;  /* 0x0015200001f47983 */ /* 0x000ea40000300800 */
[----:B------:R-:W2:Y:S02]  /*8b850*/  LDL.LU R245, [R1+0x1524] ;  /* 0x0015240001f57983 */ /* 0x000ea40000300800 */
[----:B------:R-:W2:Y:S01]  /*8b860*/  LDL.LU R246, [R1+0x1528] ;  /* 0x0015280001f67983 */ /* 0x000ea20000300800 */
[----:B------:R-:W4:Y:S01]  /*8b870*/  LDL.LU R2, [R1+0x4280] ;  /* 0x0042800001027983 */ /* 0x000f220000300800 */
[----:B------:R-:W2:Y:S02]  /*8b880*/  LDL.LU R88, [R1+0x1530] ;  /* 0x0015300001587983 */ /* 0x000ea40000300800 */
[----:B------:R-:W2:Y:S02]  /*8b890*/  LDL.LU R89, [R1+0x1534] ;  /* 0x0015340001597983 */ /* 0x000ea40000300800 */
[----:B------:R-:W2:Y:S01]  /*8b8a0*/  LDL.LU R90, [R1+0x1538] ;  /* 0x00153800015a7983 */ /* 0x000ea20000300800 */
[----:B------:R-:W2:Y:S01]  /*8b8b0*/  LDL.LU R91, [R1+0x153c] ;  /* 0x00153c00015b7983 */ /* 0x000ea20000300800 */
[----:B------:R-:W2:Y:S02]  /*8b8c0*/  LDL.LU R92, [R1+0x1540] ;  /* 0x00154000015c7983 */ /* 0x000ea40000300800 */
[----:B------:R-:W2:Y:S02]  /*8b8d0*/  LDL.LU R93, [R1+0x1544] ;  /* 0x00154400015d7983 */ /* 0x000ea40000300800 */
[----:B------:R-:W2:Y:S01]  /*8b8e0*/  LDL.LU R94, [R1+0x1548] ;  /* 0x00154800015e7983 */ /* 0x000ea20000300800 */
[----:B------:R-:W-:Y:S04]  /*8b8f0*/  LDS R68, [R87+0x50000] ;  /* 0x0500000057447984 */ /* 0x000fe80000000800 */
[----:B------:R-:W-:Y:S04]  /*8b900*/  LDS R70, [R87+0x51000] ;  /* 0x0510000057467984 */ /* 0x000fe80000000800 */
[----:B------:R-:W-:Y:S04]  /*8b910*/  LDS R69, [R3+0x50000] ;  /* 0x0500000003457984 */ /* 0x000fe80000000800 */
[----:B------:R-:W-:Y:S01]  /*8b920*/  LDS R71, [R3+0x51000] ;  /* 0x0510000003477984 */ /* 0x000fe20000000800 */
[----:B----4-:R-:W-:-:S03]  /*8b930*/  IMAD.MOV.U32 R95, RZ, RZ, R2 ;  /* 0x000000ffff5f7224 */ /* 0x010fc600078e0002 */
[----:B------:R-:W4:Y:S01]  /*8b940*/  LDL.LU R2, [R1+0x427c] ;  /* 0x00427c0001027983 */ /* 0x000f220000300800 */
[----:B------:R-:W2:Y:S02]  /*8b950*/  LDL.LU R100, [R1+0x1550] ;  /* 0x0015500001647983 */ /* 0x000ea40000300800 */
[----:B------:R-:W2:Y:S02]  /*8b960*/  LDL.LU R101, [R1+0x1554] ;  /* 0x0015540001657983 */ /* 0x000ea40000300800 */
[----:B------:R-:W2:Y:S01]  /*8b970*/  LDL.LU R102, [R1+0x1558] ;  /* 0x0015580001667983 */ /* 0x000ea20000300800 */
[----:B------:R-:W2:Y:S01]  /*8b980*/  LDL.LU R103, [R1+0x155c] ;  /* 0x00155c0001677983 */ /* 0x000ea20000300800 */
[----:B------:R-:W2:Y:S02]  /*8b990*/  LDL.LU R104, [R1+0x1560] ;  /* 0x0015600001687983 */ /* 0x000ea40000300800 */
[----:B------:R-:W2:Y:S02]  /*8b9a0*/  LDL.LU R105, [R1+0x1564] ;  /* 0x0015640001697983 */ /* 0x000ea40000300800 */
[----:B------:R-:W2:Y:S02]  /*8b9b0*/  LDL.LU R106, [R1+0x1568] ;  /* 0x00156800016a7983 */ /* 0x000ea40000300800 */
[----:B----4-:R-:W-:-:S02]  /*8b9c0*/  IMAD.MOV.U32 R107, RZ, RZ, R2 ;  /* 0x000000ffff6b7224 */ /* 0x010fc400078e0002 */
        /* <DEDUP_REMOVED lines=17> */
[----:B----4-:R-:W-:-:S02]  /*8bae0*/  MOV R119, R2 ;  /* 0x0000000200777202 */ /* 0x010fc40000000f00 */
        /* <DEDUP_REMOVED lines=10> */
[----:B------:R-:W1:Y:S02]  /*8bb90*/  LDL.LU R124, [R1+0x15d0] ;  /* 0x0015d000017c7983 */ /* 0x000e640000300800 */
[----:B------:R-:W1:Y:S02]  /*8bba0*/  LDL.LU R125, [R1+0x15d4] ;  /* 0x0015d400017d7983 */ /* 0x000e640000300800 */
[----:B------:R-:W1:Y:S01]  /*8bbb0*/  LDL.LU R126, [R1+0x15d8] ;  /* 0x0015d800017e7983 */ /* 0x000e620000300800 */
[----:B------:R-:W1:Y:S01]  /*8bbc0*/  LDL.LU R127, [R1+0x15dc] ;  /* 0x0015dc00017f7983 */ /* 0x000e620000300800 */
[----:B------:R-:W2:Y:S02]  /*8bbd0*/  LDL.LU R128, [R1+0x15e0] ;  /* 0x0015e00001807983 */ /* 0x000ea40000300800 */
[----:B----4-:R-:W-:Y:S02]  /*8bbe0*/  IMAD.MOV.U32 R129, RZ, RZ, R2 ;  /* 0x000000ffff817224 */ /* 0x010fe400078e0002 */
[----:B------:R-:W4:Y:S01]  /*8bbf0*/  LDL.LU R2, [R1+0x4268] ;  /* 0x0042680001027983 */ /* 0x000f220000300800 */
[----:B------:R-:W3:Y:S02]  /*8bc00*/  LDL.LU R130, [R1+0x15e8] ;  /* 0x0015e80001827983 */ /* 0x000ee40000300800 */
[----:B------:R-:W3:Y:S01]  /*8bc10*/  LDL.LU R131, [R1+0x15ec] ;  /* 0x0015ec0001837983 */ /* 0x000ee20000300800 */
[C---:B-1----:R-:W-:Y:S08]  /*8bc20*/  HMMA.1688.F32.TF32 R80, R72.reuse, R10, R124 ;  /* 0x0000000a4850723c */ /* 0x042ff0000008107c */
[C---:B--2---:R-:W-:Y:S08]  /*8bc30*/  HMMA.1688.F32.TF32 R124, R72.reuse, R14, R120 ;  /* 0x0000000e487c723c */ /* 0x044ff00000081078 */
[C---:B------:R-:W-:Y:S08]  /*8bc40*/  HMMA.1688.F32.TF32 R120, R72.reuse, R18, R236 ;  /* 0x000000124878723c */ /* 0x040ff000000810ec */
[C---:B------:R-:W-:Y:S08]  /*8bc50*/  HMMA.1688.F32.TF32 R112, R72.reuse, R26, R112 ;  /* 0x0000001a4870723c */ /* 0x040ff00000081070 */
[C---:B------:R-:W-:Y:S08]  /*8bc60*/  HMMA.1688.F32.TF32 R108, R72.reuse, R30, R108 ;  /* 0x0000001e486c723c */ /* 0x040ff0000008106c */
[C---:B------:R-:W-:Y:S08]  /*8bc70*/  HMMA.1688.F32.TF32 R104, R72.reuse, R38, R104 ;  /* 0x000000264868723c */ /* 0x040ff00000081068 */
[C---:B------:R-:W-:Y:S01]  /*8bc80*/  HMMA.1688.F32.TF32 R100, R72.reuse, R42, R100 ;  /* 0x0000002a4864723c */ /* 0x040fe20000081064 */
[----:B------:R-:W-:Y:S04]  /*8bc90*/  LDS R14, [R0+0x51080] ;  /* 0x05108000000e7984 */ /* 0x000fe80000000800 */
[----:B------:R-:W-:Y:S04]  /*8bca0*/  LDS R15, [R17+0x51080] ;  /* 0x05108000110f7984 */ /* 0x000fe80000000800 */
[----:B----4-:R-:W1:Y:S04]  /*8bcb0*/  LDSM.16.M88.4 R156, [R2+0x100] ;  /* 0x00010000029c783b */ /* 0x010e680000000200 */
[----:B------:R-:W2:Y:S04]  /*8bcc0*/  LDSM.16.M88.4 R160, [R2+0x4100] ;  /* 0x0041000002a0783b */ /* 0x000ea80000000200 */
[----:B------:R-:W4:Y:S04]  /*8bcd0*/  LDSM.16.M88.4 R216, [R2+0x8100] ;  /* 0x0081000002d8783b */ /* 0x000f280000000200 */
        /* <DEDUP_REMOVED lines=12> */
[----:B------:R-:W4:Y:S01]  /*8bda0*/  LDSM.16.M88.4 R164, [R2+0x3c100] ;  /* 0x03c1000002a4783b */ /* 0x000f220000000200 */
[C---:B---3--:R-:W-:Y:S03]  /*8bdb0*/  HMMA.1688.F32.TF32 R128, R72.reuse, R6, R128 ;  /* 0x000000064880723c */ /* 0x048fe60000081080 */
[----:B-1----:R-:W-:Y:S01]  /*8bdc0*/  STL [R1+0x41f4], R158 ;  /* 0x0041f49e01007387 */ /* 0x002fe20000100800 */
[----:B------:R-:W-:Y:S02]  /*8bdd0*/  STL [R1+0x41f0], R159 ;  /* 0x0041f09f01007387 */ /* 0x000fe40000100800 */
[----:B--2---:R-:W-:Y:S02]  /*8bde0*/  STL [R1+0x41fc], R162 ;  /* 0x0041fca201007387 */ /* 0x004fe40000100800 */
[----:B------:R-:W-:Y:S01]  /*8bdf0*/  STL [R1+0x41f8], R163 ;  /* 0x0041f8a301007387 */ /* 0x000fe20000100800 */
[----:B----4-:R-:W-:Y:S01]  /*8be00*/  STL [R1+0x4204], R218 ;  /* 0x004204da01007387 */ /* 0x010fe20000100800 */
[----:B------:R-:W-:Y:S02]  /*8be10*/  STL [R1+0x4200], R219 ;  /* 0x004200db01007387 */ /* 0x000fe40000100800 */
[----:B------:R-:W-:Y:S02]  /*8be20*/  STL [R1+0x4164], R214 ;  /* 0x004164d601007387 */ /* 0x000fe40000100800 */
[----:B------:R-:W-:Y:S01]  /*8be30*/  STL [R1+0x4160], R215 ;  /* 0x004160d701007387 */ /* 0x000fe20000100800 */
[----:B------:R-:W-:Y:S01]  /*8be40*/  STL [R1+0x4148], R210 ;  /* 0x004148d201007387 */ /* 0x000fe20000100800 */
        /* <DEDUP_REMOVED lines=24> */
[----:B------:R-:W-:Y:S02]  /*8bfd0*/  STL.64 [R1+0xc40], R128 ;  /* 0x000c408001007387 */ /* 0x000fe40000100a00 */
[----:B------:R-:W-:Y:S02]  /*8bfe0*/  STL.64 [R1+0xc48], R130 ;  /* 0x000c488201007387 */ /* 0x000fe40000100a00 */
[----:B------:R-:W-:Y:S01]  /*8bff0*/  STL.64 [R1+0xc30], R80 ;  /* 0x000c305001007387 */ /* 0x000fe20000100a00 */
[----:B------:R1:W-:Y:S02]  /*8c000*/  STL.64 [R1+0xc38], R82 ;  /* 0x000c385201007387 */ /* 0x0003e40000100a00 */
[C---:B-1----:R-:W-:Y:S02]  /*8c010*/  HMMA.1688.F32.TF32 R80, R72.reuse, R22, R116 ;  /* 0x000000164850723c */ /* 0x042fe40000081074 */
[----:B------:R-:W-:Y:S01]  /*8c020*/  STL.64 [R1+0xc20], R124 ;  /* 0x000c207c01007387 */ /* 0x000fe20000100a00 */
[----:B------:R-:W-:Y:S02]  /*8c030*/  STL.64 [R1+0xc28], R126 ;  /* 0x000c287e01007387 */ /* 0x000fe40000100a00 */
[----:B------:R-:W-:Y:S02]  /*8c040*/  STL.64 [R1+0xc10], R120 ;  /* 0x000c107801007387 */ /* 0x000fe40000100a00 */
[----:B------:R-:W-:Y:S11]  /*8c050*/  STL.64 [R1+0xc18], R122 ;  /* 0x000c187a01007387 */ /* 0x000ff60000100a00 */
[----:B------:R-:W-:Y:S05]  /*8c060*/  @!UPT UIADD3 URZ, URZ, URZ, URZ ;  /* 0x0000003f3f3ff290 */ /* 0x000fea000fffe03f */
[----:B------:R-:W-:Y:S01]  /*8c070*/  STL.64 [R1+0xc00], R80 ;  /* 0x000c005001007387 */ /* 0x000fe20000100a00 */
[----:B------:R1:W-:Y:S02]  /*8c080*/  STL.64 [R1+0xc08], R82 ;  /* 0x000c085201007387 */ /* 0x0003e40000100a00 */
[C---:B-1----:R-:W-:Y:S01]  /*8c090*/  HMMA.1688.F32.TF32 R80, R72.reuse, R34, R96 ;  /* 0x000000224850723c */ /* 0x042fe20000081060 */
[----:B------:R-:W-:Y:S01]  /*8c0a0*/  STL.64 [R1+0xbd0], R112 ;  /* 0x000bd07001007387 */ /* 0x000fe20000100a00 */
[----:B------:R-:W-:Y:S02]  /*8c0b0*/  STL.64 [R1+0xbd8], R114 ;  /* 0x000bd87201007387 */ /* 0x000fe40000100a00 */
[----:B------:R-:W2:Y:S02]  /*8c0c0*/  LDL.LU R96, [R1+0x700] ;  /* 0x0007000001607983 */ /* 0x000ea40000300800 */
[----:B------:R-:W-:Y:S01]  /*8c0d0*/  STL.64 [R1+0xbc0], R108 ;  /* 0x000bc06c01007387 */ /* 0x000fe20000100a00 */
[----:B------:R-:W-:Y:S11]  /*8c0e0*/  STL.64 [R1+0xbc8], R110 ;  /* 0x000bc86e01007387 */ /* 0x000ff60000100a00 */
[----:B------:R-:W-:Y:S05]  /*8c0f0*/  @!UPT UIADD3 URZ, URZ, URZ, URZ ;  /* 0x0000003f3f3ff290 */ /* 0x000fea000fffe03f */
[----:B------:R-:W-:Y:S01]  /*8c100*/  STL.64 [R1+0xbb0], R80 ;  /* 0x000bb05001007387 */ /* 0x000fe20000100a00 */
[----:B------:R1:W-:Y:S02]  /*8c110*/  STL.64 [R1+0xbb8], R82 ;  /* 0x000bb85201007387 */ /* 0x0003e40000100a00 */
[----:B------:R-:W2:Y:S02]  /*8c120*/  LDL.LU R97, [R1+0x704] ;  /* 0x0007040001617983 */ /* 0x000ea40000300800 */
[----:B------:R-:W2:Y:S01]  /*8c130*/  LDL.LU R98, [R1+0x708] ;  /* 0x0007080001627983 */ /* 0x000ea20000300800 */
[----:B------:R-:W2:Y:S01]  /*8c140*/  LDL.LU R99, [R1+0x70c] ;  /* 0x00070c0001637983 */ /* 0x000ea20000300800 */
[C---:B-1----:R-:W-:Y:S03]  /*8c150*/  HMMA.1688.F32.TF32 R80, R72.reuse, R46, R92 ;  /* 0x0000002e4850723c */ /* 0x042fe6000008105c */
[----:B------:R-:W-:Y:S01]  /*8c160*/  STL.64 [R1+0xba0], R104 ;  /* 0x000ba06801007387 */ /* 0x000fe20000100a00 */
[----:B------:R-:W-:Y:S04]  /*8c170*/  STL.64 [R1+0xba8], R106 ;  /* 0x000ba86a01007387 */ /* 0x000fe80000100a00 */
[C---:B------:R-:W-:Y:S01]  /*8c180*/  HMMA.1688.F32.TF32 R92, R72.reuse, R50, R88 ;  /* 0x00000032485c723c */ /* 0x040fe20000081058 */
[----:B------:R-:W-:Y:S01]  /*8c190*/  STL.64 [R1+0xb90], R100 ;  /* 0x000b906401007387 */ /* 0x000fe20000100a00 */
[----:B------:R-:W-:Y:S06]  /*8c1a0*/  STL.64 [R1+0xb98], R102 ;  /* 0x000b986601007387 */ /* 0x000fec0000100a00 */
[C---:B------:R-:W-:Y:S07]  /*8c1b0*/  HMMA.1688.F32.TF32 R88, R72.reuse, R54, R244 ;  /* 0x000000364858723c */ /* 0x040fee00000810f4 */
[----:B------:R-:W-:Y:S01]  /*8c1c0*/  STL.64 [R1+0xb80], R80 ;  /* 0x000b805001007387 */ /* 0x000fe20000100a00 */
[----:B------:R1:W-:Y:S02]  /*8c1d0*/  STL.64 [R1+0xb88], R82 ;  /* 0x000b885201007387 */ /* 0x0003e40000100a00 */
[C---:B-1----:R-:W-:Y:S05]  /*8c1e0*/  HMMA.1688.F32.TF32 R80, R72.reuse, R58, R248 ;  /* 0x0000003a4850723c */ /* 0x042fea00000810f8 */
[----:B------:R1:W-:Y:S01]  /*8c1f0*/  STL.64 [R1+0xb70], R92 ;  /* 0x000b705c01007387 */ /* 0x0003e20000100a00 */
[----:B------:R3:W-:Y:S03]  /*8c200*/  STL.64 [R1+0xb78], R94 ;  /* 0x000b785e01007387 */ /* 0x0007e60000100a00 */
[----:B-1----:R-:W4:Y:S04]  /*8c210*/  LDL.LU R92, [R1+0x2d0] ;  /* 0x0002d000015c7983 */ /* 0x002f280000300800 */
[----:B------:R1:W-:Y:S02]  /*8c220*/  STL.64 [R1+0xb60], R88 ;  /* 0x000b605801007387 */ /* 0x0003e40000100a00 */
[----:B------:R1:W-:Y:S08]  /*8c230*/  STL.64 [R1+0xb68], R90 ;  /* 0x000b685a01007387 */ /* 0x0003f00000100a00 */
[----:B------:R-:W-:Y:S01]  /*8c240*/  STL.64 [R1+0xb50], R80 ;  /* 0x000b505001007387 */ /* 0x000fe20000100a00 */
[----:B------:R2:W-:Y:S02]  /*8c250*/  STL.64 [R1+0xb58], R82 ;  /* 0x000b585201007387 */ /* 0x0005e40000100a00 */
[----:B------:R-:W4:Y:S02]  /*8c260*/  LDL.LU R93, [R1+0x2d4] ;  /* 0x0002d400015d7983 */ /* 0x000f240000300800 */
[----:B---3--:R-:W4:Y:S01]  /*8c270*/  LDL.LU R94, [R1+0x2d8] ;  /* 0x0002d800015e7983 */ /* 0x008f220000300800 */
[----:B------:R-:W4:Y:S01]  /*8c280*/  LDL.LU R95, [R1+0x2dc] ;  /* 0x0002dc00015f7983 */ /* 0x000f220000300800 */
[----:B------:R-:W3:Y:S02]  /*8c290*/  LDL.LU R248, [R1+0x2c0] ;  /* 0x0002c00001f87983 */ /* 0x000ee40000300800 */
[----:B------:R-:W3:Y:S02]  /*8c2a0*/  LDL.LU R249, [R1+0x2c4] ;  /* 0x0002c40001f97983 */ /* 0x000ee40000300800 */
[----:B------:R-:W3:Y:S01]  /*8c2b0*/  LDL.LU R250, [R1+0x2c8] ;  /* 0x0002c80001fa7983 */ /* 0x000ee20000300800 */
[----:B------:R-:W3:Y:S01]  /*8c2c0*/  LDL.LU R251, [R1+0x2cc] ;  /* 0x0002cc0001fb7983 */ /* 0x000ee20000300800 */
        /* <DEDUP_REMOVED lines=12> */
[----:B-1----:R-:W3:Y:S02]  /*8c390*/  LDL.LU R88, [R1+0x290] ;  /* 0x0002900001587983 */ /* 0x002ee40000300800 */
[----:B------:R-:W3:Y:S02]  /*8c3a0*/  LDL.LU R89, [R1+0x294] ;  /* 0x0002940001597983 */ /* 0x000ee40000300800 */
[----:B------:R-:W3:Y:S01]  /*8c3b0*/  LDL.LU R90, [R1+0x298] ;  /* 0x00029800015a7983 */ /* 0x000ee20000300800 */
[----:B------:R-:W3:Y:S01]  /*8c3c0*/  LDL.LU R91, [R1+0x29c] ;  /* 0x00029c00015b7983 */ /* 0x000ee20000300800 */
[----:B--2---:R-:W-:Y:S11]  /*8c3d0*/  HMMA.1688.F32.TF32 R80, R72, R62, R96 ;  /* 0x0000003e4850723c */ /* 0x004ff60000081060 */
[----:B------:R-:W-:Y:S11]  /*8c3e0*/  @!UPT UIADD3 URZ, URZ, URZ, URZ ;  /* 0x0000003f3f3ff290 */ /* 0x000ff6000fffe03f */
[----:B------:R-:W-:Y:S01]  /*8c3f0*/  @!UPT UIADD3 URZ, URZ, URZ, URZ ;  /* 0x0000003f3f3ff290 */ /* 0x000fe2000fffe03f */
[----:B------:R-:W-:Y:S01]  /*8c400*/  STL [R1+0xb40], R80 ;  /* 0x000b405001007387 */ /* 0x000fe20000100800 */
[----:B------:R-:W2:Y:S02]  /*8c410*/  LDL.LU R96, [R1+0x270] ;  /* 0x0002700001607983 */ /* 0x000ea40000300800 */
[----:B------:R-:W2:Y:S02]  /*8c420*/  LDL.LU R97, [R1+0x274] ;  /* 0x0002740001617983 */ /* 0x000ea40000300800 */
[----:B------:R-:W2:Y:S01]  /*8c430*/  LDL.LU R98, [R1+0x278] ;  /* 0x0002780001627983 */ /* 0x000ea20000300800 */
[----:B------:R-:W2:Y:S01]  /*8c440*/  LDL.LU R99, [R1+0x27c] ;  /* 0x00027c0001637983 */ /* 0x000ea20000300800 */
[----:B------:R-:W-:Y:S01]  /*8c450*/  MOV R162, R83 ;  /* 0x0000005300a27202 */ /* 0x000fe20000000f00 */
[----:B------:R-:W-:Y:S02]  /*8c460*/  IMAD.MOV.U32 R219, RZ, RZ, R82 ;  /* 0x000000ffffdb7224 */ /* 0x000fe400078e0052 */
[----:B------:R-:W-:-:S02]  /*8c470*/  IMAD.MOV.U32 R218, RZ, RZ, R81 ;  /* 0x000000ffffda7224 */ /* 0x000fc400078e0051 */
[----:B------:R-:W-:Y:S01]  /*8c480*/  STL [R1+0x4210], R162 ;  /* 0x004210a201007387 */ /* 0x000fe20000100800 */
[----:B------:R-:W-:Y:S02]  /*8c490*/  STL [R1+0x420c], R219 ;  /* 0x00420cdb01007387 */ /* 0x000fe40000100800 */
[----:B------:R-:W-:Y:S01]  /*8c4a0*/  STL [R1+0x4208], R218 ;  /* 0x004208da01007387 */ /* 0x000fe20000100800 */
[----:B----4-:R-:W-:Y:S01]  /*8c4b0*/  HMMA.1688.F32.TF32 R72, R72, R66, R92 ;  /* 0x000000424848723c */ /* 0x010fe2000008105c */
[----:B------:R-:W4:Y:S11]  /*8c4c0*/  LDL.LU R92, [R1+0x260] ;  /* 0x00026000015c7983 */ /* 0x000f360000300800 */
[----:B------:R-:W-:Y:S11]  /*8c4d0*/  @!UPT UIADD3 URZ, URZ, URZ, URZ ;  /* 0x0000003f3f3ff290 */ /* 0x000ff6000fffe03f */
[----:B------:R-:W-:Y:S01]  /*8c4e0*/  STL.64 [R1+0xb10], R72 ;  /* 0x000b104801007387 */ /* 0x000fe20000100a00 */
[----:B------:R3:W-:Y:S02]  /*8c4f0*/  STL.64 [R1+0xb18], R74 ;  /* 0x000b184a01007387 */ /* 0x0007e40000100a00 */
[----:B------:R-:W4:Y:S02]  /*8c500*/  LDL.LU R93, [R1+0x264] ;  /* 0x00026400015d7983 */ /* 0x000f240000300800 */
[----:B------:R-:W4:Y:S01]  /*8c510*/  LDL.LU R94, [R1+0x268] ;  /* 0x00026800015e7983 */ /* 0x000f220000300800 */
[----:B------:R-:W4:Y:S01]  /*8c520*/  LDL.LU R95, [R1+0x26c] ;  /* 0x00026c00015f7983 */ /* 0x000f220000300800 */
[C---:B---3--:R-:W-:Y:S11]  /*8c530*/  HMMA.1688.F32.TF32 R72, R76.reuse, R156, R248 ;  /* 0x0000009c4c48723c */ /* 0x048ff600000810f8 */
[----:B------:R-:W-:Y:S11]  /*8c540*/  @!UPT UIADD3 URZ, URZ, URZ, URZ ;  /* 0x0000003f3f3ff290 */ /* 0x000ff6000fffe03f */
[----:B------:R-:W-:Y:S01]  /*8c550*/  @!UPT UIADD3 URZ, URZ, URZ, URZ ;  /* 0x0000003f3f3ff290 */ /* 0x000fe2000fffe03f */
[----:B------:R1:W-:Y:S01]  /*8c560*/  STL [R1+0xb00], R72 ;  /* 0x000b004801007387 */ /* 0x0003e20000100800 */
[----:B------:R-:W3:Y:S02]  /*8c570*/  LDL.LU R248, [R1+0x250] ;  /* 0x0002500001f87983 */ /* 0x000ee40000300800 */
[----:B------:R-:W3:Y:S02]  /*8c580*/  LDL.LU R249, [R1+0x254] ;  /* 0x0002540001f97983 */ /* 0x000ee40000300800 */
[----:B------:R-:W3:Y:S01]  /*8c590*/  LDL.LU R250, [R1+0x258] ;  /* 0x0002580001fa7983 */ /* 0x000ee20000300800 */
[----:B------:R-:W-:Y:S01]  /*8c5a0*/  HMMA.1688.F32.TF32 R80, R76, R160, R104 ;  /* 0x000000a04c50723c */ /* 0x000fe20000081068 */
[----:B------:R-:W-:Y:S02]  /*8c5b0*/  IMAD.MOV.U32 R162, RZ, RZ, R73 ;  /* 0x000000ffffa27224 */ /* 0x000fe400078e0049 */
[----:B------:R-:W-:Y:S02]  /*8c5c0*/  IMAD.MOV.U32 R219, RZ, RZ, R74 ;  /* 0x000000ffffdb7224 */ /* 0x000fe400078e004a */
[----:B------:R-:W-:-:S03]  /*8c5d0*/  IMAD.MOV.U32 R218, RZ, RZ, R75 ;  /* 0x000000ffffda7224 */ /* 0x000fc600078e004b */
[----:B-1----:R-:W-:Y:S01]  /*8c5e0*/  HMMA.1688.F32.TF32 R72, R76, R216, R100 ;  /* 0x000000d84c48723c */ /* 0x002fe20000081064 */
[----:B------:R-:W-:Y:S11]  /*8c5f0*/  IMAD.MOV.U32 R251, RZ, RZ, R252 ;  /* 0x000000fffffb7224 */ /* 0x000ff600078e00fc */
[----:B------:R-:W-:Y:S03]  /*8c600*/  @!UPT UIADD3 URZ, URZ, URZ, URZ ;  /* 0x0000003f3f3ff290 */ /* 0x000fe6000fffe03f */
[----:B------:R-:W-:Y:S01]  /*8c610*/  STL.64 [R1+0xaf0], R80 ;  /* 0x000af05001007387 */ /* 0x000fe20000100a00 */
[----:B------:R1:W-:Y:S08]  /*8c620*/  STL.64 [R1+0xaf8], R82 ;  /* 0x000af85201007387 */ /* 0x0003f00000100a00 */
[----:B------:R-:W-:Y:S01]  /*8c630*/  MOV R163, R72 ;  /* 0x0000004800a37202 */ /* 0x000fe20000000f00 */
[----:B------:R-:W-:-:S02]  /*8c640*/  IMAD.MOV.U32 R158, RZ, RZ, R73 ;  /* 0x000000ffff9e7224 */ /* 0x000fc400078e0049 */
[----:B------:R-:W-:Y:S02]  /*8c650*/  IMAD.MOV.U32 R159, RZ, RZ, R74 ;  /* 0x000000ffff9f7224 */ /* 0x000fe400078e004a */
[----:B------:R-:W-:Y:S02]  /*8c660*/  IMAD.MOV.U32 R252, RZ, RZ, R75 ;  /* 0x000000fffffc7224 */ /* 0x000fe400078e004b */
[C---:B------:R-:W-:Y:S08]  /*8c670*/  HMMA.1688.F32.TF32 R72, R76.reuse, R208, R244 ;  /* 0x000000d04c48723c */ /* 0x040ff000000810f4 */
[C---:B-1----:R-:W-:Y:S01]  /*8c680*/  HMMA.1688.F32.TF32 R80, R76.reuse, R212, R88 ;  /* 0x000000d44c50723c */ /* 0x042fe20000081058 */
[----:B------:R-:W3:Y:S11]  /*8c690*/  LDL.LU R88, [R1+0x240] ;  /* 0x0002400001587983 */ /* 0x000ef60000300800 */
[----:B------:R-:W-:Y:S11]  /*8c6a0*/  @!UPT UIADD3 URZ, URZ, URZ, URZ ;  /* 0x0000003f3f3ff290 */ /* 0x000ff6000fffe03f */
[----:B------:R-:W-:Y:S01]  /*8c6b0*/  STL.64 [R1+0xad0], R80 ;  /* 0x000ad05001007387 */ /* 0x000fe20000100a00 */
[----:B------:R-:W-:Y:S02]  /*8c6c0*/  STL.64 [R1+0xad8], R82 ;  /* 0x000ad85201007387 */ /* 0x000fe40000100a00 */
[----:B------:R-:W-:Y:S02]  /*8c6d0*/  STL.64 [R1+0xac0], R72 ;  /* 0x000ac04801007387 */ /* 0x000fe40000100a00 */
[----:B------:R2:W-:Y:S01]  /*8c6e0*/  STL.64 [R1+0xac8], R74 ;  /* 0x000ac84a01007387 */ /* 0x0005e20000100a00 */
[----:B------:R-:W3:Y:S01]  /*8c6f0*/  LDL.LU R89, [R1+0x244] ;  /* 0x0002440001597983 */ /* 0x000ee20000300800 */
[----:B------:R-:W3:Y:S02]  /*8c700*/  LDL.LU R90, [R1+0x248] ;  /* 0x00024800015a7983 */ /* 0x000ee40000300800 */
[----:B------:R-:W3:Y:S02]  /*8c710*/  LDL.LU R91, [R1+0x24c] ;  /* 0x00024c00015b7983 */ /* 0x000ee40000300800 */
[----:B------:R-:W3:Y:S01]  /*8c720*/  LDL.LU R244, [R1+0x230] ;  /* 0x0002300001f47983 */ /* 0x000ee20000300800 */
[----:B------:R-:W3:Y:S01]  /*8c730*/  LDL.LU R245, [R1+0x234] ;  /* 0x0002340001f57983 */ /* 0x000ee20000300800 */
[----:B------:R-:W3:Y:S02]  /*8c740*/  LDL.LU R246, [R1+0x238] ;  /* 0x0002380001f67983 */ /* 0x000ee40000300800 */
[----:B------:R-:W3:Y:S01]  /*8c750*/  LDL.LU R247, [R1+0x23c] ;  /* 0x00023c0001f77983 */ /* 0x000ee20000300800 */
[----:B--2---:R-:W-:Y:S11]  /*8c760*/  HMMA.1688.F32.TF32 R72, R76, R204, R96 ;  /* 0x000000cc4c48723c */ /* 0x004ff60000081060 */
[----:B------:R-:W-:Y:S11]  /*8c770*/  @!UPT UIADD3 URZ, URZ, URZ, URZ ;  /* 0x0000003f3f3ff290 */ /* 0x000ff6000fffe03f */
[----:B------:R-:W-:Y:S02]  /*8c780*/  @!UPT UIADD3 URZ, URZ, URZ, URZ ;  /* 0x0000003f3f3ff290 */ /* 0x000fe4000fffe03f */
[----:B------:R-:W-:Y:S01]  /*8c790*/  IMAD.MOV.U32 R170, RZ, RZ, R72 ;  /* 0x000000ffffaa7224 */ /* 0x000fe200078e0048 */
[----:B------:R-:W-:Y:S01]  /*8c7a0*/  MOV R171, R73 ;  /* 0x0000004900ab7202 */ /* 0x000fe20000000f00 */
[----:B------:R-:W-:Y:S02]  /*8c7b0*/  IMAD.MOV.U32 R174, RZ, RZ, R74 ;  /* 0x000000ffffae7224 */ /* 0x000fe400078e004a */
[----:B------:R-:W-:-:S05]  /*8c7c0*/  IMAD.MOV.U32 R175, RZ, RZ, R75 ;  /* 0x000000ffffaf7224 */ /* 0x000fca00078e004b */
[----:B------:R-:W-:Y:S01]  /*8c7d0*/  STL [R1+0x41a4], R175 ;  /* 0x0041a4af01007387 */ /* 0x000fe20000100800 */
[----:B------:R-:W-:Y:S02]  /*8c7e0*/  STL [R1+0x41a0], R174 ;  /* 0x0041a0ae01007387 */ /* 0x000fe40000100800 */
[----:B------:R-:W-:Y:S02]  /*8c7f0*/  STL [R1+0x419c], R171 ;  /* 0x00419cab01007387 */ /* 0x000fe40000100800 */
[----:B------:R-:W-:Y:S01]  /*8c800*/  STL [R1+0x4198], R170 ;  /* 0x004198aa01007387 */ /* 0x000fe20000100800 */
[C---:B----4-:R-:W-:Y:S11]  /*8c810*/  HMMA.1688.F32.TF32 R72, R76.reuse, R200, R92 ;  /* 0x000000c84c48723c */ /* 0x050ff6000008105c */
[----:B------:R-:W-:Y:S11]  /*8c820*/  @!UPT UIADD3 URZ, URZ, URZ, URZ ;  /* 0x0000003f3f3ff290 */ /* 0x000ff6000fffe03f */
[----:B------:R-:W-:Y:S02]  /*8c830*/  @!UPT UIADD3 URZ, URZ, URZ, URZ ;  /* 0x0000003f3f3ff290 */ /* 0x000fe4000fffe03f */
[----:B------:R-:W-:Y:S02]  /*8c840*/  IMAD.MOV.U32 R167, RZ, RZ, R75 ;  /* 0x000000ffffa77224 */ /* 0x000fe400078e004b */
[----:B------:R-:W-:Y:S01]  /*8c850*/  IMAD.MOV.U32 R166, RZ, RZ, R74 ;  /* 0x000000ffffa67224 */ /* 0x000fe200078e004a */
[----:B------:R3:W-:Y:S02]  /*8c860*/  STL.64 [R1+0xa80], R72 ;  /* 0x000a804801007387 */ /* 0x0007e40000100a00 */
[----:B------:R-:W-:Y:S02]  /*8c870*/  STL [R1+0x41ac], R167 ;  /* 0x0041aca701007387 */ /* 0x000fe40000100800 */
[----:B------:R1:W-:Y:S01]  /*8c880*/  STL [R1+0x41a8], R166 ;  /* 0x0041a8a601007387 */ /* 0x0003e20000100800 */
[----:B---3--:R-:W-:Y:S03]  /*8c890*/  HMMA.1688.F32.TF32 R72, R76, R196, R248 ;  /* 0x000000c44c48723c */ /* 0x008fe600000810f8 */
[----:B------:R-:W2:Y:S01]  /*8c8a0*/  LDL.LU R248, [R1+0x220] ;  /* 0x0002200001f87983 */ /* 0x000ea20000300800 */
[----:B------:R-:W2:Y:S02]  /*8c8b0*/  LDL.LU R249, [R1+0x224] ;  /* 0x0002240001f97983 */ /* 0x000ea40000300800 */
[----:B------:R-:W2:Y:S02]  /*8c8c0*/  LDL.LU R250, [R1+0x228] ;  /* 0x0002280001fa7983 */ /* 0x000ea40000300800 */
[----:B------:R-:W2:Y:S11]  /*8c8d0*/  LDL.LU R251, [R1+0x22c] ;  /* 0x00022c0001fb7983 */ /* 0x000eb60000300800 */
[----:B------:R-:W-:Y:S05]  /*8c8e0*/  @!UPT UIADD3 URZ, URZ, URZ, URZ ;  /* 0x0000003f3f3ff290 */ /* 0x000fea000fffe03f */
[----:B------:R-:W-:Y:S01]  /*8c8f0*/  MOV R175, R72 ;  /* 0x0000004800af7202 */ /* 0x000fe20000000f00 */
[----:B------:R-:W-:Y:S02]  /*8c900*/  IMAD.MOV.U32 R174, RZ, RZ, R73 ;  /* 0x000000ffffae7224 */ /* 0x000fe400078e0049 */
[----:B------:R-:W-:Y:S02]  /*8c910*/  IMAD.MOV.U32 R171, RZ, RZ, R74 ;  /* 0x000000ffffab7224 */ /* 0x000fe400078e004a */
[----:B------:R-:W-:-:S05]  /*8c920*/  IMAD.MOV.U32 R170, RZ, RZ, R75 ;  /* 0x000000ffffaa7224 */ /* 0x000fca00078e004b */
[----:B------:R-:W-:Y:S01]  /*8c930*/  STL [R1+0x41bc], R170 ;  /* 0x0041bcaa01007387 */ /* 0x000fe20000100800 */
[----:B------:R-:W-:Y:S02]  /*8c940*/  STL [R1+0x41b8], R171 ;  /* 0x0041b8ab01007387 */ /* 0x000fe40000100800 */
[----:B------:R-:W-:Y:S01]  /*8c950*/  STL [R1+0x41b4], R174 ;  /* 0x0041b4ae01007387 */ /* 0x000fe20000100800 */
[C---:B------:R-:W-:Y:S01]  /*8c960*/  HMMA.1688.F32.TF32 R72, R76.reuse, R192, R88 ;  /* 0x000000c04c48723c */ /* 0x040fe20000081058 */
[----:B------:R-:W-:Y:S11]  /*8c970*/  STL [R1+0x41b0], R175 ;  /* 0x0041b0af01007387 */ /* 0x000ff60000100800 */
[----:B------:R-:W-:Y:S11]  /*8c980*/  @!UPT UIADD3 URZ, URZ, URZ, URZ ;  /* 0x0000003f3f3ff290 */ /* 0x000ff6000fffe03f */
[----:B------:R-:W-:Y:S01]  /*8c990*/  @!UPT UIADD3 URZ, URZ, URZ, URZ ;  /* 0x0000003f3f3ff290 */ /* 0x000fe2000fffe03f */
[----:B-1----:R-:W-:Y:S01]  /*8c9a0*/  MOV R166, R75 ;  /* 0x0000004b00a67202 */ /* 0x002fe20000000f00 */
[----:B------:R-:W-:Y:S01]  /*8c9b0*/  IMAD.MOV.U32 R167, RZ, RZ, R74 ;  /* 0x000000ffffa77224 */ /* 0x000fe200078e004a */
[----:B------:R1:W-:Y:S03]  /*8c9c0*/  STL.64 [R1+0xa40], R72 ;  /* 0x000a404801007387 */ /* 0x0003e60000100a00 */
[----:B------:R-:W-:Y:S01]  /*8c9d0*/  STL [R1+0x41c4], R166 ;  /* 0x0041c4a601007387 */ /* 0x000fe20000100800 */
[----:B------:R-:W-:Y:S01]  /*8c9e0*/  STL [R1+0x41c0], R167 ;  /* 0x0041c0a701007387 */ /* 0x000fe20000100800 */
[----:B------:R-:W3:Y:S02]  /*8c9f0*/  LDL.LU R100, [R1+0x210] ;  /* 0x0002100001647983 */ /* 0x000ee40000300800 */
[----:B------:R-:W3:Y:S02]  /*8ca00*/  LDL.LU R101, [R1+0x214] ;  /* 0x0002140001657983 */ /* 0x000ee40000300800 */
[----:B------:R-:W3:Y:S01]  /*8ca10*/  LDL.LU R102, [R1+0x218] ;  /* 0x0002180001667983 */ /* 0x000ee20000300800 */
[----:B------:R-:W3:Y:S01]  /*8ca20*/  LDL.LU R103, [R1+0x21c] ;  /* 0x00021c0001677983 */ /* 0x000ee20000300800 */
        /* <DEDUP_REMOVED lines=12> */
[C---:B-1----:R-:W-:Y:S11]  /*8caf0*/  HMMA.1688.F32.TF32 R72, R76.reuse, R188, R244 ;  /* 0x000000bc4c48723c */ /* 0x042ff600000810f4 */
[----:B------:R-:W-:Y:S11]  /*8cb00*/  @!UPT UIADD3 URZ, URZ, URZ, URZ ;  /* 0x0000003f3f3ff290 */ /* 0x000ff6000fffe03f */
[----:B------:R-:W-:Y:S02]  /*8cb10*/  @!UPT UIADD3 URZ, URZ, URZ, URZ ;  /* 0x0000003f3f3ff290 */ /* 0x000fe4000fffe03f */
[----:B------:R-:W-:Y:S02]  /*8cb20*/  IMAD.MOV.U32 R183, RZ, RZ, R75 ;  /* 0x000000ffffb77224 */ /* 0x000fe400078e004b */
[----:B------:R-:W-:Y:S02]  /*8cb30*/  IMAD.MOV.U32 R182, RZ, RZ, R74 ;  /* 0x000000ffffb67224 */ /* 0x000fe400078e004a */
[----:B------:R-:W-:Y:S02]  /*8cb40*/  IMAD.MOV.U32 R179, RZ, RZ, R73 ;  /* 0x000000ffffb37224 */ /* 0x000fe400078e0049 */
[----:B------:R-:W-:Y:S01]  /*8cb50*/  IMAD.MOV.U32 R178, RZ, RZ, R72 ;  /* 0x000000ffffb27224 */ /* 0x000fe200078e0048 */
[----:B------:R-:W-:Y:S01]  /*8cb60*/  STL [R1+0x41d4], R183 ;  /* 0x0041d4b701007387 */ /* 0x000fe20000100800 */
[----:B------:R-:W-:Y:S02]  /*8cb70*/  STL [R1+0x41d0], R182 ;  /* 0x0041d0b601007387 */ /* 0x000fe40000100800 */
[----:B------:R1:W-:Y:S02]  /*8cb80*/  STL [R1+0x41cc], R179 ;  /* 0x0041ccb301007387 */ /* 0x0003e40000100800 */
[----:B------:R1:W-:Y:S01]  /*8cb90*/  STL [R1+0x41c8], R178 ;  /* 0x0041c8b201007387 */ /* 0x0003e20000100800 */
[----:B------:R-:W4:Y:S01]  /*8cba0*/  LDL.LU R244, [R1+0x1d0] ;  /* 0x0001d00001f47983 */ /* 0x000f220000300800 */
[----:B------:R-:W4:Y:S02]  /*8cbb0*/  LDL.LU R245, [R1+0x1d4] ;  /* 0x0001d40001f57983 */ /* 0x000f240000300800 */
[----:B------:R-:W4:Y:S02]  /*8cbc0*/  LDL.LU R246, [R1+0x1d8] ;  /* 0x0001d80001f67983 */ /* 0x000f240000300800 */
[----:B------:R-:W4:Y:S01]  /*8cbd0*/  LDL.LU R247, [R1+0x1dc] ;  /* 0x0001dc0001f77983 */ /* 0x000f220000300800 */
[C---:B--2---:R-:W-:Y:S01]  /*8cbe0*/  HMMA.1688.F32.TF32 R72, R76.reuse, R184, R248 ;  /* 0x000000b84c48723c */ /* 0x044fe200000810f8 */
[----:B------:R-:W2:Y:S01]  /*8cbf0*/  LDL.LU R248, [R1+0x1c0] ;  /* 0x0001c00001f87983 */ /* 0x000ea20000300800 */
[----:B------:R-:W2:Y:S02]  /*8cc00*/  LDL.LU R249, [R1+0x1c4] ;  /* 0x0001c40001f97983 */ /* 0x000ea40000300800 */
[----:B------:R-:W2:Y:S02]  /*8cc10*/  LDL.LU R250, [R1+0x1c8] ;  /* 0x0001c80001fa7983 */ /* 0x000ea40000300800 */
[----:B------:R-:W2:Y:S11]  /*8cc20*/  LDL.LU R251, [R1+0x1cc] ;  /* 0x0001cc0001fb7983 */ /* 0x000eb60000300800 */
[----:B------:R-:W-:Y:S07]  /*8cc30*/  @!UPT UIADD3 URZ, URZ, URZ, URZ ;  /* 0x0000003f3f3ff290 */ /* 0x000fee000fffe03f */
        /* <DEDUP_REMOVED lines=14> */
[----:B-1----:R-:W-:Y:S02]  /*8cd20*/  IMAD.MOV.U32 R179, RZ, RZ, R72 ;  /* 0x000000ffffb37224 */ /* 0x002fe400078e0048 */
[----:B------:R-:W-:Y:S01]  /*8cd30*/  IMAD.MOV.U32 R178, RZ, RZ, R73 ;  /* 0x000000ffffb27224 */ /* 0x000fe200078e0049 */
[----:B------:R-:W-:Y:S01]  /*8cd40*/  MOV R166, R74 ;  /* 0x0000004a00a67202 */ /* 0x000fe20000000f00 */
[----:B------:R-:W-:Y:S02]  /*8cd50*/  IMAD.MOV.U32 R167, RZ, RZ, R75 ;  /* 0x000000ffffa77224 */ /* 0x000fe400078e004b */
[C---:B------:R-:W-:Y:S01]  /*8cd60*/  HMMA.1688.F32.TF32 R72, R76.reuse, R172, R92 ;  /* 0x000000ac4c48723c */ /* 0x040fe2000008105c */
[----:B------:R-:W-:Y:S01]  /*8cd70*/  STL [R1+0x41e4], R215 ;  /* 0x0041e4d701007387 */ /* 0x000fe20000100800 */
[----:B------:R-:W-:Y:S11]  /*8cd80*/  STL [R1+0x41e0], R214 ;  /* 0x0041e0d601007387 */ /* 0x000ff60000100800 */
[----:B------:R-:W-:Y:S11]  /*8cd90*/  @!UPT UIADD3 URZ, URZ, URZ, URZ ;  /* 0x0000003f3f3ff290 */ /* 0x000ff6000fffe03f */
[----:B------:R-:W-:Y:S02]  /*8cda0*/  IMAD.MOV.U32 R190, RZ, RZ, R72 ;  /* 0x000000ffffbe7224 */ /* 0x000fe400078e0048 */
[----:B------:R-:W-:Y:S02]  /*8cdb0*/  IMAD.MOV.U32 R191, RZ, RZ, R73 ;  /* 0x000000ffffbf7224 */ /* 0x000fe400078e0049 */
[----:B------:R-:W-:Y:S01]  /*8cdc0*/  IMAD.MOV.U32 R194, RZ, RZ, R74 ;  /* 0x000000ffffc27224 */ /* 0x000fe200078e004a */
[----:B------:R-:W-:Y:S02]  /*8cdd0*/  MOV R198, R75 ;  /* 0x0000004b00c67202 */ /* 0x000fe40000000f00 */
[C---:B------:R-:W-:Y:S01]  /*8cde0*/  HMMA.1688.F32.TF32 R72, R76.reuse, R168, R88 ;  /* 0x000000a84c48723c */ /* 0x040fe20000081058 */
[----:B------:R1:W-:Y:S01]  /*8cdf0*/  STL [R1+0x41dc], R187 ;  /* 0x0041dcbb01007387 */ /* 0x0003e20000100800 */
[----:B------:R3:W-:Y:S11]  /*8ce00*/  STL [R1+0x41d8], R186 ;  /* 0x0041d8ba01007387 */ /* 0x0007f60000100800 */
[----:B------:R-:W-:Y:S11]  /*8ce10*/  @!UPT UIADD3 URZ, URZ, URZ, URZ ;  /* 0x0000003f3f3ff290 */ /* 0x000ff6000fffe03f */
[----:B-1----:R-:W-:Y:S02]  /*8ce20*/  IMAD.MOV.U32 R187, RZ, RZ, R72 ;  /* 0x000000ffffbb7224 */ /* 0x002fe400078e0048 */
[----:B---3--:R-:W-:Y:S02]  /*8ce30*/  IMAD.MOV.U32 R186, RZ, RZ, R73 ;  /* 0x000000ffffba7224 */ /* 0x008fe400078e0049 */
[----:B------:R-:W-:Y:S02]  /*8ce40*/  IMAD.MOV.U32 R183, RZ, RZ, R74 ;  /* 0x000000ffffb77224 */ /* 0x000fe400078e004a */
[----:B------:R-:W-:Y:S02]  /*8ce50*/  IMAD.MOV.U32 R182, RZ, RZ, R75 ;  /* 0x000000ffffb67224 */ /* 0x000fe400078e004b */
[----:B------:R-:W-:Y:S01]  /*8ce60*/  HMMA.1688.F32.TF32 R72, R76, R164, R244 ;  /* 0x000000a44c48723c */ /* 0x000fe200000810f4 */
[----:B------:R1:W-:Y:S01]  /*8ce70*/  STL [R1+0x41ec], R171 ;  /* 0x0041ecab01007387 */ /* 0x0003e20000100800 */
[----:B------:R3:W-:Y:S11]  /*8ce80*/  STL [R1+0x41e8], R170 ;  /* 0x0041e8aa01007387 */ /* 0x0007f60000100800 */
[----:B------:R-:W-:Y:S11]  /*8ce90*/  @!UPT UIADD3 URZ, URZ, URZ, URZ ;  /* 0x0000003f3f3ff290 */ /* 0x000ff6000fffe03f */
[----:B-1----:R-:W-:Y:S01]  /*8cea0*/  MOV R171, R72 ;  /* 0x0000004800ab7202 */ /* 0x002fe20000000f00 */
[----:B---3--:R-:W-:Y:S02]  /*8ceb0*/  IMAD.MOV.U32 R170, RZ, RZ, R73 ;  /* 0x000000ffffaa7224 */ /* 0x008fe400078e0049 */
[----:B------:R-:W-:Y:S02]  /*8cec0*/  IMAD.MOV.U32 R215, RZ, RZ, R74 ;  /* 0x000000ffffd77224 */ /* 0x000fe400078e004a */
[----:B------:R-:W-:Y:S02]  /*8ced0*/  IMAD.MOV.U32 R214, RZ, RZ, R75 ;  /* 0x000000ffffd67224 */ /* 0x000fe400078e004b */
[----:B--2---:R-:W-:Y:S01]  /*8cee0*/  HMMA.1688.F32.TF32 R72, R68, R156, R248 ;  /* 0x0000009c4448723c */ /* 0x004fe200000810f8 */
[----:B------:R-:W2:Y:S01]  /*8cef0*/  LDL.LU R248, [R1+0x1470] ;  /* 0x0014700001f87983 */ /* 0x000ea20000300800 */
[----:B------:R-:W2:Y:S05]  /*8cf00*/  LDL.LU R249, [R1+0x1474] ;  /* 0x0014740001f97983 */ /* 0x000eaa0000300800 */
[----:B------:R-:W-:-:S02]  /*8cf10*/  IMAD.MOV.U32 R250, RZ, RZ, R13 ;  /* 0x000000fffffa7224 */ /* 0x000fc400078e000d */
[----:B------:R-:W-:Y:S01]  /*8cf20*/  IMAD.MOV.U32 R251, RZ, RZ, R12 ;  /* 0x000000fffffb7224 */ /* 0x000fe200078e000c */
[----:B------:R-:W3:Y:S01]  /*8cf30*/  LDL.LU R13, [R1+0x4264] ;  /* 0x00426400010d7983 */ /* 0x000ee20000300800 */
[----:B------:R-:W4:Y:S01]  /*8cf40*/  LDL.LU R12, [R1+0x4260] ;  /* 0x00426000010c7983 */ /* 0x000f220000300800 */
[----:B------:R-:W-:Y:S01]  /*8cf50*/  MOV R244, R4 ;  /* 0x0000000400f47202 */ /* 0x000fe20000000f00 */
[----:B------:R-:W-:Y:S01]  /*8cf60*/  IMAD.MOV.U32 R245, RZ, RZ, R5 ;  /* 0x000000fffff57224 */ /* 0x000fe200078e0005 */
[----:B------:R-:W2:Y:S01]  /*8cf70*/  LDL.LU R4, [R1+0x425c] ;  /* 0x00425c0001047983 */ /* 0x000ea20000300800 */
[----:B------:R-:W2:Y:S02]  /*8cf80*/  LDL.LU R5, [R1+0x4258] ;  /* 0x0042580001057983 */ /* 0x000ea40000300800 */
[----:B------:R-:W-:Y:S02]  /*8cf90*/  IMAD.MOV.U32 R246, RZ, RZ, R8 ;  /* 0x000000fffff67224 */ /* 0x000fe400078e0008 */
[----:B------:R-:W-:Y:S01]  /*8cfa0*/  IMAD.MOV.U32 R247, RZ, RZ, R9 ;  /* 0x000000fffff77224 */ /* 0x000fe200078e0009 */
[----:B------:R-:W2:Y:S01]  /*8cfb0*/  LDL.LU R8, [R1+0x4254] ;  /* 0x0042540001087983 */ /* 0x000ea20000300800 */
[----:B------:R-:W2:Y:S02]  /*8cfc0*/  LDL.LU R9, [R1+0x4250] ;  /* 0x0042500001097983 */ /* 0x000ea40000300800 */
[----:B------:R-:W2:Y:S02]  /*8cfd0*/  LDL.LU R88, [R1+0x1490] ;  /* 0x0014900001587983 */ /* 0x000ea40000300800 */
[----:B------:R-:W2:Y:S01]  /*8cfe0*/  LDL.LU R89, [R1+0x1494] ;  /* 0x0014940001597983 */ /* 0x000ea20000300800 */
[----:B---3--:R-:W-:Y:S01]  /*8cff0*/  MOV R91, R13 ;  /* 0x0000000d005b7202 */ /* 0x008fe20000000f00 */
[----:B----4-:R-:W-:-:S02]  /*8d000*/  IMAD.MOV.U32 R90, RZ, RZ, R12 ;  /* 0x000000ffff5a7224 */ /* 0x010fc400078e000c */
[----:B------:R-:W3:Y:S01]  /*8d010*/  LDL.LU R12, [R1+0x424c] ;  /* 0x00424c00010c7983 */ /* 0x000ee20000300800 */
[----:B------:R-:W4:Y:S02]  /*8d020*/  LDL.LU R13, [R1+0x4248] ;  /* 0x00424800010d7983 */ /* 0x000f240000300800 */
        /* <DEDUP_REMOVED lines=58> */
[----:B--2---:R-:W-:Y:S01]  /*8d3d0*/  MOV R94, R5 ;  /* 0x00000005005e7202 */ /* 0x004fe20000000f00 */
[----:B------:R-:W-:-:S02]  /*8d3e0*/  IMAD.MOV.U32 R95, RZ, RZ, R4 ;  /* 0x000000ffff5f7224 */ /* 0x000fc400078e0004 */
[----:B------:R-:W-:Y:S01]  /*8d3f0*/  IMAD.MOV.U32 R206, RZ, RZ, R72 ;  /* 0x000000ffffce7224 */ /* 0x000fe200078e0048 */
[----:B------:R-:W-:Y:S01]  /*8d400*/  MOV R207, R73 ;  /* 0x0000004900cf7202 */ /* 0x000fe20000000f00 */
[----:B------:R-:W-:Y:S02]  /*8d410*/  IMAD.MOV.U32 R199, RZ, RZ, R74 ;  /* 0x000000ffffc77224 */ /* 0x000fe400078e004a */
[----:B------:R-:W-:Y:S02]  /*8d420*/  IMAD.MOV.U32 R195, RZ, RZ, R75 ;  /* 0x000000ffffc37224 */ /* 0x000fe400078e004b */
[----:B------:R-:W-:Y:S02]  /*8d430*/  IMAD.MOV.U32 R92, RZ, RZ, R9 ;  /* 0x000000ffff5c7224 */ /* 0x000fe400078e0009 */
[----:B------:R-:W-:Y:S01]  /*8d440*/  IMAD.MOV.U32 R93, RZ, RZ, R8 ;  /* 0x000000ffff5d7224 */ /* 0x000fe200078e0008 */
[C---:B---3--:R-:W-:Y:S11]  /*8d450*/  HMMA.1688.F32.TF32 R4, R68.reuse, R160, R220 ;  /* 0x000000a04404723c */ /* 0x048ff600000810dc */
[----:B------:R-:W-:Y:S11]  /*8d460*/  @!UPT UIADD3 URZ, URZ, URZ, URZ ;  /* 0x0000003f3f3ff290 */ /* 0x000ff6000fffe03f */
[----:B------:R-:W-:Y:S02]  /*8d470*/  @!UPT UIADD3 URZ, URZ, URZ, URZ ;  /* 0x0000003f3f3ff290 */ /* 0x000fe4000fffe03f */
[----:B------:R-:W-:Y:S02]  /*8d480*/  IMAD.MOV.U32 R202, RZ, RZ, R4 ;  /* 0x000000ffffca7224 */ /* 0x000fe400078e0004 */
[----:B------:R-:W-:Y:S02]  /*8d490*/  IMAD.MOV.U32 R210, RZ, RZ, R5 ;  /* 0x000000ffffd27224 */ /* 0x000fe400078e0005 */
[----:B------:R-:W-:Y:S01]  /*8d4a0*/  IMAD.MOV.U32 R211, RZ, RZ, R6 ;  /* 0x000000ffffd37224 */ /* 0x000fe200078e0006 */
[----:B------:R-:W-:Y:S02]  /*8d4b0*/  MOV R203, R7 ;  /* 0x0000000700cb7202 */ /* 0x000fe40000000f00 */
[C---:B----4-:R-:W-:Y:S08]  /*8d4c0*/  HMMA.1688.F32.TF32 R4, R68.reuse, R216, R144 ;  /* 0x000000d84404723c */ /* 0x050ff00000081090 */
[C---:B------:R-:W-:Y:S11]  /*8d4d0*/  HMMA.1688.F32.TF32 R72, R68.reuse, R208, R136 ;  /* 0x000000d04448723c */ /* 0x040ff60000081088 */
[----:B------:R-:W-:Y:S04]  /*8d4e0*/  @!UPT UIADD3 URZ, URZ, URZ, URZ ;  /* 0x0000003f3f3ff290 */ /* 0x000fe8000fffe03f */
[----:B------:R-:W-:Y:S01]  /*8d4f0*/  STL.64 [R1+0x940], R4 ;  /* 0x0009400401007387 */ /* 0x000fe20000100a00 */
[----:B------:R1:W-:Y:S02]  /*8d500*/  STL.64 [R1+0x948], R6 ;  /* 0x0009480601007387 */ /* 0x0003e40000100a00 */
[C---:B-1----:R-:W-:Y:S08]  /*8d510*/  HMMA.1688.F32.TF32 R4, R68.reuse, R212, R140 ;  /* 0x000000d44404723c */ /* 0x042ff0000008108c */
[C---:B------:R-:W-:Y:S11]  /*8d520*/  HMMA.1688.F32.TF32 R8, R68.reuse, R200, R128 ;  /* 0x000000c84408723c */ /* 0x040ff60000081080 */
[----:B------:R-:W-:Y:S04]  /*8d530*/  @!UPT UIADD3 URZ, URZ, URZ, URZ ;  /* 0x0000003f3f3ff290 */ /* 0x000fe8000fffe03f */
[----:B------:R-:W-:Y:S01]  /*8d540*/  STL.64 [R1+0x920], R4 ;  /* 0x0009200401007387 */ /* 0x000fe20000100a00 */
[----:B------:R1:W-:Y:S02]  /*8d550*/  STL.64 [R1+0x928], R6 ;  /* 0x0009280601007387 */ /* 0x0003e40000100a00 */
[----:B------:R-:W-:Y:S02]  /*8d560*/  STL.64 [R1+0x900], R72 ;  /* 0x0009004801007387 */ /* 0x000fe40000100a00 */
[----:B------:R2:W-:Y:S01]  /*8d570*/  STL.64 [R1+0x908], R74 ;  /* 0x0009084a01007387 */ /* 0x0005e20000100a00 */
[C---:B-1----:R-:W-:Y:S08]  /*8d580*/  HMMA.1688.F32.TF32 R4, R68.reuse, R204, R132 ;  /* 0x000000cc4404723c */ /* 0x042ff00000081084 */
[----:B--2---:R-:W-:Y:S11]  /*8d590*/  HMMA.1688.F32.TF32 R72, R68, R196, R124 ;  /* 0x000000c44448723c */ /* 0x004ff6000008107c */
[----:B------:R-:W-:Y:S04]  /*8d5a0*/  @!UPT UIADD3 URZ, URZ, URZ, URZ ;  /* 0x0000003f3f3ff290 */ /* 0x000fe8000fffe03f */
[----:B------:R-:W-:Y:S01]  /*8d5b0*/  STL.64 [R1+0x8f0], R4 ;  /* 0x0008f00401007387 */ /* 0x000fe20000100a00 */
[----:B------:R1:W-:Y:S02]  /*8d5c0*/  STL.64 [R1+0x8f8], R6 ;  /* 0x0008f80601007387 */ /* 0x0003e40000100a00 */
[----:B------:R-:W-:Y:S02]  /*8d5d0*/  STL.64 [R1+0x730], R8 ;  /* 0x0007300801007387 */ /* 0x000fe40000100a00 */
[----:B------:R-:W-:Y:S03]  /*8d5e0*/  STL.64 [R1+0x738], R10 ;  /* 0x0007380a01007387 */ /* 0x000fe60000100a00 */
[----:B------:R-:W-:Y:S01]  /*8d5f0*/  STL.64 [R1+0x700], R72 ;  /* 0x0007004801007387 */ /* 0x000fe20000100a00 */
[----:B------:R2:W-:Y:S02]  /*8d600*/  STL.64 [R1+0x708], R74 ;  /* 0x0007084a01007387 */ /* 0x0005e40000100a00 */
[----:B------:R-:W-:-:S02]  /*8d610*/  IMAD.MOV.U32 R98, RZ, RZ, R13 ;  /* 0x000000ffff627224 */ /* 0x000fc400078e000d */
[----:B------:R-:W-:Y:S01]  /*8d620*/  IMAD.MOV.U32 R99, RZ, RZ, R12 ;  /* 0x000000ffff637224 */ /* 0x000fe200078e000c */
[----:B------:R-:W-:Y:S04]  /*8d630*/  LDS R13, [R17+0x50080] ;  /* 0x05008000110d7984 */ /* 0x000fe80000000800 */
[----:B------:R-:W3:Y:S01]  /*8d640*/  LDS R12, [R0+0x50080] ;  /* 0x05008000000c7984 */ /* 0x000ee20000000800 */
[C---:B------:R-:W-:Y:S08]  /*8d650*/  HMMA.1688.F32.TF32 R76, R68.reuse, R176, R108 ;  /* 0x000000b0444c723c */ /* 0x040ff0000008106c */
[C---:B-1----:R-:W-:Y:S08]  /*8d660*/  HMMA.1688.F32.TF32 R4, R68.reuse, R192, R120 ;  /* 0x000000c04404723c */ /* 0x042ff00000081078 */
[C---:B--2---:R-:W-:Y:S01]  /*8d670*/  HMMA.1688.F32.TF32 R72, R68.reuse, R188, R236 ;  /* 0x000000bc4448723c */ /* 0x044fe200000810ec */
[----:B------:R-:W-:Y:S04]  /*8d680*/  LDS R8, [R87+0x50080] ;  /* 0x0500800057087984 */ /* 0x000fe80000000800 */
[----:B------:R-:W-:Y:S04]  /*8d690*/  LDS R10, [R87+0x51080] ;  /* 0x05108000570a7984 */ /* 0x000fe80000000800 */
[----:B------:R-:W-:Y:S04]  /*8d6a0*/  LDS R9, [R3+0x50080] ;  /* 0x0500800003097984 */ /* 0x000fe80000000800 */
[----:B------:R-:W1:Y:S04]  /*8d6b0*/  LDS R11, [R3+0x51080] ;  /* 0x05108000030b7984 */ /* 0x000e680000000800 */
[----:B------:R-:W-:Y:S01]  /*8d6c0*/  STL.64 [R1+0x190], R4 ;  /* 0x0001900401007387 */ /* 0x000fe20000100a00 */
[----:B------:R2:W-:Y:S05]  /*8d6d0*/  STL.64 [R1+0x198], R6 ;  /* 0x0001980601007387 */ /* 0x0005ea0000100a00 */
[----:B------:R-:W-:Y:S02]  /*8d6e0*/  STL.64 [R1+0x180], R72 ;  /* 0x0001804801007387 */ /* 0x000fe40000100a00 */
[----:B------:R4:W-:Y:S01]  /*8d6f0*/  STL.64 [R1+0x188], R74 ;  /* 0x0001884a01007387 */ /* 0x0009e20000100a00 */
[C---:B--2---:R-:W-:Y:S08]  /*8d700*/  HMMA.1688.F32.TF32 R4, R68.reuse, R184, R116 ;  /* 0x000000b84404723c */ /* 0x044ff00000081074 */
[C---:B----4-:R-:W-:Y:S11]  /*8d710*/  HMMA.1688.F32.TF32 R72, R68.reuse, R180, R112 ;  /* 0x000000b44448723c */ /* 0x050ff60000081070 */
[----:B------:R-:W-:Y:S04]  /*8d720*/  @!UPT UIADD3 URZ, URZ, URZ, URZ ;  /* 0x0000003f3f3ff290 */ /* 0x000fe8000fffe03f */
[----:B------:R-:W-:Y:S01]  /*8d730*/  STL.64 [R1+0x170], R4 ;  /* 0x0001700401007387 */ /* 0x000fe20000100a00 */
[----:B------:R2:W-:Y:S07]  /*8d740*/  STL.64 [R1+0x178], R6 ;  /* 0x0001780601007387 */ /* 0x0005ee0000100a00 */
[----:B------:R-:W-:Y:S02]  /*8d750*/  STL.64 [R1+0x160], R72 ;  /* 0x0001604801007387 */ /* 0x000fe40000100a00 */
[----:B------:R4:W-:Y:S01]  /*8d760*/  STL.64 [R1+0x168], R74 ;  /* 0x0001684a01007387 */ /* 0x0009e20000100a00 */
[C---:B--2---:R-:W-:Y:S08]  /*8d770*/  HMMA.1688.F32.TF32 R4, R68.reuse, R172, R104 ;  /* 0x000000ac4404723c */ /* 0x044ff00000081068 */
[C---:B----4-:R-:W-:Y:S08]  /*8d780*/  HMMA.1688.F32.TF32 R72, R68.reuse, R168, R100 ;  /* 0x000000a84448723c */ /* 0x050ff00000081064 */
[----:B------:R-:W-:Y:S01]  /*8d790*/  HMMA.1688.F32.TF32 R68, R68, R164, R96 ;  /* 0x000000a44444723c */ /* 0x000fe20000081060 */
[----:B------:R-:W-:Y:S01]  /*8d7a0*/  STL.64 [R1+0x150], R76 ;  /* 0x0001504c01007387 */ /* 0x000fe20000100a00 */
[----:B------:R3:W-:Y:S05]  /*8d7b0*/  STL.64 [R1+0x158], R78 ;  /* 0x0001584e01007387 */ /* 0x0007ea0000100a00 */
[----:B------:R-:W-:Y:S01]  /*8d7c0*/  STL.64 [R1+0x140], R4 ;  /* 0x0001400401007387 */ /* 0x000fe20000100a00 */
[----:B------:R-:W-:Y:S07]  /*8d7d0*/  STL.64 [R1+0x148], R6 ;  /* 0x0001480601007387 */ /* 0x000fee0000100a00 */
[----:B------:R-:W-:Y:S02]  /*8d7e0*/  STL.64 [R1+0x130], R72 ;  /* 0x0001304801007387 */ /* 0x000fe40000100a00 */
[----:B------:R-:W-:Y:S06]  /*8d7f0*/  STL.64 [R1+0x138], R74 ;  /* 0x0001384a01007387 */ /* 0x000fec0000100a00 */
[----:B------:R-:W-:Y:S01]  /*8d800*/  STL.64 [R1+0x120], R68 ;  /* 0x0001204401007387 */ /* 0x000fe20000100a00 */
[----:B------:R2:W-:Y:S01]  /*8d810*/  STL.64 [R1+0x128], R70 ;  /* 0x0001284601007387 */ /* 0x0005e20000100a00 */
[C---:B---3--:R-:W-:Y:S02]  /*8d820*/  HMMA.1688.F32.TF32 R76, R12.reuse, R160, R88 ;  /* 0x000000a00c4c723c */ /* 0x048fe40000081058 */
[----:B------:R-:W-:Y:S04]  /*8d830*/  LDS R4, [R0+0x50100] ;  /* 0x0501000000047984 */ /* 0x000fe80000000800 */
[----:B------:R-:W-:Y:S04]  /*8d840*/  LDS R6, [R0+0x51100] ;  /* 0x0511000000067984 */ /* 0x000fe80000000800 */
[----:B------:R-:W-:Y:S04]  /*8d850*/  LDS R5, [R17+0x50100] ;  /* 0x0501000011057984 */ /* 0x000fe80000000800 */
[----:B------:R-:W3:Y:S01]  /*8d860*/  LDS R7, [R17+0x51100] ;  /* 0x0511000011077984 */ /* 0x000ee20000000800 */
[C---:B--2---:R-:W-:Y:S08]  /*8d870*/  HMMA.1688.F32.TF32 R68, R12.reuse, R156, R92 ;  /* 0x0000009c0c44723c */ /* 0x044ff0000008105c */
[C---:B------:R-:W-:Y:S11]  /*8d880*/  HMMA.1688.F32.TF32 R72, R12.reuse, R216, R244 ;  /* 0x000000d80c48723c */ /* 0x040ff600000810f4 */
[----:B------:R-:W-:Y:S04]  /*8d890*/  @!UPT UIADD3 URZ, URZ, URZ, URZ ;  /* 0x0000003f3f3ff290 */ /* 0x000fe8000fffe03f */
[----:B------:R-:W-:Y:S01]  /*8d8a0*/  STL.64 [R1+0x110], R68 ;  /* 0x0001104401007387 */ /* 0x000fe20000100a00 */
[----:B------:R2:W-:Y:S02]  /*8d8b0*/  STL.64 [R1+0x118], R70 ;  /* 0x0001184601007387 */ /* 0x0005e40000100a00 */
[C---:B--2---:R-:W-:Y:S01]  /*8d8c0*/  HMMA.1688.F32.TF32 R68, R12.reuse, R212, R248 ;  /* 0x000000d40c44723c */ /* 0x044fe200000810f8 */
        /* <DEDUP_REMOVED lines=11> */
[----:B------:R-:W2:Y:S02]  /*8d980*/  LDL.LU R96, [R1+0x590] ;  /* 0x0005900001607983 */ /* 0x000ea40000300800 */
        /* <DEDUP_REMOVED lines=15> */
[----:B------:R-:W1:Y:S02]  /*8da80*/  LDL.LU R236, [R1+0x520] ;  /* 0x0005200001ec7983 */ /* 0x000e640000300800 */
[----:B------:R-:W1:Y:S02]  /*8da90*/  LDL.LU R237, [R1+0x524] ;  /* 0x0005240001ed7983 */ /* 0x000e640000300800 */
[----:B------:R-:W1:Y:S01]  /*8daa0*/  LDL.LU R238, [R1+0x528] ;  /* 0x0005280001ee7983 */ /* 0x000e620000300800 */
[----:B------:R-:W1:Y:S01]  /*8dab0*/  LDL.LU R239, [R1+0x52c] ;  /* 0x00052c0001ef7983 */ /* 0x000e620000300800 */
        /* <DEDUP_REMOVED lines=32> */
[----:B------:R-:W4:Y:S02]  /*8dcc0*/  LDL.LU R240, [R1+0x1460] ;  /* 0x0014600001f07983 */ /* 0x000f240000300800 */
[----:B------:R-:W4:Y:S02]  /*8dcd0*/  LDL.LU R241, [R1+0x1464] ;  /* 0x0014640001f17983 */ /* 0x000f240000300800 */
[----:B------:R-:W4:Y:S01]  /*8dce0*/  LDL.LU R242, [R1+0x1468] ;  /* 0x0014680001f27983 */ /* 0x000f220000300800 */
[----:B------:R-:W4:Y:S01]  /*8dcf0*/  LDL.LU R243, [R1+0x146c] ;  /* 0x00146c0001f37983 */ /* 0x000f220000300800 */
[----:B------:R-:W2:Y:S02]  /*8dd00*/  LDL.LU R148, [R1+0x1440] ;  /* 0x0014400001947983 */ /* 0x000ea40000300800 */
        /* <DEDUP_REMOVED lines=31> */
[C---:B----4-:R-:W-:Y:S08]  /*8df00*/  HMMA.1688.F32.TF32 R68, R12.reuse, R208, R240 ;  /* 0x000000d00c44723c */ /* 0x050ff000000810f0 */
[C---:B--2---:R-:W-:Y:S08]  /*8df10*/  HMMA.1688.F32.TF32 R76, R12.reuse, R204, R152 ;  /* 0x000000cc0c4c723c */ /* 0x044ff00000081098 */
[C---:B---3--:R-:W-:Y:S07]  /*8df20*/  HMMA.1688.F32.TF32 R72, R12.reuse, R200, R148 ;  /* 0x000000c80c48723c */ /* 0x048fee0000081094 */
[----:B------:R-:W-:Y:S01]  /*8df30*/  STL.64 [R1+0xd0], R68 ;  /* 0x0000d04401007387 */ /* 0x000fe20000100a00 */
[----:B------:R2:W-:Y:S02]  /*8df40*/  STL.64 [R1+0xd8], R70 ;  /* 0x0000d84601007387 */ /* 0x0005e40000100a00 */
[C---:B--2---:R-:W-:Y:S05]  /*8df50*/  HMMA.1688.F32.TF32 R68, R12.reuse, R196, R224 ;  /* 0x000000c40c44723c */ /* 0x044fea00000810e0 */
[----:B------:R-:W-:Y:S01]  /*8df60*/  STL.64 [R1+0xc0], R76 ;  /* 0x0000c04c01007387 */ /* 0x000fe20000100a00 */
[----:B------:R2:W-:Y:S07]  /*8df70*/  STL.64 [R1+0xc8], R78 ;  /* 0x0000c84e01007387 */ /* 0x0005ee0000100a00 */
[----:B------:R-:W-:Y:S01]  /*8df80*/  STL.64 [R1+0xb0], R72 ;  /* 0x0000b04801007387 */ /* 0x000fe20000100a00 */
[----:B------:R3:W-:Y:S01]  /*8df90*/  STL.64 [R1+0xb8], R74 ;  /* 0x0000b84a01007387 */ /* 0x0007e20000100a00 */
[C---:B--2---:R-:W-:Y:S08]  /*8dfa0*/  HMMA.1688.F32.TF32 R76, R12.reuse, R192, R220 ;  /* 0x000000c00c4c723c */ /* 0x044ff000000810dc */
[C---:B---3--:R-:W-:Y:S01]  /*8dfb0*/  HMMA.1688.F32.TF32 R72, R12.reuse, R188, R144 ;  /* 0x000000bc0c48723c */ /* 0x048fe20000081090 */
[----:B------:R-:W-:Y:S01]  /*8dfc0*/  STL.64 [R1+0xa0], R68 ;  /* 0x0000a04401007387 */ /* 0x000fe20000100a00 */
[----:B------:R2:W-:Y:S06]  /*8dfd0*/  STL.64 [R1+0xa8], R70 ;  /* 0x0000a84601007387 */ /* 0x0005ec0000100a00 */
[C---:B--2---:R-:W-:Y:S07]  /*8dfe0*/  HMMA.1688.F32.TF32 R68, R12.reuse, R184, R140 ;  /* 0x000000b80c44723c */ /* 0x044fee000008108c */
        /* <DEDUP_REMOVED lines=14> */
[----:B---3--:R-:W-:Y:S01]  /*8e0d0*/  HMMA.1688.F32.TF32 R72, R12, R164, R120 ;  /* 0x000000a40c48723c */ /* 0x008fe20000081078 */
[----:B------:R-:W-:Y:S01]  /*8e0e0*/  STL.64 [R1+0x40], R68 ;  /* 0x0000404401007387 */ /* 0x000fe20000100a00 */
[----:B------:R1:W-:Y:S06]  /*8e0f0*/  STL.64 [R1+0x48], R70 ;  /* 0x0000484601007387 */ /* 0x0003ec0000100a00 */
[C---:B-1----:R-:W-:Y:S07]  /*8e100*/  HMMA.1688.F32.TF32 R68, R8.reuse, R156, R236 ;  /* 0x0000009c0844723c */ /* 0x042fee00000810ec */
[----:B------:R-:W-:Y:S01]  /*8e110*/  STL.64 [R1+0x30], R76 ;  /* 0x0000304c01007387 */ /* 0x000fe20000100a00 */
[C---:B------:R-:W-:Y:S01]  /*8e120*/  HMMA.1688.F32.TF32 R248, R8.reuse, R216, R248 ;  /* 0x000000d808f8723c */ /* 0x040fe200000810f8 */
[----:B------:R-:W-:Y:S07]  /*8e130*/  STL.64 [R1+0x38], R78 ;  /* 0x0000384e01007387 */ /* 0x000fee0000100a00 */
[C---:B------:R-:W-:Y:S01]  /*8e140*/  HMMA.1688.F32.TF32 R12, R8.reuse, R160, R116 ;  /* 0x000000a0080c723c */ /* 0x040fe20000081074 */
[----:B------:R-:W-:Y:S01]  /*8e150*/  STL.64 [R1+0x20], R72 ;  /* 0x0000204801007387 */ /* 0x000fe20000100a00 */
[----:B------:R-:W-:Y:S05]  /*8e160*/  STL.64 [R1+0x28], R74 ;  /* 0x0000284a01007387 */ /* 0x000fea0000100a00 */
[----:B------:R-:W-:Y:S01]  /*8e170*/  STL.64 [R1+0x10], R68 ;  /* 0x0000104401007387 */ /* 0x000fe20000100a00 */
[----:B------:R1:W-:Y:S02]  /*8e180*/  STL.64 [R1+0x18], R70 ;  /* 0x0000184601007387 */ /* 0x0003e40000100a00 */
[C---:B-1----:R-:W-:Y:S05]  /*8e190*/  HMMA.1688.F32.TF32 R68, R8.reuse, R212, R112 ;  /* 0x000000d40844723c */ /* 0x042fea0000081070 */
[----:B------:R-:W-:Y:S08]  /*8e1a0*/  STL [R1+0x410c], R248 ;  /* 0x00410cf801007387 */ /* 0x000ff00000100800 */
[----:B------:R-:W-:Y:S02]  /*8e1b0*/  STL.64 [R1], R12 ;  /* 0x0000000c01007387 */ /* 0x000fe40000100a00 */
[----:B------:R1:W-:Y:S02]  /*8e1c0*/  STL.64 [R1+0x8], R14 ;  /* 0x0000080e01007387 */ /* 0x0003e40000100a00 */
[----:B------:R-:W-:Y:S01]  /*8e1d0*/  STL [R1+0x4108], R249 ;  /* 0x004108f901007387 */ /* 0x000fe20000100800 */
[----:B------:R-:W-:Y:S01]  /*8e1e0*/  STL [R1+0x4104], R250 ;  /* 0x004104fa01007387 */ /* 0x000fe20000100800 */
[----:B------:R-:W-:Y:S01]  /*8e1f0*/  STL [R1+0x4100], R251 ;  /* 0x004100fb01007387 */ /* 0x000fe20000100800 */
[C---:B------:R-:W-:Y:S08]  /*8e200*/  HMMA.1688.F32.TF32 R72, R8.reuse, R204, R104 ;  /* 0x000000cc0848723c */ /* 0x040ff00000081068 */
[C---:B-1----:R-:W-:Y:S01]  /*8e210*/  HMMA.1688.F32.TF32 R12, R8.reuse, R208, R108 ;  /* 0x000000d0080c723c */ /* 0x042fe2000008106c */
[----:B------:R-:W-:Y:S01]  /*8e220*/  STL.64 [R1+0x1e0], R68 ;  /* 0x0001e04401007387 */ /* 0x000fe20000100a00 */
[----:B------:R1:W-:Y:S06]  /*8e230*/  STL.64 [R1+0x1e8], R70 ;  /* 0x0001e84601007387 */ /* 0x0003ec0000100a00 */
[C---:B-1----:R-:W-:Y:S08]  /*8e240*/  HMMA.1688.F32.TF32 R68, R8.reuse, R200, R100 ;  /* 0x000000c80844723c */ /* 0x042ff00000081064 */
[C---:B------:R-:W-:Y:S07]  /*8e250*/  HMMA.1688.F32.TF32 R244, R8.reuse, R192, R244 ;  /* 0x000000c008f4723c */ /* 0x040fee00000810f4 */
[----:B------:R-:W-:Y:S01]  /*8e260*/  STL.64 [R1+0x1d0], R12 ;  /* 0x0001d00c01007387 */ /* 0x000fe20000100a00 */
[----:B------:R1:W-:Y:S02]  /*8e270*/  STL.64 [R1+0x1d8], R14 ;  /* 0x0001d80e01007387 */ /* 0x0003e40000100a00 */
[----:B------:R-:W-:Y:S02]  /*8e280*/  STL.64 [R1+0x1c0], R72 ;  /* 0x0001c04801007387 */ /* 0x000fe40000100a00 */
[----:B------:R-:W-:Y:S01]  /*8e290*/  STL.64 [R1+0x1c8], R74 ;  /* 0x0001c84a01007387 */ /* 0x000fe20000100a00 */
[C---:B-1----:R-:W-:Y:S02]  /*8e2a0*/  HMMA.1688.F32.TF32 R12, R8.reuse, R196, R96 ;  /* 0x000000c4080c723c */ /* 0x042fe40000081060 */
[----:B------:R-:W-:Y:S01]  /*8e2b0*/  STL.64 [R1+0x1b0], R68 ;  /* 0x0001b04401007387 */ /* 0x000fe20000100a00 */
[----:B------:R1:W-:Y:S05]  /*8e2c0*/  STL.64 [R1+0x1b8], R70 ;  /* 0x0001b84601007387 */ /* 0x0003ea0000100a00 */
[C---:B-1----:R-:W-:Y:S02]  /*8e2d0*/  HMMA.1688.F32.TF32 R68, R8.reuse, R188, R92 ;  /* 0x000000bc0844723c */ /* 0x042fe4000008105c */
[----:B------:R-:W-:Y:S11]  /*8e2e0*/  STL [R1+0x411c], R244 ;  /* 0x00411cf401007387 */ /* 0x000ff60000100800 */
[----:B------:R-:W-:Y:S02]  /*8e2f0*/  @!UPT UIADD3 URZ, URZ, URZ, URZ ;  /* 0x0000003f3f3ff290 */ /* 0x000fe4000fffe03f */
[----:B------:R-:W-:Y:S02]  /*8e300*/  STL.64 [R1+0x1a0], R12 ;  /* 0x0001a00c01007387 */ /* 0x000fe40000100a00 */
[----:B------:R1:W-:Y:S02]  /*8e310*/  STL.64 [R1+0x1a8], R14 ;  /* 0x0001a80e01007387 */ /* 0x0003e40000100a00 */
[----:B------:R2:W-:Y:S01]  /*8e320*/  STL [R1+0x4118], R245 ;  /* 0x004118f501007387 */ /* 0x0005e20000100800 */
[----:B------:R3:W-:Y:S01]  /*8e330*/  STL [R1+0x4114], R246 ;  /* 0x004114f601007387 */ /* 0x0007e20000100800 */
[----:B------:R2:W-:Y:S01]  /*8e340*/  STL [R1+0x4110], R247 ;  /* 0x004110f701007387 */ /* 0x0005e20000100800 */
[----:B-1----:R-:W-:Y:S02]  /*8e350*/  HMMA.1688.F32.TF32 R12, R8, R184, R88 ;  /* 0x000000b8080c723c */ /* 0x002fe40000081058 */
[----:B------:R-:W-:Y:S01]  /*8e360*/  STL.64 [R1+0x250], R68 ;  /* 0x0002504401007387 */ /* 0x000fe20000100a00 */
[----:B------:R1:W-:Y:S02]  /*8e370*/  STL.64 [R1+0x258], R70 ;  /* 0x0002584601007387 */ /* 0x0003e40000100a00 */
        /* <DEDUP_REMOVED lines=24> */
[----:B------:R-:W1:Y:S02]  /*8e500*/  LDL.LU R136, [R1+0x5d0] ;  /* 0x0005d00001887983 */ /* 0x000e640000300800 */
[----:B------:R-:W1:Y:S01]  /*8e510*/  LDL.LU R137, [R1+0x5d4] ;  /* 0x0005d40001897983 */ /* 0x000e620000300800 */
[----:B------:R-:W1:Y:S01]  /*8e520*/  LDL.LU R138, [R1+0x5d8] ;  /* 0x0005d800018a7983 */ /* 0x000e620000300800 */
[----:B------:R-:W1:Y:S02]  /*8e530*/  LDL.LU R139, [R1+0x5dc] ;  /* 0x0005dc00018b7983 */ /* 0x000e640000300800 */
        /* <DEDUP_REMOVED lines=28> */
[----:B------:R-:W-:-:S02]  /*8e700*/  IMAD.MOV.U32 R244, RZ, RZ, R12 ;  /* 0x000000fffff47224 */ /* 0x000fc400078e000c */
[----:B--2---:R-:W-:Y:S02]  /*8e710*/  IMAD.MOV.U32 R245, RZ, RZ, R13 ;  /* 0x000000fffff57224 */ /* 0x004fe400078e000d */
[----:B---3--:R-:W-:Y:S02]  /*8e720*/  IMAD.MOV.U32 R246, RZ, RZ, R14 ;  /* 0x000000fffff67224 */ /* 0x008fe400078e000e */
[----:B------:R-:W-:-:S05]  /*8e730*/  IMAD.MOV.U32 R247, RZ, RZ, R15 ;  /* 0x000000fffff77224 */ /* 0x000fca00078e000f */
[----:B------:R2:W-:Y:S01]  /*8e740*/  STL [R1+0x412c], R247 ;  /* 0x00412cf701007387 */ /* 0x0005e20000100800 */
[----:B------:R3:W-:Y:S02]  /*8e750*/  STL [R1+0x4128], R246 ;  /* 0x004128f601007387 */ /* 0x0007e40000100800 */
[----:B------:R1:W-:Y:S02]  /*8e760*/  STL [R1+0x4124], R245 ;  /* 0x004124f501007387 */ /* 0x0003e40000100800 */
[----:B------:R1:W-:Y:S01]  /*8e770*/  STL [R1+0x4120], R244 ;  /* 0x004120f401007387 */ /* 0x0003e20000100800 */
[C---:B----4-:R-:W-:Y:S08]  /*8e780*/  HMMA.1688.F32.TF32 R12, R8.reuse, R176, R132 ;  /* 0x000000b0080c723c */ /* 0x050ff00000081084 */
[C---:B-1----:R-:W-:Y:S11]  /*8e790*/  HMMA.1688.F32.TF32 R68, R8.reuse, R180, R136 ;  /* 0x000000b40844723c */ /* 0x042ff60000081088 */
[----:B------:R-:W-:Y:S05]  /*8e7a0*/  @!UPT UIADD3 URZ, URZ, URZ, URZ ;  /* 0x0000003f3f3ff290 */ /* 0x000fea000fffe03f */
[----:B--2---:R-:W-:Y:S01]  /*8e7b0*/  MOV R247, R12 ;  /* 0x0000000c00f77202 */ /* 0x004fe20000000f00 */
[----:B---3--:R-:W-:Y:S02]  /*8e7c0*/  IMAD.MOV.U32 R246, RZ, RZ, R13 ;  /* 0x000000fffff67224 */ /* 0x008fe400078e000d */
[----:B------:R-:W-:Y:S02]  /*8e7d0*/  IMAD.MOV.U32 R245, RZ, RZ, R14 ;  /* 0x000000fffff57224 */ /* 0x000fe400078e000e */
[----:B------:R-:W-:Y:S02]  /*8e7e0*/  IMAD.MOV.U32 R244, RZ, RZ, R15 ;  /* 0x000000fffff47224 */ /* 0x000fe400078e000f */
[C---:B------:R-:W-:Y:S01]  /*8e7f0*/  HMMA.1688.F32.TF32 R12, R8.reuse, R172, R128 ;  /* 0x000000ac080c723c */ /* 0x040fe20000081080 */
[----:B------:R-:W-:Y:S01]  /*8e800*/  STL.64 [R1+0x230], R68 ;  /* 0x0002304401007387 */ /* 0x000fe20000100a00 */
[----:B------:R1:W-:Y:S06]  /*8e810*/  STL.64 [R1+0x238], R70 ;  /* 0x0002384601007387 */ /* 0x0003ec0000100a00 */
[C---:B-1----:R-:W-:Y:S08]  /*8e820*/  HMMA.1688.F32.TF32 R68, R8.reuse, R168, R124 ;  /* 0x000000a80844723c */ /* 0x042ff0000008107c */
[----:B------:R-:W-:Y:S01]  /*8e830*/  HMMA.1688.F32.TF32 R8, R8, R164, R120 ;  /* 0x000000a40808723c */ /* 0x000fe20000081078 */
[----:B------:R-:W-:Y:S01]  /*8e840*/  STL.64 [R1+0x4220], R246 ;  /* 0x004220f601007387 */ /* 0x000fe20000100a00 */
[----:B------:R-:W-:Y:S06]  /*8e850*/  STL.64 [R1+0x4218], R244 ;  /* 0x004218f401007387 */ /* 0x000fec0000100a00 */
[----:B------:R-:W-:-:S02]  /*8e860*/  IMAD.MOV.U32 R250, RZ, RZ, R14 ;  /* 0x000000fffffa7224 */ /* 0x000fc400078e000e */
[----:B------:R-:W-:Y:S02]  /*8e870*/  IMAD.MOV.U32 R251, RZ, RZ, R15 ;  /* 0x000000fffffb7224 */ /* 0x000fe400078e000f */
[----:B------:R-:W-:Y:S01]  /*8e880*/  IMAD.MOV.U32 R248, RZ, RZ, R12 ;  /* 0x000000fffff87224 */ /* 0x000fe200078e000c */
[----:B------:R-:W-:Y:S02]  /*8e890*/  MOV R249, R13 ;  /* 0x0000000d00f97202 */ /* 0x000fe40000000f00 */
[----:B------:R-:W-:Y:S03]  /*8e8a0*/  STL.64 [R1+0x4230], R250 ;  /* 0x004230fa01007387 */ /* 0x000fe60000100a00 */
[----:B------:R-:W-:Y:S01]  /*8e8b0*/  STL.64 [R1+0x4228], R248 ;  /* 0x004228f801007387 */ /* 0x000fe20000100a00 */
[C---:B------:R-:W-:Y:S01]  /*8e8c0*/  HMMA.1688.F32.TF32 R12, R4.reuse, R156, R236 ;  /* 0x0000009c040c723c */ /* 0x040fe200000810ec */
[----:B------:R-:W-:Y:S01]  /*8e8d0*/  STL.64 [R1+0x200], R68 ;  /* 0x0002004401007387 */ /* 0x000fe20000100a00 */
[----:B------:R1:W-:Y:S02]  /*8e8e0*/  STL.64 [R1+0x208], R70 ;  /* 0x0002084601007387 */ /* 0x0003e40000100a00 */
[----:B------:R-:W-:Y:S02]  /*8e8f0*/  STL.64 [R1+0x1f0], R8 ;  /* 0x0001f00801007387 */ /* 0x000fe40000100a00 */
[----:B------:R2:W-:Y:S02]  /*8e900*/  STL.64 [R1+0x1f8], R10 ;  /* 0x0001f80a01007387 */ /* 0x0005e40000100a00 */
[C---:B-1----:R-:W-:Y:S08]  /*8e910*/  HMMA.1688.F32.TF32 R68, R4.reuse, R160, R116 ;  /* 0x000000a00444723c */ /* 0x042ff00000081074 */
[C---:B--2---:R-:W-:Y:S07]  /*8e920*/  HMMA.1688.F32.TF32 R8, R4.reuse, R216, R112 ;  /* 0x000000d80408723c */ /* 0x044fee0000081070 */
[----:B------:R-:W-:Y:S01]  /*8e930*/  STL.64 [R1+0x6f0], R12 ;  /* 0x0006f00c01007387 */ /* 0x000fe20000100a00 */
[----:B------:R-:W-:Y:S01]  /*8e940*/  STL.64 [R1+0x6f8], R14 ;  /* 0x0006f80e01007387 */ /* 0x000fe20000100a00 */
[C---:B------:R-:W-:Y:S01]  /*8e950*/  HMMA.1688.F32.TF32 R72, R4.reuse, R200, R96 ;  /* 0x000000c80448723c */ /* 0x040fe20000081060 */
[----:B------:R-:W-:Y:S01]  /*8e960*/  LDS R12, [R87+0x50100] ;  /* 0x05010000570c7984 */ /* 0x000fe20000000800 */
[----:B------:R-:W-:Y:S04]  /*8e970*/  LDS R14, [R87+0x51100] ;  /* 0x05110000570e7984 */ /* 0x000fe80000000800 */
[----:B------:R-:W-:Y:S04]  /*8e980*/  LDS R13, [R3+0x50100] ;  /* 0x05010000030d7984 */ /* 0x000fe80000000800 */
[----:B------:R-:W1:Y:S04]  /*8e990*/  LDS R15, [R3+0x51100] ;  /* 0x05110000030f7984 */ /* 0x000e680000000800 */
        /* <DEDUP_REMOVED lines=9> */
[C---:B--2---:R-:W-:Y:S05]  /*8ea30*/  HMMA.1688.F32.TF32 R8, R4.reuse, R204, R100 ;  /* 0x000000cc0408723c */ /* 0x044fea0000081064 */
[----:B------:R-:W-:Y:S01]  /*8ea40*/  STL.64 [R1+0x6b0], R68 ;  /* 0x0006b04401007387 */ /* 0x000fe20000100a00 */
[----:B------:R2:W-:Y:S02]  /*8ea50*/  STL.64 [R1+0x6b8], R70 ;  /* 0x0006b84601007387 */ /* 0x0005e40000100a00 */
[C---:B--2---:R-:W-:Y:S11]  /*8ea60*/  HMMA.1688.F32.TF32 R68, R4.reuse, R196, R92 ;  /* 0x000000c40444723c */ /* 0x044ff6000008105c */
[----:B------:R-:W-:Y:S04]  /*8ea70*/  @!UPT UIADD3 URZ, URZ, URZ, URZ ;  /* 0x0000003f3f3ff290 */ /* 0x000fe8000fffe03f */
[----:B------:R-:W-:Y:S01]  /*8ea80*/  STL.64 [R1+0x6a0], R8 ;  /* 0x0006a00801007387 */ /* 0x000fe20000100a00 */
[----:B------:R2:W-:Y:S02]  /*8ea90*/  STL.64 [R1+0x6a8], R10 ;  /* 0x0006a80a01007387 */ /* 0x0005e40000100a00 */
[C---:B--2---:R-:W-:Y:S01]  /*8eaa0*/  HMMA.1688.F32.TF32 R8, R4.reuse, R192, R88 ;  /* 0x000000c00408723c */ /* 0x044fe20000081058 */
[----:B------:R2:W-:Y:S01]  /*8eab0*/  STL.64 [R1+0x690], R72 ;  /* 0x0006904801007387 */ /* 0x0005e20000100a00 */
[----:B------:R3:W-:Y:S02]  /*8eac0*/  STL.64 [R1+0x698], R74 ;  /* 0x0006984a01007387 */ /* 0x0007e40000100a00 */
[----:B------:R-:W4:Y:S02]  /*8ead0*/  LDL.LU R88, [R1+0xe90] ;  /* 0x000e900001587983 */ /* 0x000f240000300800 */
[----:B------:R-:W-:Y:S01]  /*8eae0*/  STL.64 [R1+0x680], R68 ;  /* 0x0006804401007387 */ /* 0x000fe20000100a00 */
[----:B------:R1:W-:Y:S11]  /*8eaf0*/  STL.64 [R1+0x688], R70 ;  /* 0x0006884601007387 */ /* 0x0003f60000100a00 */
[----:B------:R-:W-:Y:S05]  /*8eb00*/  @!UPT UIADD3 URZ, URZ, URZ, URZ ;  /* 0x0000003f3f3ff290 */ /* 0x000fea000fffe03f */
[----:B------:R-:W-:Y:S01]  /*8eb10*/  STL.64 [R1+0x670], R8 ;  /* 0x0006700801007387 */ /* 0x000fe20000100a00 */
[----:B------:R-:W-:Y:S02]  /*8eb20*/  STL.64 [R1+0x678], R10 ;  /* 0x0006780a01007387 */ /* 0x000fe40000100a00 */
        /* <DEDUP_REMOVED lines=67> */
[----:B--2---:R-:W1:Y:S02]  /*8ef60*/  LDL.LU R72, [R1+0x1400] ;  /* 0x0014000001487983 */ /* 0x004e640000300800 */
[----:B------:R-:W1:Y:S02]  /*8ef70*/  LDL.LU R73, [R1+0x1404] ;  /* 0x0014040001497983 */ /* 0x000e640000300800 */
[----:B---3--:R-:W1:Y:S01]  /*8ef80*/  LDL.LU R74, [R1+0x1408] ;  /* 0x00140800014a7983 */ /* 0x008e620000300800 */
[----:B------:R-:W1:Y:S01]  /*8ef90*/  LDL.LU R75, [R1+0x140c] ;  /* 0x00140c00014b7983 */ /* 0x000e620000300800 */
[----:B------:R-:W2:Y:S02]  /*8efa0*/  LDL.LU R80, [R1+0x13e0] ;  /* 0x0013e00001507983 */ /* 0x000ea40000300800 */
[----:B------:R-:W2:Y:S02]  /*8efb0*/  LDL.LU R81, [R1+0x13e4] ;  /* 0x0013e40001517983 */ /* 0x000ea40000300800 */
[----:B------:R-:W2:Y:S01]  /*8efc0*/  LDL.LU R82, [R1+0x13e8] ;  /* 0x0013e80001527983 */ /* 0x000ea20000300800 */
[----:B------:R-:W2:Y:S01]  /*8efd0*/  LDL.LU R83, [R1+0x13ec] ;  /* 0x0013ec0001537983 */ /* 0x000ea20000300800 */
        /* <DEDUP_REMOVED lines=23> */
[----:B------:R-:W3:Y:S04]  /*8f150*/  LDL.LU R99, [R1+0xebc] ;  /* 0x000ebc0001637983 */ /* 0x000ee80000300800 */
[----:B------:R-:W-:Y:S04]  /*8f160*/  LDS R8, [R0+0x50180] ;  /* 0x0501800000087984 */ /* 0x000fe80000000800 */
[----:B------:R-:W-:Y:S04]  /*8f170*/  LDS R10, [R0+0x51180] ;  /* 0x05118000000a7984 */ /* 0x000fe80000000800 */
[----:B------:R-:W-:Y:S04]  /*8f180*/  LDS R9, [R17+0x50180] ;  /* 0x0501800011097984 */ /* 0x000fe80000000800 */
[----:B------:R-:W1:Y:S02]  /*8f190*/  LDS R11, [R17+0x51180] ;  /* 0x05118000110b7984 */ /* 0x000e640000000800 */
[C---:B-1----:R-:W-:Y:S08]  /*8f1a0*/  HMMA.1688.F32.TF32 R68, R4.reuse, R188, R72 ;  /* 0x000000bc0444723c */ /* 0x042ff00000081048 */
[C---:B----4-:R-:W-:Y:S08]  /*8f1b0*/  HMMA.1688.F32.TF32 R76, R4.reuse, R184, R232 ;  /* 0x000000b8044c723c */ /* 0x050ff000000810e8 */
[C---:B--2---:R-:W-:Y:S07]  /*8f1c0*/  HMMA.1688.F32.TF32 R72, R4.reuse, R180, R80 ;  /* 0x000000b40448723c */ /* 0x044fee0000081050 */
        /* <DEDUP_REMOVED lines=11> */
[----:B---3--:R-:W-:Y:S07]  /*8f280*/  HMMA.1688.F32.TF32 R68, R4, R164, R148 ;  /* 0x000000a40444723c */ /* 0x008fee0000081094 */
[----:B------:R-:W-:Y:S01]  /*8f290*/  STL.64 [R1+0x620], R76 ;  /* 0x0006204c01007387 */ /* 0x000fe20000100a00 */
[----:B------:R-:W-:Y:S07]  /*8f2a0*/  STL.64 [R1+0x628], R78 ;  /* 0x0006284e01007387 */ /* 0x000fee0000100a00 */
[----:B------:R-:W-:Y:S02]  /*8f2b0*/  STL.64 [R1+0x4c0], R72 ;  /* 0x0004c04801007387 */ /* 0x000fe40000100a00 */
[----:B------:R1:W-:Y:S01]  /*8f2c0*/  STL.64 [R1+0x4c8], R74 ;  /* 0x0004c84a01007387 */ /* 0x0003e20000100a00 */
[----:B------:R-:W-:Y:S04]  /*8f2d0*/  LDS R4, [R87+0x50180] ;  /* 0x0501800057047984 */ /* 0x000fe80000000800 */
[----:B------:R-:W-:Y:S04]  /*8f2e0*/  LDS R6, [R87+0x51180] ;  /* 0x0511800057067984 */ /* 0x000fe80000000800 */
[----:B------:R-:W-:Y:S04]  /*8f2f0*/  LDS R5, [R3+0x50180] ;  /* 0x0501800003057984 */ /* 0x000fe80000000800 */
[----:B------:R-:W2:Y:S01]  /*8f300*/  LDS R7, [R3+0x51180] ;  /* 0x0511800003077984 */ /* 0x000ea20000000800 */
[----:B------:R-:W-:Y:S01]  /*8f310*/  LDS R87, [R3+0x51200] ;  /* 0x0512000003577984 */ /* 0x000fe20000000800 */
[C---:B-1----:R-:W-:Y:S02]  /*8f320*/  HMMA.1688.F32.TF32 R72, R12.reuse, R156, R224 ;  /* 0x0000009c0c48723c */ /* 0x042fe400000810e0 */
[----:B------:R-:W-:Y:S01]  /*8f330*/  STL.64 [R1+0x4b0], R68 ;  /* 0x0004b04401007387 */ /* 0x000fe20000100a00 */
[----:B------:R1:W-:Y:S05]  /*8f340*/  STL.64 [R1+0x4b8], R70 ;  /* 0x0004b84601007387 */ /* 0x0003ea0000100a00 */
[C---:B-1----:R-:W-:Y:S08]  /*8f350*/  HMMA.1688.F32.TF32 R68, R12.reuse, R160, R220 ;  /* 0x000000a00c44723c */ /* 0x042ff000000810dc */
[C---:B------:R-:W-:Y:S07]  /*8f360*/  HMMA.1688.F32.TF32 R76, R12.reuse, R216, R144 ;  /* 0x000000d80c4c723c */ /* 0x040fee0000081090 */
[----:B------:R-:W-:Y:S01]  /*8f370*/  STL.64 [R1+0x4a0], R72 ;  /* 0x0004a04801007387 */ /* 0x000fe20000100a00 */
[----:B------:R1:W-:Y:S02]  /*8f380*/  STL.64 [R1+0x4a8], R74 ;  /* 0x0004a84a01007387 */ /* 0x0003e40000100a00 */
[C---:B-1----:R-:W-:Y:S05]  /*8f390*/  HMMA.1688.F32.TF32 R72, R12.reuse, R212, R140 ;  /* 0x000000d40c48723c */ /* 0x042fea000008108c */
[----:B------:R-:W-:Y:S01]  /*8f3a0*/  STL.64 [R1+0x490], R68 ;  /* 0x0004904401007387 */ /* 0x000fe20000100a00 */
[----:B------:R1:W-:Y:S02]  /*8f3b0*/  STL.64 [R1+0x498], R70 ;  /* 0x0004984601007387 */ /* 0x0003e40000100a00 */
[C---:B-1----:R-:W-:Y:S05]  /*8f3c0*/  HMMA.1688.F32.TF32 R68, R12.reuse, R208, R136 ;  /* 0x000000d00c44723c */ /* 0x042fea0000081088 */
[----:B------:R-:W-:Y:S01]  /*8f3d0*/  STL.64 [R1+0x480], R76 ;  /* 0x0004804c01007387 */ /* 0x000fe20000100a00 */
[----:B------:R1:W-:Y:S09]  /*8f3e0*/  STL.64 [R1+0x488], R78 ;  /* 0x0004884e01007387 */ /* 0x0003f20000100a00 */
[----:B------:R-:W-:Y:S02]  /*8f3f0*/  STL.64 [R1+0x470], R72 ;  /* 0x0004704801007387 */ /* 0x000fe40000100a00 */
[----:B------:R3:W-:Y:S01]  /*8f400*/  STL.64 [R1+0x478], R74 ;  /* 0x0004784a01007387 */ /* 0x0007e20000100a00 */
[C---:B-1----:R-:W-:Y:S08]  /*8f410*/  HMMA.1688.F32.TF32 R76, R12.reuse, R204, R132 ;  /* 0x000000cc0c4c723c */ /* 0x042ff00000081084 */
[C---:B---3--:R-:W-:Y:S01]  /*8f420*/  HMMA.1688.F32.TF32 R72, R12.reuse, R200, R128 ;  /* 0x000000c80c48723c */ /* 0x048fe20000081080 */
        /* <DEDUP_REMOVED lines=26> */
[----:B---3--:R-:W-:Y:S08]  /*8f5d0*/  HMMA.1688.F32.TF32 R72, R12, R164, R96 ;  /* 0x000000a40c48723c */ /* 0x008ff00000081060 */
[C---:B------:R-:W-:Y:S01]  /*8f5e0*/  HMMA.1688.F32.TF32 R12, R8.reuse, R160, R88 ;  /* 0x000000a0080c723c */ /* 0x040fe20000081058 */
[----:B------:R-:W-:Y:S01]  /*8f5f0*/  STL.64 [R1+0x3d0], R68 ;  /* 0x0003d04401007387 */ /* 0x000fe20000100a00 */
[----:B------:R1:W-:Y:S06]  /*8f600*/  STL.64 [R1+0x3d8], R70 ;  /* 0x0003d84601007387 */ /* 0x0003ec0000100a00 */
[----:B-1----:R-:W-:Y:S01]  /*8f610*/  HMMA.1688.F32.TF32 R68, R8, R156, R92 ;  /* 0x0000009c0844723c */ /* 0x002fe2000008105c */
[----:B------:R-:W-:Y:S01]  /*8f620*/  STL.64 [R1+0x2a0], R76 ;  /* 0x0002a04c01007387 */ /* 0x000fe20000100a00 */
[----:B------:R-:W-:Y:S05]  /*8f630*/  STL.64 [R1+0x2a8], R78 ;  /* 0x0002a84e01007387 */ /* 0x000fea0000100a00 */
[----:B------:R-:W-:Y:S02]  /*8f640*/  STL.64 [R1+0x290], R72 ;  /* 0x0002904801007387 */ /* 0x000fe40000100a00 */
[----:B------:R-:W-:Y:S01]  /*8f650*/  STL.64 [R1+0x298], R74 ;  /* 0x0002984a01007387 */ /* 0x000fe20000100a00 */
[----:B------:R-:W3:Y:S11]  /*8f660*/  LDL.LU R96, [R1+0xd70] ;  /* 0x000d700001607983 */ /* 0x000ef60000300800 */
[----:B------:R-:W-:Y:S02]  /*8f670*/  @!UPT UIADD3 URZ, URZ, URZ, URZ ;  /* 0x0000003f3f3ff290 */ /* 0x000fe4000fffe03f */
[----:B------:R-:W-:Y:S01]  /*8f680*/  STL.64 [R1+0x280], R68 ;  /* 0x0002804401007387 */ /* 0x000fe20000100a00 */
[----:B------:R-:W-:Y:S02]  /*8f690*/  STL.64 [R1+0x288], R70 ;  /* 0x0002884601007387 */ /* 0x000fe40000100a00 */
[----:B------:R-:W-:Y:S02]  /*8f6a0*/  STL.64 [R1+0x270], R12 ;  /* 0x0002700c01007387 */ /* 0x000fe40000100a00 */
[----:B------:R1:W-:Y:S01]  /*8f6b0*/  STL.64 [R1+0x278], R14 ;  /* 0x0002780e01007387 */ /* 0x0003e20000100a00 */
[----:B------:R-:W3:Y:S01]  /*8f6c0*/  LDL.LU R97, [R1+0xd74] ;  /* 0x000d740001617983 */ /* 0x000ee20000300800 */
[----:B------:R-:W3:Y:S02]  /*8f6d0*/  LDL.LU R98, [R1+0xd78] ;  /* 0x000d780001627983 */ /* 0x000ee40000300800 */
[----:B------:R-:W3:Y:S02]  /*8f6e0*/  LDL.LU R99, [R1+0xd7c] ;  /* 0x000d7c0001637983 */ /* 0x000ee40000300800 */
[----:B------:R-:W4:Y:S01]  /*8f6f0*/  LDL.LU R100, [R1+0xd80] ;  /* 0x000d800001647983 */ /* 0x000f220000300800 */
[----:B------:R-:W4:Y:S01]  /*8f700*/  LDL.LU R101, [R1+0xd84] ;  /* 0x000d840001657983 */ /* 0x000f220000300800 */
[----:B------:R-:W4:Y:S02]  /*8f710*/  LDL.LU R102, [R1+0xd88] ;  /* 0x000d880001667983 */ /* 0x000f240000300800 */
[----:B------:R-:W4:Y:S02]  /*8f720*/  LDL.LU R103, [R1+0xd8c] ;  /* 0x000d8c0001677983 */ /* 0x000f240000300800 */
        /* <DEDUP_REMOVED lines=52> */
[----:B------:R-:W1:Y:S01]  /*8fa70*/  LDL.LU R232, [R1+0xe80] ;  /* 0x000e800001e87983 */ /* 0x000e620000300800 */
[----:B------:R-:W1:Y:S01]  /*8fa80*/  LDL.LU R233, [R1+0xe84] ;  /* 0x000e840001e97983 */ /* 0x000e620000300800 */
[----:B------:R-:W1:Y:S02]  /*8fa90*/  LDL.LU R234, [R1+0xe88] ;  /* 0x000e880001ea7983 */ /* 0x000e640000300800 */
[----:B------:R-:W1:Y:S02]  /*8faa0*/  LDL.LU R235, [R1+0xe8c] ;  /* 0x000e8c0001eb7983 */ /* 0x000e640000300800 */
[----:B------:R-:W2:Y:S01]  /*8fab0*/  LDL.LU R228, [R1+0xe60] ;  /* 0x000e600001e47983 */ /* 0x000ea20000300800 */
        /* <DEDUP_REMOVED lines=29> */
[----:B------:R-:W-:-:S02]  /*8fc90*/  IMAD.MOV.U32 R90, RZ, RZ, R25 ;  /* 0x000000ffff5a7224 */ /* 0x000fc400078e0019 */
[----:B------:R-:W-:Y:S01]  /*8fca0*/  IMAD.MOV.U32 R91, RZ, RZ, R24 ;  /* 0x000000ffff5b7224 */ /* 0x000fe200078e0018 */
[C---:B-1----:R-:W-:Y:S08]  /*8fcb0*/  HMMA.1688.F32.TF32 R12, R8.reuse, R216, R232 ;  /* 0x000000d8080c723c */ /* 0x042ff000000810e8 */
[C---:B--2---:R-:W-:Y:S08]  /*8fcc0*/  HMMA.1688.F32.TF32 R68, R8.reuse, R212, R80 ;  /* 0x000000d40844723c */ /* 0x044ff00000081050 */
[C---:B---3--:R-:W-:Y:S01]  /*8fcd0*/  HMMA.1688.F32.TF32 R24, R8.reuse, R208, R228 ;  /* 0x000000d00818723c */ /* 0x048fe200000810e4 */
[----:B------:R-:W-:Y:S04]  /*8fce0*/  LDS R233, [R3+0x50280] ;  /* 0x0502800003e97984 */ /* 0x000fe80000000800 */
[----:B------:R-:W-:Y:S04]  /*8fcf0*/  LDS R235, [R3+0x51280] ;  /* 0x0512800003eb7984 */ /* 0x000fe80000000800 */
[----:B------:R-:W-:Y:S01]  /*8fd00*/  STL.64 [R1+0x260], R12 ;  /* 0x0002600c01007387 */ /* 0x000fe20000100a00 */
[----:B------:R1:W-:Y:S02]  /*8fd10*/  STL.64 [R1+0x268], R14 ;  /* 0x0002680e01007387 */ /* 0x0003e40000100a00 */
[C---:B-1----:R-:W-:Y:S03]  /*8fd20*/  HMMA.1688.F32.TF32 R12, R8.reuse, R204, R240 ;  /* 0x000000cc080c723c */ /* 0x042fe600000810f0 */
        /* <DEDUP_REMOVED lines=8> */
[C---:B----4-:R-:W-:Y:S07]  /*8fdb0*/  HMMA.1688.F32.TF32 R12, R8.reuse, R192, R224 ;  /* 0x000000c0080c723c */ /* 0x050fee00000810e0 */
        /* <DEDUP_REMOVED lines=17> */
[C---:B-1----:R-:W-:Y:S08]  /*8fed0*/  HMMA.1688.F32.TF32 R12, R8.reuse, R168, R128 ;  /* 0x000000a8080c723c */ /* 0x042ff00000081080 */
[----:B------:R-:W-:Y:S01]  /*8fee0*/  HMMA.1688.F32.TF32 R8, R8, R164, R124 ;  /* 0x000000a40808723c */ /* 0x000fe2000008107c */
[----:B------:R-:W-:Y:S01]  /*8fef0*/  STL.64 [R1+0x5e0], R68 ;  /* 0x0005e04401007387 */ /* 0x000fe20000100a00 */
[----:B------:R-:W-:Y:S05]  /*8ff00*/  STL.64 [R1+0x5e8], R70 ;  /* 0x0005e84601007387 */ /* 0x000fea0000100a00 */
[----:B------:R-:W-:Y:S02]  /*8ff10*/  STL.64 [R1+0x5d0], R24 ;  /* 0x0005d01801007387 */ /* 0x000fe40000100a00 */
[----:B------:R1:W-:Y:S02]  /*8ff20*/  STL.64 [R1+0x5d8], R26 ;  /* 0x0005d81a01007387 */ /* 0x0003e40000100a00 */
[C---:B-1----:R-:W-:Y:S04]  /*8ff30*/  HMMA.1688.F32.TF32 R24, R4.reuse, R156, R120 ;  /* 0x0000009c0418723c */ /* 0x042fe80000081078 */
        /* <DEDUP_REMOVED lines=30> */
[----:B------:R-:W-:Y:S01]  /*90120*/  STL.64 [R1+0x550], R68 ;  /* 0x0005504401007387 */ /* 0x000fe20000100a00 */
[----:B------:R-:W-:Y:S03]  /*90130*/  STL.64 [R1+0x558], R70 ;  /* 0x0005584601007387 */ /* 0x000fe60000100a00 */
[----:B------:R-:W-:Y:S02]  /*90140*/  STL.64 [R1+0x540], R12 ;  /* 0x0005400c01007387 */ /* 0x000fe40000100a00 */
[----:B------:R-:W-:Y:S11]  /*90150*/  STL.64 [R1+0x548], R14 ;  /* 0x0005480e01007387 */ /* 0x000ff60000100a00 */
[----:B------:R-:W-:Y:S05]  /*90160*/  @!UPT UIADD3 URZ, URZ, URZ, URZ ;  /* 0x0000003f3f3ff290 */ /* 0x000fea000fffe03f */
[----:B------:R-:W-:Y:S01]  /*90170*/  STL.64 [R1+0x530], R8 ;  /* 0x0005300801007387 */ /* 0x000fe20000100a00 */
[----:B------:R2:W-:Y:S02]  /*90180*/  STL.64 [R1+0x538], R10 ;  /* 0x0005380a01007387 */ /* 0x0005e40000100a00 */
[----:B------:R-:W3:Y:S01]  /*90190*/  LDL.LU R96, [R1+0x11a0] ;  /* 0x0011a00001607983 */ /* 0x000ee20000300800 */
[C---:B--2---:R-:W-:Y:S11]  /*901a0*/  HMMA.1688.F32.TF32 R8, R4.reuse, R188, R88 ;  /* 0x000000bc0408723c */ /* 0x044ff60000081058 */
[----:B------:R-:W-:Y:S11]  /*901b0*/  @!UPT UIADD3 URZ, URZ, URZ, URZ ;  /* 0x0000003f3f3ff290 */ /* 0x000ff6000fffe03f */
[----:B------:R-:W-:Y:S01]  /*901c0*/  @!UPT UIADD3 URZ, URZ, URZ, URZ ;  /* 0x0000003f3f3ff290 */ /* 0x000fe2000fffe03f */
[----:B------:R-:W-:Y:S01]  /*901d0*/  STL.64 [R1+0x520], R8 ;  /* 0x0005200801007387 */ /* 0x000fe20000100a00 */
[----:B------:R2:W-:Y:S02]  /*901e0*/  STL.64 [R1+0x528], R10 ;  /* 0x0005280a01007387 */ /* 0x0005e40000100a00 */
[----:B------:R-:W3:Y:S02]  /*901f0*/  LDL.LU R97, [R1+0x11a4] ;  /* 0x0011a40001617983 */ /* 0x000ee40000300800 */
[----:B------:R-:W3:Y:S01]  /*90200*/  LDL.LU R98, [R1+0x11a8] ;  /* 0x0011a80001627983 */ /* 0x000ee20000300800 */
[----:B------:R-:W3:Y:S01]  /*90210*/  LDL.LU R99, [R1+0x11ac] ;  /* 0x0011ac0001637983 */ /* 0x000ee20000300800 */
[----:B------:R-:W4:Y:S02]  /*90220*/  LDL.LU R104, [R1+0x11c0] ;  /* 0x0011c00001687983 */ /* 0x000f240000300800 */
[----:B------:R-:W4:Y:S02]  /*90230*/  LDL.LU R105, [R1+0x11c4] ;  /* 0x0011c40001697983 */ /* 0x000f240000300800 */
[----:B------:R-:W4:Y:S01]  /*90240*/  LDL.LU R106, [R1+0x11c8] ;  /* 0x0011c800016a7983 */ /* 0x000f220000300800 */
        /* <DEDUP_REMOVED lines=49> */
[----:B------:R-:W1:Y:S02]  /*90560*/  LDL.LU R136, [R1+0x1250] ;  /* 0x0012500001887983 */ /* 0x000e640000300800 */
[----:B------:R-:W1:Y:S02]  /*90570*/  LDL.LU R137, [R1+0x1254] ;  /* 0x0012540001897983 */ /* 0x000e640000300800 */
[----:B------:R-:W1:Y:S01]  /*90580*/  LDL.LU R138, [R1+0x1258] ;  /* 0x00125800018a7983 */ /* 0x000e620000300800 */
[----:B------:R-:W1:Y:S01]  /*90590*/  LDL.LU R139, [R1+0x125c] ;  /* 0x00125c00018b7983 */ /* 0x000e620000300800 */
        /* <DEDUP_REMOVED lines=19> */
[C---:B--2---:R-:W-:Y:S08]  /*906d0*/  HMMA.1688.F32.TF32 R12, R4.reuse, R184, R152 ;  /* 0x000000b8040c723c */ /* 0x044ff00000081098 */
[C---:B---3--:R-:W-:Y:S08]  /*906e0*/  HMMA.1688.F32.TF32 R8, R4.reuse, R180, R148 ;  /* 0x000000b40408723c */ /* 0x048ff00000081094 */
[C---:B------:R-:W-:Y:S07]  /*906f0*/  HMMA.1688.F32.TF32 R68, R4.reuse, R176, R224 ;  /* 0x000000b00444723c */ /* 0x040fee00000810e0 */
[----:B------:R-:W-:Y:S01]  /*90700*/  STL.64 [R1+0x510], R12 ;  /* 0x0005100c01007387 */ /* 0x000fe20000100a00 */
[----:B------:R2:W-:Y:S07]  /*90710*/  STL.64 [R1+0x518], R14 ;  /* 0x0005180e01007387 */ /* 0x0005ee0000100a00 */
[----:B------:R-:W-:Y:S01]  /*90720*/  STL.64 [R1+0x500], R8 ;  /* 0x0005000801007387 */ /* 0x000fe20000100a00 */
[----:B------:R3:W-:Y:S01]  /*90730*/  STL.64 [R1+0x508], R10 ;  /* 0x0005080a01007387 */ /* 0x0007e20000100a00 */
[C---:B--2---:R-:W-:Y:S08]  /*90740*/  HMMA.1688.F32.TF32 R12, R4.reuse, R172, R220 ;  /* 0x000000ac040c723c */ /* 0x044ff000000810dc */
[C---:B---3--:R-:W-:Y:S08]  /*90750*/  HMMA.1688.F32.TF32 R8, R4.reuse, R168, R144 ;  /* 0x000000a80408723c */ /* 0x048ff00000081090 */
[----:B----4-:R-:W-:Y:S01]  /*90760*/  HMMA.1688.F32.TF32 R4, R4, R164, R140 ;  /* 0x000000a40404723c */ /* 0x010fe2000008108c */
[----:B------:R-:W-:Y:S01]  /*90770*/  STL.64 [R1+0x4f0], R68 ;  /* 0x0004f04401007387 */ /* 0x000fe20000100a00 */
[----:B------:R-:W-:Y:S01]  /*90780*/  STL.64 [R1+0x4f8], R70 ;  /* 0x0004f84601007387 */ /* 0x000fe20000100a00 */
[----:B------:R-:W-:-:S02]  /*90790*/  MOV R91, R16 ;  /* 0x00000010005b7202 */ /* 0x000fc40000000f00 */
[----:B------:R-:W-:Y:S04]  /*907a0*/  LDS R145, [R17+0x50280] ;  /* 0x0502800011917984 */ /* 0x000fe80000000800 */
[----:B------:R-:W-:Y:S04]  /*907b0*/  LDS R147, [R17+0x51280] ;  /* 0x0512800011937984 */ /* 0x000fe80000000800 */
[----:B------:R-:W-:Y:S04]  /*907c0*/  LDS R144, [R0+0x50280] ;  /* 0x0502800000907984 */ /* 0x000fe80000000800 */
[----:B------:R-:W2:Y:S04]  /*907d0*/  LDS R146, [R0+0x51280] ;  /* 0x0512800000927984 */ /* 0x000ea80000000800 */
[----:B------:R-:W-:Y:S01]  /*907e0*/  STL.64 [R1+0x4e0], R12 ;  /* 0x0004e00c01007387 */ /* 0x000fe20000100a00 */
[----:B------:R1:W-:Y:S02]  /*907f0*/  STL.64 [R1+0x4e8], R14 ;  /* 0x0004e80e01007387 */ /* 0x0003e40000100a00 */
[----:B------:R-:W-:Y:S02]  /*90800*/  STL.64 [R1+0x4d0], R8 ;  /* 0x0004d00801007387 */ /* 0x000fe40000100a00 */
[----:B------:R3:W-:Y:S01]  /*90810*/  STL.64 [R1+0x4d8], R10 ;  /* 0x0004d80a01007387 */ /* 0x0007e20000100a00 */
[----:B------:R-:W-:Y:S01]  /*90820*/  STL.64 [R1+0x350], R4 ;  /* 0x0003500401007387 */ /* 0x000fe20000100a00 */
[----:B------:R4:W-:Y:S01]  /*90830*/  STL.64 [R1+0x358], R6 ;  /* 0x0003580601007387 */ /* 0x0009e20000100a00 */
[C---:B-1----:R-:W-:Y:S08]  /*90840*/  HMMA.1688.F32.TF32 R12, R24.reuse, R156, R136 ;  /* 0x0000009c180c723c */ /* 0x042ff00000081088 */
[C---:B---3--:R-:W-:Y:S08]  /*90850*/  HMMA.1688.F32.TF32 R8, R24.reuse, R160, R132 ;  /* 0x000000a01808723c */ /* 0x048ff00000081084 */
[C---:B----4-:R-:W-:Y:S07]  /*90860*/  HMMA.1688.F32.TF32 R4, R24.reuse, R216, R128 ;  /* 0x000000d81804723c */ /* 0x050fee0000081080 */
[----:B------:R-:W-:Y:S01]  /*90870*/  STL.64 [R1+0x340], R12 ;  /* 0x0003400c01007387 */ /* 0x000fe20000100a00 */
[----:B------:R1:W-:Y:S07]  /*90880*/  STL.64 [R1+0x348], R14 ;  /* 0x0003480e01007387 */ /* 0x0003ee0000100a00 */
[----:B------:R-:W-:Y:S02]  /*90890*/  STL.64 [R1+0x330], R8 ;  /* 0x0003300801007387 */ /* 0x000fe40000100a00 */
[----:B------:R3:W-:Y:S06]  /*908a0*/  STL.64 [R1+0x338], R10 ;  /* 0x0003380a01007387 */ /* 0x0007ec0000100a00 */
        /* <DEDUP_REMOVED lines=8> */
[----:B------:R-:W-:Y:S06]  /*90930*/  STL.64 [R1+0x308], R10 ;  /* 0x0003080a01007387 */ /* 0x000fec0000100a00 */
[----:B------:R-:W-:Y:S01]  /*90940*/  STL.64 [R1+0x2f0], R4 ;  /* 0x0002f00401007387 */ /* 0x000fe20000100a00 */
[----:B------:R3:W-:Y:S01]  /*90950*/  STL.64 [R1+0x2f8], R6 ;  /* 0x0002f80601007387 */ /* 0x0007e20000100a00 */
[C---:B-1----:R-:W-:Y:S08]  /*90960*/  HMMA.1688.F32.TF32 R12, R24.reuse, R200, R116 ;  /* 0x000000c8180c723c */ /* 0x042ff00000081074 */
[C---:B---3--:R-:W-:Y:S08]  /*90970*/  HMMA.1688.F32.TF32 R4, R24.reuse, R192, R108 ;  /* 0x000000c01804723c */ /* 0x048ff0000008106c */
[----:B------:R-:W-:Y:S07]  /*90980*/  HMMA.1688.F32.TF32 R8, R24, R196, R112 ;  /* 0x000000c41808723c */ /* 0x000fee0000081070 */
[----:B------:R-:W-:Y:S01]  /*90990*/  STL.64 [R1+0x2e0], R12 ;  /* 0x0002e00c01007387 */ /* 0x000fe20000100a00 */
[----:B------:R-:W-:Y:S07]  /*909a0*/  STL.64 [R1+0x2e8], R14 ;  /* 0x0002e80e01007387 */ /* 0x000fee0000100a00 */
[----:B------:R-:W-:Y:S08]  /*909b0*/  STL.64 [R1+0x2c0], R4 ;  /* 0x0002c00401007387 */ /* 0x000ff00000100a00 */
[----:B------:R-:W-:Y:S01]  /*909c0*/  STL.64 [R1+0x2d0], R8 ;  /* 0x0002d00801007387 */ /* 0x000fe20000100a00 */
[----:B------:R-:W-:Y:S01]  /*909d0*/  STL.64 [R1+0x2d8], R10 ;  /* 0x0002d80a01007387 */ /* 0x000fe20000100a00 */
[----:B------:R1:W-:Y:S02]  /*909e0*/  STL [R1+0x2c8], R6 ;  /* 0x0002c80601007387 */ /* 0x0003e40000100800 */
[----:B------:R-:W-:-:S02]  /*909f0*/  IMAD.MOV.U32 R2, RZ, RZ, R7 ;  /* 0x000000ffff027224 */ /* 0x000fc400078e0007 */
[C---:B-1----:R-:W-:Y:S08]  /*90a00*/  HMMA.1688.F32.TF32 R4, R24.reuse, R184, R100 ;  /* 0x000000b81804723c */ /* 0x042ff00000081064 */
[C---:B------:R-:W-:Y:S08]  /*90a10*/  HMMA.1688.F32.TF32 R8, R24.reuse, R188, R104 ;  /* 0x000000bc1808723c */ /* 0x040ff00000081068 */
[C---:B------:R-:W-:Y:S07]  /*90a20*/  HMMA.1688.F32.TF32 R12, R24.reuse, R176, R92 ;  /* 0x000000b0180c723c */ /* 0x040fee000008105c */
[----:B------:R-:W-:Y:S08]  /*90a30*/  STL.64 [R1+0x3f68], R6 ;  /* 0x003f680601007387 */ /* 0x000ff00000100a00 */
[----:B------:R-:W-:Y:S02]  /*90a40*/  STL.64 [R1+0x2b0], R8 ;  /* 0x0002b00801007387 */ /* 0x000fe40000100a00 */
[----:B------:R1:W-:Y:S02]  /*90a50*/  STL.64 [R1+0x2b8], R10 ;  /* 0x0002b80a01007387 */ /* 0x0003e40000100a00 */
[----:B-1----:R-:W-:Y:S01]  /*90a60*/  HMMA.1688.F32.TF32 R8, R24, R180, R96 ;  /* 0x000000b41808723c */ /* 0x002fe20000081060 */
[----:B------:R-:W-:Y:S01]  /*90a70*/  STL.64 [R1+0x3f60], R4 ;  /* 0x003f600401007387 */ /* 0x000fe20000100a00 */
[----:B------:R-:W-:-:S02]  /*90a80*/  IMAD.MOV.U32 R92, RZ, RZ, R52 ;  /* 0x000000ffff5c7224 */ /* 0x000fc400078e0034 */
[----:B------:R-:W-:Y:S02]  /*90a90*/  IMAD.MOV.U32 R93, RZ, RZ, R53 ;  /* 0x000000ffff5d7224 */ /* 0x000fe400078e0035 */
[----:B------:R-:W-:Y:S01]  /*90aa0*/  IMAD.MOV.U32 R94, RZ, RZ, R56 ;  /* 0x000000ffff5e7224 */ /* 0x000fe200078e0038 */
[----:B------:R-:W-:Y:S11]  /*90ab0*/  MOV R95, R57 ;  /* 0x00000039005f7202 */ /* 0x000ff60000000f00 */
[----:B------:R-:W-:Y:S05]  /*90ac0*/  @!UPT UIADD3 URZ, URZ, URZ, URZ ;  /* 0x0000003f3f3ff290 */ /* 0x000fea000fffe03f */
[----:B------:R-:W-:Y:S01]  /*90ad0*/  STL.64 [R1+0x3f78], R10 ;  /* 0x003f780a01007387 */ /* 0x000fe20000100a00 */
[----:B------:R-:W-:Y:S02]  /*90ae0*/  STL.64 [R1+0x3f70], R8 ;  /* 0x003f700801007387 */ /* 0x000fe40000100a00 */
[----:B------:R1:W-:Y:S02]  /*90af0*/  STL.64 [R1+0x3f88], R14 ;  /* 0x003f880e01007387 */ /* 0x0003e40000100a00 */
[----:B------:R-:W-:Y:S01]  /*90b00*/  STL.64 [R1+0x3f80], R12 ;  /* 0x003f800c01007387 */ /* 0x000fe20000100a00 */
[----:B------:R-:W3:Y:S01]  /*90b10*/  LDL.LU R52, [R1+0x4244] ;  /* 0x0042440001347983 */ /* 0x000ee20000300800 */
[----:B------:R-:W4:Y:S02]  /*90b20*/  LDL.LU R53, [R1+0x4240] ;  /* 0x0042400001357983 */ /* 0x000f240000300800 */
[----:B------:R-:W2:Y:S02]  /*90b30*/  LDL.LU R56, [R1+0x423c] ;  /* 0x00423c0001387983 */ /* 0x000ea40000300800 */
[----:B------:R-:W3:Y:S01]  /*90b40*/  LDL.LU R57, [R1+0x4238] ;  /* 0x0042380001397983 */ /* 0x000ee20000300800 */
        /* <DEDUP_REMOVED lines=21> */
[----:B------:R-:W4:Y:S01]  /*90ca0*/  LDL.LU R113, [R1+0xd14] ;  /* 0x000d140001717983 */ /* 0x000f220000300800 */
[----:B------:R-:W-:Y:S01]  /*90cb0*/  HMMA.1688.F32.TF32 R16, R24, R172, R88 ;  /* 0x000000ac1810723c */ /* 0x000fe20000081058 */
[----:B------:R-:W-:-:S06]  /*90cc0*/  MOV R106, R49 ;  /* 0x00000031006a7202 */ /* 0x000fcc0000000f00 */
        /* <DEDUP_REMOVED lines=13> */
[C---:B------:R-:W-:Y:S08]  /*90da0*/  HMMA.1688.F32.TF32 R44, R84.reuse, R204, R100 ;  /* 0x000000cc542c723c */ /* 0x040ff00000081064 */
[----:B------:R-:W-:Y:S01]  /*90db0*/  HMMA.1688.F32.TF32 R48, R84, R200, R96 ;  /* 0x000000c85430723c */ /* 0x000fe20000081060 */
[----:B------:R-:W-:Y:S01]  /*90dc0*/  STL.64 [R1+0x3f98], R18 ;  /* 0x003f981201007387 */ /* 0x000fe20000100a00 */
[----:B------:R-:W-:Y:S02]  /*90dd0*/  STL.64 [R1+0x3f90], R16 ;  /* 0x003f901001007387 */ /* 0x000fe40000100a00 */
[----:B--2---:R-:W-:-:S02]  /*90de0*/  IMAD.MOV.U32 R115, RZ, RZ, R56 ;  /* 0x000000ffff737224 */ /* 0x004fc400078e0038 */
[----:B---3--:R-:W-:Y:S02]  /*90df0*/  IMAD.MOV.U32 R114, RZ, RZ, R57 ;  /* 0x000000ffff727224 */ /* 0x008fe400078e0039 */
[----:B----4-:R-:W-:Y:S02]  /*90e00*/  IMAD.MOV.U32 R104, RZ, RZ, R53 ;  /* 0x000000ffff687224 */ /* 0x010fe400078e0035 */
[----:B------:R-:W-:Y:S01]  /*90e10*/  IMAD.MOV.U32 R105, RZ, RZ, R52 ;  /* 0x000000ffff697224 */ /* 0x000fe200078e0034 */
[C---:B------:R-:W-:Y:S08]  /*90e20*/  HMMA.1688.F32.TF32 R20, R24.reuse, R168, R124 ;  /* 0x000000a81814723c */ /* 0x040ff0000008107c */
[----:B------:R-:W-:Y:S08]  /*90e30*/  HMMA.1688.F32.TF32 R24, R24, R164, R120 ;  /* 0x000000a41818723c */ /* 0x000ff00000081078 */
[C---:B------:R-:W-:Y:S08]  /*90e40*/  HMMA.1688.F32.TF32 R28, R84.reuse, R156, R236 ;  /* 0x0000009c541c723c */ /* 0x040ff000000810ec */
[C---:B------:R-:W-:Y:S08]  /*90e50*/  HMMA.1688.F32.TF32 R148, R84.reuse, R160, R116 ;  /* 0x000000a05494723c */ /* 0x040ff00000081074 */
[C---:B------:R-:W-:Y:S08]  /*90e60*/  HMMA.1688.F32.TF32 R32, R84.reuse, R216, R112 ;  /* 0x000000d85420723c */ /* 0x040ff00000081070 */
[C---:B------:R-:W-:Y:S08]  /*90e70*/  HMMA.1688.F32.TF32 R36, R84.reuse, R212, R108 ;  /* 0x000000d45424723c */ /* 0x040ff0000008106c */
[C---:B------:R-:W-:Y:S08]  /*90e80*/  HMMA.1688.F32.TF32 R40, R84.reuse, R208, R104 ;  /* 0x000000d05428723c */ /* 0x040ff00000081068 */
[C---:B------:R-:W-:Y:S01]  /*90e90*/  HMMA.1688.F32.TF32 R52, R84.reuse, R196, R92 ;  /* 0x000000c45434723c */ /* 0x040fe2000008105c */
[----:B------:R-:W-:Y:S01]  /*90ea0*/  STL.64 [R1+0x3fa8], R22 ;  /* 0x003fa81601007387 */ /* 0x000fe20000100a00 */
[----:B------:R-:W-:Y:S02]  /*90eb0*/  STL.64 [R1+0x3fa0], R20 ;  /* 0x003fa01401007387 */ /* 0x000fe40000100a00 */
[----:B------:R-:W-:Y:S02]  /*90ec0*/  STL.64 [R1+0x3fb8], R26 ;  /* 0x003fb81a01007387 */ /* 0x000fe40000100a00 */
[----:B------:R-:W-:Y:S01]  /*90ed0*/  STL.64 [R1+0x3fb0], R24 ;  /* 0x003fb01801007387 */ /* 0x000fe20000100a00 */
[----:B------:R-:W-:Y:S01]  /*90ee0*/  STL.64 [R1+0x3fc8], R30 ;  /* 0x003fc81e01007387 */ /* 0x000fe20000100a00 */
[----:B------:R-:W-:Y:S02]  /*90ef0*/  STL.64 [R1+0x3fc0], R28 ;  /* 0x003fc01c01007387 */ /* 0x000fe40000100a00 */
[----:B------:R-:W-:Y:S02]  /*90f00*/  STL.64 [R1+0x3fd8], R150 ;  /* 0x003fd89601007387 */ /* 0x000fe40000100a00 */
[----:B------:R-:W-:Y:S01]  /*90f10*/  STL.64 [R1+0x3fd0], R148 ;  /* 0x003fd09401007387 */ /* 0x000fe20000100a00 */
[----:B------:R-:W-:Y:S01]  /*90f20*/  STL.64 [R1+0x3fe8], R34 ;  /* 0x003fe82201007387 */ /* 0x000fe20000100a00 */
[----:B------:R2:W-:Y:S02]  /*90f30*/  STL.64 [R1+0x3fe0], R32 ;  /* 0x003fe02001007387 */ /* 0x0005e40000100a00 */
[----:B------:R-:W-:Y:S02]  /*90f40*/  STL.64 [R1+0x3ff8], R38 ;  /* 0x003ff82601007387 */ /* 0x000fe40000100a00 */
[----:B------:R3:W-:Y:S01]  /*90f50*/  STL.64 [R1+0x3ff0], R36 ;  /* 0x003ff02401007387 */ /* 0x0007e20000100a00 */
        /* <DEDUP_REMOVED lines=8> */
[----:B------:R-:W4:Y:S01]  /*90fe0*/  LDL.LU R104, [R1+0xbf0] ;  /* 0x000bf00001687983 */ /* 0x000f220000300800 */
[----:B------:R-:W4:Y:S02]  /*90ff0*/  LDL.LU R105, [R1+0xbf4] ;  /* 0x000bf40001697983 */ /* 0x000f240000300800 */
[----:B------:R-:W4:Y:S02]  /*91000*/  LDL.LU R106, [R1+0xbf8] ;  /* 0x000bf800016a7983 */ /* 0x000f240000300800 */
[----:B------:R-:W4:Y:S01]  /*91010*/  LDL.LU R107, [R1+0xbfc] ;  /* 0x000bfc00016b7983 */ /* 0x000f220000300800 */
[----:B------:R-:W2:Y:S01]  /*91020*/  LDL.LU R236, [R1+0xc90] ;  /* 0x000c900001ec7983 */ /* 0x000ea20000300800 */
[----:B------:R-:W2:Y:S02]  /*91030*/  LDL.LU R237, [R1+0xc94] ;  /* 0x000c940001ed7983 */ /* 0x000ea40000300800 */
[----:B------:R-:W2:Y:S02]  /*91040*/  LDL.LU R238, [R1+0xc98] ;  /* 0x000c980001ee7983 */ /* 0x000ea40000300800 */
[----:B------:R-:W2:Y:S01]  /*91050*/  LDL.LU R239, [R1+0xc9c] ;  /* 0x000c9c0001ef7983 */ /* 0x000ea20000300800 */
        /* <DEDUP_REMOVED lines=22> */
[----:B------:R-:W3:Y:S01]  /*911c0*/  LDL.LU R98, [R1+0x768] ;  /* 0x0007680001627983 */ /* 0x000ee20000300800 */
[----:B------:R-:W-:Y:S01]  /*911d0*/  HMMA.1688.F32.TF32 R56, R84, R192, R88 ;  /* 0x000000c05438723c */ /* 0x000fe20000081058 */
[----:B------:R-:W3:Y:S01]  /*911e0*/  LDL.LU R99, [R1+0x76c] ;  /* 0x00076c0001637983 */ /* 0x000ee20000300800 */
[----:B------:R-:W3:Y:S02]  /*911f0*/  LDL.LU R88, [R1+0x750] ;  /* 0x0007500001587983 */ /* 0x000ee40000300800 */
[----:B------:R-:W3:Y:S02]  /*91200*/  LDL.LU R89, [R1+0x754] ;  /* 0x0007540001597983 */ /* 0x000ee40000300800 */
[----:B------:R-:W3:Y:S01]  /*91210*/  LDL.LU R90, [R1+0x758] ;  /* 0x00075800015a7983 */ /* 0x000ee20000300800 */
[----:B------:R-:W3:Y:S01]  /*91220*/  LDL.LU R91, [R1+0x75c] ;  /* 0x00075c00015b7983 */ /* 0x000ee20000300800 */
[----:B------:R-:W-:-:S02]  /*91230*/  IMAD.MOV.U32 R94, RZ, RZ, R61 ;  /* 0x000000ffff5e7224 */ /* 0x000fc400078e003d */
[----:B------:R-:W-:Y:S02]  /*91240*/  IMAD.MOV.U32 R95, RZ, RZ, R60 ;  /* 0x000000ffff5f7224 */ /* 0x000fe400078e003c */
[----:B------:R-:W-:Y:S01]  /*91250*/  IMAD.MOV.U32 R92, RZ, RZ, R65 ;  /* 0x000000ffff5c7224 */ /* 0x000fe200078e0041 */
[----:B------:R-:W-:-:S10]  /*91260*/  MOV R93, R64 ;  /* 0x00000040005d7202 */ /* 0x000fd40000000f00 */
[----:B------:R-:W-:Y:S01]  /*91270*/  STL.64 [R1+0x4048], R58 ;  /* 0x0040483a01007387 */ /* 0x000fe20000100a00 */
[----:B------:R-:W-:Y:S01]  /*91280*/  STL.64 [R1+0x4040], R56 ;  /* 0x0040403801007387 */ /* 0x000fe20000100a00 */
[C---:B--2---:R-:W-:Y:S08]  /*91290*/  HMMA.1688.F32.TF32 R64, R84.reuse, R184, R236 ;  /* 0x000000b85440723c */ /* 0x044ff000000810ec */
[C---:B---3--:R-:W-:Y:S08]  /*912a0*/  HMMA.1688.F32.TF32 R60, R84.reuse, R188, R120 ;  /* 0x000000bc543c723c */ /* 0x048ff00000081078 */
[C---:B------:R-:W-:Y:S08]  /*912b0*/  HMMA.1688.F32.TF32 R68, R84.reuse, R180, R116 ;  /* 0x000000b45444723c */ /* 0x040ff00000081074 */
[C---:B----4-:R-:W-:Y:S08]  /*912c0*/  HMMA.1688.F32.TF32 R80, R84.reuse, R168, R104 ;  /* 0x000000a85450723c */ /* 0x050ff00000081068 */
[C---:B------:R-:W-:Y:S08]  /*912d0*/  HMMA.1688.F32.TF32 R72, R84.reuse, R176, R112 ;  /* 0x000000b05448723c */ /* 0x040ff00000081070 */
[C---:B------:R-:W-:Y:S08]  /*912e0*/  HMMA.1688.F32.TF32 R76, R84.reuse, R172, R108 ;  /* 0x000000ac544c723c */ /* 0x040ff0000008106c */
[----:B------:R-:W-:Y:S08]  /*912f0*/  HMMA.1688.F32.TF32 R84, R84, R164, R100 ;  /* 0x000000a45454723c */ /* 0x000ff00000081064 */
[C---:B------:R-:W-:Y:S08]  /*91300*/  HMMA.1688.F32.TF32 R152, R144.reuse, R156, R96 ;  /* 0x0000009c9098723c */ /* 0x040ff00000081060 */
[C---:B------:R-:W-:Y:S01]  /*91310*/  HMMA.1688.F32.TF32 R88, R144.reuse, R160, R88 ;  /* 0x000000a09058723c */ /* 0x040fe20000081058 */
[----:B------:R-:W-:Y:S01]  /*91320*/  STL.64 [R1+0x4058], R62 ;  /* 0x0040583e01007387 */ /* 0x000fe20000100a00 */
[----:B------:R-:W-:Y:S02]  /*91330*/  STL.64 [R1+0x4050], R60 ;  /* 0x0040503c01007387 */ /* 0x000fe40000100a00 */
[----:B------:R-:W-:Y:S02]  /*91340*/  STL.64 [R1+0x4068], R66 ;  /* 0x0040684201007387 */ /* 0x000fe40000100a00 */
[----:B------:R-:W-:Y:S01]  /*91350*/  STL.64 [R1+0x4060], R64 ;  /* 0x0040604001007387 */ /* 0x000fe20000100a00 */
[----:B------:R-:W-:Y:S01]  /*91360*/  STL.64 [R1+0x4078], R70 ;  /* 0x0040784601007387 */ /* 0x000fe20000100a00 */
[----:B------:R-:W-:Y:S01]  /*91370*/  STL.64 [R1+0x4070], R68 ;  /* 0x0040704401007387 */ /* 0x000fe20000100a00 */
[----:B------:R-:W-:Y:S01]  /*91380*/  HMMA.1688.F32.TF32 R92, R144, R216, R92 ;  /* 0x000000d8905c723c */ /* 0x000fe2000008105c */
[C---:B-1----:R-:W-:Y:S01]  /*91390*/  LOP3.LUT R15, R0.reuse, 0x40, RZ, 0x3c, !PT ;  /* 0x00000040000f7812 */ /* 0x042fe200078e3cff */
        /* <DEDUP_REMOVED lines=8> */
[----:B------:R-:W-:Y:S04]  /*91420*/  LDS R232, [R15+0x50280] ;  /* 0x050280000fe87984 */ /* 0x000fe80000000800 */
[----:B------:R-:W1:Y:S01]  /*91430*/  LDS R234, [R15+0x51280] ;  /* 0x051280000fea7984 */ /* 0x000e620000000800 */
[----:B------:R-:W-:-:S03]  /*91440*/  LOP3.LUT R14, R0, 0x20, RZ, 0x3c, !PT ;  /* 0x00000020000e7812 */ /* 0x000fc600078e3cff */
[----:B------:R-:W-:Y:S04]  /*91450*/  LDS R236, [R0+0x50300] ;  /* 0x0503000000ec7984 */ /* 0x000fe80000000800 */
[----:B------:R-:W-:Y:S01]  /*91460*/  STL [R1+0x3f5c], R152 ;  /* 0x003f5c9801007387 */ /* 0x000fe20000100800 */
[----:B------:R-:W-:Y:S02]  /*91470*/  STL [R1+0x3f58], R153 ;  /* 0x003f589901007387 */ /* 0x000fe40000100800 */
[----:B------:R-:W-:Y:S02]  /*91480*/  STL [R1+0x3f54], R154 ;  /* 0x003f549a01007387 */ /* 0x000fe40000100800 */
[----:B------:R-:W-:Y:S01]  /*91490*/  STL [R1+0x3f50], R155 ;  /* 0x003f509b01007387 */ /* 0x000fe20000100800 */
[----:B------:R-:W-:Y:S01]  /*914a0*/  STL.64 [R1+0x40c8], R90 ;  /* 0x0040c85a01007387 */ /* 0x000fe20000100a00 */
[----:B------:R-:W-:Y:S02]  /*914b0*/  STL.64 [R1+0x40c0], R88 ;  /* 0x0040c05801007387 */ /* 0x000fe40000100a00 */
[----:B------:R-:W2:Y:S02]  /*914c0*/  LDL.LU R140, [R1+0x1110] ;  /* 0x00111000018c7983 */ /* 0x000ea40000300800 */
[----:B------:R-:W2:Y:S01]  /*914d0*/  LDL.LU R141, [R1+0x1114] ;  /* 0x00111400018d7983 */ /* 0x000ea20000300800 */
[----:B------:R-:W2:Y:S01]  /*914e0*/  LDL.LU R142, [R1+0x1118] ;  /* 0x00111800018e7983 */ /* 0x000ea20000300800 */
[----:B------:R-:W2:Y:S02]  /*914f0*/  LDL.LU R143, [R1+0x111c] ;  /* 0x00111c00018f7983 */ /* 0x000ea40000300800 */
        /* <DEDUP_REMOVED lines=44> */
[----:B------:R-:W-:Y:S02]  /*917c0*/  STL.64 [R1+0x40d8], R94 ;  /* 0x0040d85e01007387 */ /* 0x000fe40000100a00 */
[----:B------:R-:W-:Y:S01]  /*917d0*/  STL.64 [R1+0x40d0], R92 ;  /* 0x0040d05c01007387 */ /* 0x000fe20000100a00 */
[----:B------:R-:W-:Y:S04]  /*917e0*/  LDS R238, [R0+0x51300] ;  /* 0x0513000000ee7984 */ /* 0x000fe80000000800 */
[----:B------:R-:W-:Y:S04]  /*917f0*/  LDS R237, [R14+0x50300] ;  /* 0x050300000eed7984 */ /* 0x000fe80000000800 */
[----:B------:R-:W-:Y:S01]  /*91800*/  LDS R239, [R14+0x51300] ;  /* 0x051300000eef7984 */ /* 0x000fe20000000800 */
[C---:B--2---:R-:W-:Y:S08]  /*91810*/  HMMA.1688.F32.TF32 R96, R144.reuse, R212, R96 ;  /* 0x000000d49060723c */ /* 0x044ff00000081060 */
[C---:B---3--:R-:W-:Y:S08]  /*91820*/  HMMA.1688.F32.TF32 R100, R144.reuse, R208, R100 ;  /* 0x000000d09064723c */ /* 0x048ff00000081064 */
[C---:B------:R-:W-:Y:S08]  /*91830*/  HMMA.1688.F32.TF32 R104, R144.reuse, R204, R104 ;  /* 0x000000cc9068723c */ /* 0x040ff00000081068 */
[C---:B------:R-:W-:Y:S08]  /*91840*/  HMMA.1688.F32.TF32 R116, R144.reuse, R192, R116 ;  /* 0x000000c09074723c */ /* 0x040ff00000081074 */
[C---:B----4-:R-:W-:Y:S08]  /*91850*/  HMMA.1688.F32.TF32 R108, R144.reuse, R200, R108 ;  /* 0x000000c8906c723c */ /* 0x050ff0000008106c */
[C---:B------:R-:W-:Y:S08]  /*91860*/  HMMA.1688.F32.TF32 R112, R144.reuse, R196, R112 ;  /* 0x000000c49070723c */ /* 0x040ff00000081070 */
[----:B------:R-:W-:Y:S01]  /*91870*/  HMMA.1688.F32.TF32 R120, R144, R188, R120 ;  /* 0x000000bc9078723c */ /* 0x000fe20000081078 */
[----:B------:R-:W-:Y:S01]  /*91880*/  STL.64 [R1+0x40e8], R98 ;  /* 0x0040e86201007387 */ /* 0x000fe20000100a00 */
[----:B------:R-:W-:Y:S02]  /*91890*/  STL.64 [R1+0x40e0], R96 ;  /* 0x0040e06001007387 */ /* 0x000fe40000100a00 */
[----:B------:R-:W-:Y:S02]  /*918a0*/  STL [R1+0x3f4c], R101 ;  /* 0x003f4c6501007387 */ /* 0x000fe40000100800 */
[----:B------:R-:W-:Y:S01]  /*918b0*/  STL [R1+0x3f48], R102 ;  /* 0x003f486601007387 */ /* 0x000fe20000100800 */
[----:B------:R-:W-:Y:S01]  /*918c0*/  STL [R1+0x3f44], R103 ;  /* 0x003f446701007387 */ /* 0x000fe20000100800 */
[----:B------:R-:W-:Y:S02]  /*918d0*/  STL.64 [R1+0x40f8], R106 ;  /* 0x0040f86a01007387 */ /* 0x000fe40000100a00 */
[----:B------:R-:W-:Y:S01]  /*918e0*/  STL.64 [R1+0x40f0], R104 ;  /* 0x0040f06801007387 */ /* 0x000fe20000100a00 */
[----:B------:R-:W-:Y:S04]  /*918f0*/  STL [R1+0x3f40], R111 ;  /* 0x003f406f01007387 */ /* 0x000fe80000100800 */
[----:B------:R-:W-:Y:S02]  /*91900*/  STL [R1+0x3f3c], R115 ;  /* 0x003f3c7301007387 */ /* 0x000fe40000100800 */
[----:B------:R-:W-:Y:S02]  /*91910*/  STL [R1+0x3f38], R118 ;  /* 0x003f387601007387 */ /* 0x000fe40000100800 */
[----:B------:R-:W-:Y:S04]  /*91920*/  STL [R1+0x3f34], R119 ;  /* 0x003f347701007387 */ /* 0x000fe80000100800 */
[----:B------:R-:W-:Y:S01]  /*91930*/  STL [R1+0x3f30], R123 ;  /* 0x003f307b01007387 */ /* 0x000fe20000100800 */
        /* <DEDUP_REMOVED lines=60> */
[C---:B-1----:R-:W-:Y:S08]  /*91d00*/  HMMA.1688.F32.TF32 R8, R232.reuse, R184, R8 ;  /* 0x000000b8e808723c */ /* 0x042ff00000081008 */
[C---:B--2---:R-:W-:Y:S08]  /*91d10*/  HMMA.1688.F32.TF32 R36, R232.reuse, R212, R36 ;  /* 0x000000d4e824723c */ /* 0x044ff00000081024 */
[C---:B---3--:R-:W-:Y:S08]  /*91d20*/  HMMA.1688.F32.TF32 R20, R232.reuse, R192, R20 ;  /* 0x000000c0e814723c */ /* 0x048ff00000081014 */
[C---:B----4-:R-:W-:Y:S08]  /*91d30*/  HMMA.1688.F32.TF32 R24, R232.reuse, R196, R24 ;  /* 0x000000c4e818723c */ /* 0x050ff00000081018 */
[C---:B------:R-:W-:Y:S01]  /*91d40*/  HMMA.1688.F32.TF32 R16, R232.reuse, R188, R16 ;  /* 0x000000bce810723c */ /* 0x040fe20000081010 */
[----:B------:R-:W-:Y:S01]  /*91d50*/  STL.64 [R1+0x710], R36 ;  /* 0x0007102401007387 */ /* 0x000fe20000100a00 */
[----:B------:R-:W-:Y:S06]  /*91d60*/  STL.64 [R1+0x718], R38 ;  /* 0x0007182601007387 */ /* 0x000fec0000100a00 */
[C---:B------:R-:W-:Y:S07]  /*91d70*/  HMMA.1688.F32.TF32 R4, R232.reuse, R180, R4 ;  /* 0x000000b4e804723c */ /* 0x040fee0000081004 */
[----:B------:R-:W-:Y:S01]  /*91d80*/  STL.64 [R1+0x760], R24 ;  /* 0x0007601801007387 */ /* 0x000fe20000100a00 */
[----:B------:R-:W-:Y:S02]  /*91d90*/  STL.64 [R1+0x768], R26 ;  /* 0x0007681a01007387 */ /* 0x000fe40000100a00 */
[----:B------:R-:W-:Y:S02]  /*91da0*/  STL.64 [R1+0x770], R20 ;  /* 0x0007701401007387 */ /* 0x000fe40000100a00 */
[----:B------:R-:W-:Y:S03]  /*91db0*/  STL.64 [R1+0x778], R22 ;  /* 0x0007781601007387 */ /* 0x000fe60000100a00 */
[----:B------:R-:W-:Y:S01]  /*91dc0*/  STL.64 [R1+0x780], R16 ;  /* 0x0007801001007387 */ /* 0x000fe20000100a00 */
[----:B------:R1:W-:Y:S02]  /*91dd0*/  STL.64 [R1+0x788], R18 ;  /* 0x0007881201007387 */ /* 0x0003e40000100a00 */
[----:B------:R-:W-:Y:S02]  /*91de0*/  STL.64 [R1+0x790], R8 ;  /* 0x0007900801007387 */ /* 0x000fe40000100a00 */
[----:B------:R2:W-:Y:S01]  /*91df0*/  STL.64 [R1+0x798], R10 ;  /* 0x0007980a01007387 */ /* 0x0005e20000100a00 */
[C---:B-1----:R-:W-:Y:S08]  /*91e00*/  HMMA.1688.F32.TF32 R16, R232.reuse, R176, R248 ;  /* 0x000000b0e810723c */ /* 0x042ff000000810f8 */
[C---:B--2---:R-:W-:Y:S08]  /*91e10*/  HMMA.1688.F32.TF32 R8, R232.reuse, R172, R244 ;  /* 0x000000ace808723c */ /* 0x044ff000000810f4 */
[C---:B------:R-:W-:Y:S08]  /*91e20*/  HMMA.1688.F32.TF32 R28, R232.reuse, R200, R28 ;  /* 0x000000c8e81c723c */ /* 0x040ff0000008101c */
[----:B------:R-:W-:Y:S01]  /*91e30*/  HMMA.1688.F32.TF32 R32, R232, R208, R32 ;  /* 0x000000d0e820723c */ /* 0x000fe20000081020 */
[----:B------:R1:W-:Y:S01]  /*91e40*/  STL.64 [R1+0x7a0], R4 ;  /* 0x0007a00401007387 */ /* 0x0003e20000100a00 */
[----:B------:R2:W-:Y:S03]  /*91e50*/  STL.64 [R1+0x7a8], R6 ;  /* 0x0007a80601007387 */ /* 0x0005e60000100a00 */
[----:B-1----:R-:W3:Y:S04]  /*91e60*/  LDL.LU R4, [R1+0xa20] ;  /* 0x000a200001047983 */ /* 0x002ee80000300800 */
[----:B------:R-:W-:Y:S01]  /*91e70*/  STL.64 [R1+0x7b0], R16 ;  /* 0x0007b01001007387 */ /* 0x000fe20000100a00 */
[----:B------:R-:W-:Y:S02]  /*91e80*/  STL.64 [R1+0x7b8], R18 ;  /* 0x0007b81201007387 */ /* 0x000fe40000100a00 */
[----:B------:R1:W-:Y:S02]  /*91e90*/  STL.64 [R1+0x7c0], R8 ;  /* 0x0007c00801007387 */ /* 0x0003e40000100a00 */
[----:B------:R4:W-:Y:S01]  /*91ea0*/  STL.64 [R1+0x7c8], R10 ;  /* 0x0007c80a01007387 */ /* 0x0009e20000100a00 */
[----:B------:R-:W3:Y:S01]  /*91eb0*/  LDL.LU R5, [R1+0xa24] ;  /* 0x000a240001057983 */ /* 0x000ee20000300800 */
[----:B--2---:R-:W3:Y:S02]  /*91ec0*/  LDL.LU R6, [R1+0xa28] ;  /* 0x000a280001067983 */ /* 0x004ee40000300800 */
[----:B------:R-:W3:Y:S02]  /*91ed0*/  LDL.LU R7, [R1+0xa2c] ;  /* 0x000a2c0001077983 */ /* 0x000ee40000300800 */
[----:B------:R-:W-:Y:S01]  /*91ee0*/  IMAD.MOV.U32 R115, RZ, RZ, R28 ;  /* 0x000000ffff737224 */ /* 0x000fe200078e001c */
[----:B-1----:R-:W2:Y:S01]  /*91ef0*/  LDL.LU R8, [R1+0xa00] ;  /* 0x000a000001087983 */ /* 0x002ea20000300800 */
[----:B------:R-:W2:Y:S02]  /*91f00*/  LDL.LU R9, [R1+0xa04] ;  /* 0x000a040001097983 */ /* 0x000ea40000300800 */
[----:B----4-:R-:W2:Y:S02]  /*91f10*/  LDL.LU R10, [R1+0xa08] ;  /* 0x000a0800010a7983 */ /* 0x010ea40000300800 */
[----:B------:R-:W2:Y:S01]  /*91f20*/  LDL.LU R11, [R1+0xa0c] ;  /* 0x000a0c00010b7983 */ /* 0x000ea20000300800 */
[----:B------:R-:W4:Y:S01]  /*91f30*/  LDL.LU R16, [R1+0x9d0] ;  /* 0x0009d00001107983 */ /* 0x000f220000300800 */
[----:B------:R-:W4:Y:S02]  /*91f40*/  LDL.LU R17, [R1+0x9d4] ;  /* 0x0009d40001117983 */ /* 0x000f240000300800 */
[----:B------:R-:W4:Y:S02]  /*91f50*/  LDL.LU R18, [R1+0x9d8] ;  /* 0x0009d80001127983 */ /* 0x000f240000300800 */
[----:B------:R-:W4:Y:S02]  /*91f60*/  LDL.LU R19, [R1+0x9dc] ;  /* 0x0009dc0001137983 */ /* 0x000f240000300800 */
[----:B------:R-:W-:Y:S01]  /*91f70*/  IMAD.MOV.U32 R118, RZ, RZ, R29 ;  /* 0x000000ffff767224 */ /* 0x000fe200078e001d */
[----:B------:R-:W2:Y:S01]  /*91f80*/  LDL.LU R28, [R1+0x960] ;  /* 0x00096000011c7983 */ /* 0x000ea20000300800 */
[----:B------:R-:W-:-:S02]  /*91f90*/  IMAD.MOV.U32 R119, RZ, RZ, R30 ;  /* 0x000000ffff777224 */ /* 0x000fc400078e001e */
[----:B------:R-:W2:Y:S02]  /*91fa0*/  LDL.LU R29, [R1+0x964] ;  /* 0x00096400011d7983 */ /* 0x000ea40000300800 */
[----:B------:R-:W-:Y:S02]  /*91fb0*/  IMAD.MOV.U32 R152, RZ, RZ, R32 ;  /* 0x000000ffff987224 */ /* 0x000fe400078e0020 */
[----:B------:R-:W-:Y:S01]  /*91fc0*/  IMAD.MOV.U32 R153, RZ, RZ, R33 ;  /* 0x000000ffff997224 */ /* 0x000fe200078e0021 */
[----:B------:R-:W-:Y:S01]  /*91fd0*/  MOV R154, R34 ;  /* 0x00000022009a7202 */ /* 0x000fe20000000f00 */
[----:B------:R-:W-:Y:S02]  /*91fe0*/  IMAD.MOV.U32 R155, RZ, RZ, R35 ;  /* 0x000000ffff9b7224 */ /* 0x000fe400078e0023 */
[----:B------:R-:W-:Y:S01]  /*91ff0*/  IMAD.MOV.U32 R123, RZ, RZ, R31 ;  /* 0x000000ffff7b7224 */ /* 0x000fe200078e001f */
[----:B------:R-:W2:Y:S01]  /*92000*/  LDL.LU R30, [R1+0x968] ;  /* 0x00096800011e7983 */ /* 0x000ea20000300800 */
[----:B------:R-:W-:Y:S01]  /*92010*/  HMMA.1688.F32.TF32 R32, R232, R204, R148 ;  /* 0x000000cce820723c */ /* 0x000fe20000081094 */
[----:B------:R-:W2:Y:S02]  /*92020*/  LDL.LU R31, [R1+0x96c] ;  /* 0x00096c00011f7983 */ /* 0x000ea40000300800 */
        /* <DEDUP_REMOVED lines=76> */
[----:B------:R-:W-:-:S02]  /*924f0*/  IMAD.MOV.U32 R101, RZ, RZ, R32 ;  /* 0x000000ffff657224 */ /* 0x000fc400078e0020 */
[----:B------:R-:W-:Y:S01]  /*92500*/  IMAD.MOV.U32 R102, RZ, RZ, R33 ;  /* 0x000000ffff667224 */ /* 0x000fe200078e0021 */
[----:B------:R-:W4:Y:S01]  /*92510*/  LDL.LU R32, [R1+0x910] ;  /* 0x0009100001207983 */ /* 0x000f220000300800 */
[----:B------:R-:W-:Y:S02]  /*92520*/  IMAD.MOV.U32 R103, RZ, RZ, R34 ;  /* 0x000000ffff677224 */ /* 0x000fe400078e0022 */
[----:B------:R-:W4:Y:S01]  /*92530*/  LDL.LU R33, [R1+0x914] ;  /* 0x0009140001217983 */ /* 0x000f220000300800 */
[----:B------:R-:W-:Y:S01]  /*92540*/  MOV R111, R35 ;  /* 0x00000023006f7202 */ /* 0x000fe20000000f00 */
        /* <DEDUP_REMOVED lines=14> */
[C---:B------:R-:W-:Y:S08]  /*92630*/  HMMA.1688.F32.TF32 R124, R144.reuse, R184, R124 ;  /* 0x000000b8907c723c */ /* 0x040ff0000008107c */
[C---:B------:R-:W-:Y:S08]  /*92640*/  HMMA.1688.F32.TF32 R128, R144.reuse, R180, R128 ;  /* 0x000000b49080723c */ /* 0x040ff00000081080 */
[C---:B------:R-:W-:Y:S08]  /*92650*/  HMMA.1688.F32.TF32 R132, R144.reuse, R176, R132 ;  /* 0x000000b09084723c */ /* 0x040ff00000081084 */
[C---:B------:R-:W-:Y:S08]  /*92660*/  HMMA.1688.F32.TF32 R136, R144.reuse, R172, R136 ;  /* 0x000000ac9088723c */ /* 0x040ff00000081088 */
[C---:B------:R-:W-:Y:S08]  /*92670*/  HMMA.1688.F32.TF32 R140, R144.reuse, R168, R140 ;  /* 0x000000a8908c723c */ /* 0x040ff0000008108c */
[----:B------:R-:W-:Y:S01]  /*92680*/  HMMA.1688.F32.TF32 R144, R144, R164, R240 ;  /* 0x000000a49090723c */ /* 0x000fe200000810f0 */
[----:B------:R-:W-:Y:S04]  /*92690*/  LDS R240, [R15+0x50300] ;  /* 0x050300000ff07984 */ /* 0x000fe80000000800 */
[----:B------:R-:W-:Y:S04]  /*926a0*/  LDS R242, [R15+0x51300] ;  /* 0x051300000ff27984 */ /* 0x000fe80000000800 */
[----:B------:R-:W-:Y:S04]  /*926b0*/  LDS R241, [R3+0x50300] ;  /* 0x0503000003f17984 */ /* 0x000fe80000000800 */
[----:B------:R-:W2:Y:S01]  /*926c0*/  LDS R243, [R3+0x51300] ;  /* 0x0513000003f37984 */ /* 0x000ea20000000800 */
[C---:B------:R-:W-:Y:S08]  /*926d0*/  HMMA.1688.F32.TF32 R220, R232.reuse, R156, R220 ;  /* 0x0000009ce8dc723c */ /* 0x040ff000000810dc */
[C---:B------:R-:W-:Y:S08]  /*926e0*/  HMMA.1688.F32.TF32 R224, R232.reuse, R160, R224 ;  /* 0x000000a0e8e0723c */ /* 0x040ff000000810e0 */
[-C--:B------:R-:W-:Y:S08]  /*926f0*/  HMMA.1688.F32.TF32 R228, R232, R216.reuse, R228 ;  /* 0x000000d8e8e4723c */ /* 0x080ff000000810e4 */
[----:B--2---:R-:W-:Y:S08]  /*92700*/  HMMA.1688.F32.TF32 R28, R240, R216, R28 ;  /* 0x000000d8f01c723c */ /* 0x004ff0000008101c */
[C---:B---3--:R-:W-:Y:S08]  /*92710*/  HMMA.1688.F32.TF32 R248, R232.reuse, R168, R248 ;  /* 0x000000a8e8f8723c */ /* 0x048ff000000810f8 */
[----:B------:R-:W-:Y:S08]  /*92720*/  HMMA.1688.F32.TF32 R232, R232, R164, R104 ;  /* 0x000000a4e8e8723c */ /* 0x000ff00000081068 */
        /* <DEDUP_REMOVED lines=16> */
[C---:B------:R-:W-:Y:S01]  /*92830*/  HMMA.1688.F32.TF32 R44, R236.reuse, R168, R40 ;  /* 0x000000a8ec2c723c */ /* 0x040fe20000081028 */
[----:B-1----:R-:W2:Y:S01]  /*92840*/  LDL.LU.64 R250, [R1+0x4230] ;  /* 0x0042300001fa7983 */ /* 0x002ea20000300a00 */
[----:B------:R-:W3:Y:S02]  /*92850*/  LDL.LU.64 R248, [R1+0x4228] ;  /* 0x0042280001f87983 */ /* 0x000ee40000300a00 */
[----:B------:R-:W-:Y:S02]  /*92860*/  STL.64 [R1+0x7d0], R232 ;  /* 0x0007d0e801007387 */ /* 0x000fe40000100a00 */
[----:B------:R-:W-:Y:S01]  /*92870*/  STL.64 [R1+0x7d8], R234 ;  /* 0x0007d8ea01007387 */ /* 0x000fe20000100a00 */
        /* <DEDUP_REMOVED lines=8> */
[----:B------:R-:W-:Y:S01]  /*92900*/  HMMA.1688.F32.TF32 R40, R236, R164, R36 ;  /* 0x000000a4ec28723c */ /* 0x000fe20000081024 */
[----:B------:R-:W-:Y:S01]  /*92910*/  STL.64 [R1+0x830], R84 ;  /* 0x0008305401007387 */ /* 0x000fe20000100a00 */
[----:B------:R-:W-:Y:S06]  /*92920*/  STL.64 [R1+0x838], R86 ;  /* 0x0008385601007387 */ /* 0x000fec0000100a00 */
[C---:B------:R-:W-:Y:S01]  /*92930*/  HMMA.1688.F32.TF32 R36, R240.reuse, R156, R32 ;  /* 0x0000009cf024723c */ /* 0x040fe20000081020 */
[----:B------:R-:W-:Y:S01]  /*92940*/  STL.64 [R1+0x840], R80 ;  /* 0x0008405001007387 */ /* 0x000fe20000100a00 */
[----:B------:R-:W-:Y:S06]  /*92950*/  STL.64 [R1+0x848], R82 ;  /* 0x0008485201007387 */ /* 0x000fec0000100a00 */
[C---:B------:R-:W-:Y:S01]  /*92960*/  HMMA.1688.F32.TF32 R32, R240.reuse, R160, R148 ;  /* 0x000000a0f020723c */ /* 0x040fe20000081094 */
[----:B------:R-:W-:Y:S02]  /*92970*/  STL.64 [R1+0x850], R76 ;  /* 0x0008504c01007387 */ /* 0x000fe40000100a00 */
[----:B------:R-:W-:Y:S01]  /*92980*/  STL.64 [R1+0x858], R78 ;  /* 0x0008584e01007387 */ /* 0x000fe20000100a00 */
[----:B------:R-:W-:Y:S01]  /*92990*/  STL.64 [R1+0x860], R72 ;  /* 0x0008604801007387 */ /* 0x000fe20000100a00 */
[----:B------:R-:W-:Y:S03]  /*929a0*/  STL.64 [R1+0x868], R74 ;  /* 0x0008684a01007387 */ /* 0x000fe60000100a00 */
[C---:B------:R-:W-:Y:S01]  /*929b0*/  HMMA.1688.F32.TF32 R24, R240.reuse, R212, R24 ;  /* 0x000000d4f018723c */ /* 0x040fe20000081018 */
        /* <DEDUP_REMOVED lines=21> */
[----:B------:R1:W-:Y:S01]  /*92b10*/  STL.64 [R1+0x968], R30 ;  /* 0x0009681e01007387 */ /* 0x0003e20000100a00 */
[----:B------:R-:W-:Y:S02]  /*92b20*/  STL.64 [R1+0x990], R24 ;  /* 0x0009901801007387 */ /* 0x000fe40000100a00 */
[----:B------:R4:W-:Y:S01]  /*92b30*/  STL.64 [R1+0x998], R26 ;  /* 0x0009981a01007387 */ /* 0x0009e20000100a00 */
[----:B------:R-:W-:Y:S04]  /*92b40*/  LDS R232, [R0+0x50380] ;  /* 0x0503800000e87984 */ /* 0x000fe80000000800 */
[----:B------:R-:W-:Y:S04]  /*92b50*/  LDS R234, [R0+0x51380] ;  /* 0x0513800000ea7984 */ /* 0x000fe80000000800 */
[----:B------:R-:W-:Y:S04]  /*92b60*/  LDS R233, [R14+0x50380] ;  /* 0x050380000ee97984 */ /* 0x000fe80000000800 */
[----:B------:R-:W-:Y:S04]  /*92b70*/  LDS R235, [R14+0x51380] ;  /* 0x051380000eeb7984 */ /* 0x000fe80000000800 */
[----:B------:R-:W-:Y:S04]  /*92b80*/  LDS R236, [R15+0x50380] ;  /* 0x050380000fec7984 */ /* 0x000fe80000000800 */
[----:B------:R-:W-:Y:S04]  /*92b90*/  LDS R238, [R15+0x51380] ;  /* 0x051380000fee7984 */ /* 0x000fe80000000800 */
[----:B------:R-:W-:Y:S04]  /*92ba0*/  LDS R237, [R3+0x50380] ;  /* 0x0503800003ed7984 */ /* 0x000fe80000000800 */
[----:B------:R-:W2:Y:S01]  /*92bb0*/  LDS R239, [R3+0x51380] ;  /* 0x0513800003ef7984 */ /* 0x000ea20000000800 */
[C---:B-1----:R-:W-:Y:S08]  /*92bc0*/  HMMA.1688.F32.TF32 R28, R240.reuse, R208, R20 ;  /* 0x000000d0f01c723c */ /* 0x042ff00000081014 */
[C---:B----4-:R-:W-:Y:S08]  /*92bd0*/  HMMA.1688.F32.TF32 R24, R240.reuse, R204, R16 ;  /* 0x000000ccf018723c */ /* 0x050ff00000081010 */
[C---:B------:R-:W-:Y:S08]  /*92be0*/  HMMA.1688.F32.TF32 R20, R240.reuse, R200, R8 ;  /* 0x000000c8f014723c */ /* 0x040ff00000081008 */
[C---:B------:R-:W-:Y:S08]  /*92bf0*/  HMMA.1688.F32.TF32 R16, R240.reuse, R196, R4 ;  /* 0x000000c4f010723c */ /* 0x040ff00000081004 */
[----:B------:R-:W-:Y:S01]  /*92c00*/  HMMA.1688.F32.TF32 R8, R240, R192, R244 ;  /* 0x000000c0f008723c */ /* 0x000fe200000810f4 */
[----:B------:R-:W-:Y:S01]  /*92c10*/  STL.64 [R1+0x9a0], R28 ;  /* 0x0009a01c01007387 */ /* 0x000fe20000100a00 */
[----:B------:R-:W-:Y:S02]  /*92c20*/  STL.64 [R1+0x9a8], R30 ;  /* 0x0009a81e01007387 */ /* 0x000fe40000100a00 */
[----:B------:R-:W-:Y:S02]  /*92c30*/  STL.64 [R1+0x9d0], R24 ;  /* 0x0009d01801007387 */ /* 0x000fe40000100a00 */
[----:B------:R-:W-:Y:S01]  /*92c40*/  STL.64 [R1+0x9d8], R26 ;  /* 0x0009d81a01007387 */ /* 0x000fe20000100a00 */
[----:B------:R-:W-:Y:S01]  /*92c50*/  STL.64 [R1+0xa00], R20 ;  /* 0x000a001401007387 */ /* 0x000fe20000100a00 */
[----:B------:R-:W-:Y:S02]  /*92c60*/  STL.64 [R1+0xa08], R22 ;  /* 0x000a081601007387 */ /* 0x000fe40000100a00 */
[----:B------:R-:W2:Y:S05]  /*92c70*/  LDL.LU R4, [R1+0xc20] ;  /* 0x000c200001047983 */ /* 0x000eaa0000300800 */
[----:B------:R-:W-:Y:S01]  /*92c80*/  STL.64 [R1+0xa20], R16 ;  /* 0x000a201001007387 */ /* 0x000fe20000100a00 */
[----:B------:R-:W-:Y:S07]  /*92c90*/  STL.64 [R1+0xa28], R18 ;  /* 0x000a281201007387 */ /* 0x000fee0000100a00 */
[----:B------:R1:W-:Y:S02]  /*92ca0*/  STL.64 [R1+0xa50], R8 ;  /* 0x000a500801007387 */ /* 0x0003e40000100a00 */
[----:B------:R4:W-:Y:S02]  /*92cb0*/  STL.64 [R1+0xa58], R10 ;  /* 0x000a580a01007387 */ /* 0x0009e40000100a00 */
[----:B------:R-:W2:Y:S01]  /*92cc0*/  LDL.LU R5, [R1+0xc24] ;  /* 0x000c240001057983 */ /* 0x000ea20000300800 */
[----:B------:R-:W2:Y:S01]  /*92cd0*/  LDL.LU R6, [R1+0xc28] ;  /* 0x000c280001067983 */ /* 0x000ea20000300800 */
[----:B------:R-:W2:Y:S03]  /*92ce0*/  LDL.LU R7, [R1+0xc2c] ;  /* 0x000c2c0001077983 */ /* 0x000ea60000300800 */
[----:B-1----:R-:W3:Y:S01]  /*92cf0*/  LDL.LU R8, [R1+0xc30] ;  /* 0x000c300001087983 */ /* 0x002ee20000300800 */
[----:B------:R-:W3:Y:S02]  /*92d00*/  LDL.LU R9, [R1+0xc34] ;  /* 0x000c340001097983 */ /* 0x000ee40000300800 */
[----:B----4-:R-:W3:Y:S02]  /*92d10*/  LDL.LU R10, [R1+0xc38] ;  /* 0x000c3800010a7983 */ /* 0x010ee40000300800 */
[----:B------:R-:W3:Y:S01]  /*92d20*/  LDL.LU R11, [R1+0xc3c] ;  /* 0x000c3c00010b7983 */ /* 0x000ee20000300800 */
[----:B------:R-:W4:Y:S01]  /*92d30*/  LDL.LU R16, [R1+0xc40] ;  /* 0x000c400001107983 */ /* 0x000f220000300800 */
[----:B------:R-:W4:Y:S02]  /*92d40*/  LDL.LU R17, [R1+0xc44] ;  /* 0x000c440001117983 */ /* 0x000f240000300800 */
[----:B------:R-:W4:Y:S02]  /*92d50*/  LDL.LU R18, [R1+0xc48] ;  /* 0x000c480001127983 */ /* 0x000f240000300800 */
[----:B------:R-:W4:Y:S01]  /*92d60*/  LDL.LU R19, [R1+0xc4c] ;  /* 0x000c4c0001137983 */ /* 0x000f220000300800 */
        /* <DEDUP_REMOVED lines=92> */
[----:B--2---:R-:W-:Y:S08]  /*93330*/  HMMA.1688.F32.TF32 R4, R236, R216, R4 ;  /* 0x000000d8ec04723c */ /* 0x004ff00000081004 */
[C---:B---3--:R-:W-:Y:S08]  /*93340*/  HMMA.1688.F32.TF32 R84, R240.reuse, R168, R84 ;  /* 0x000000a8f054723c */ /* 0x048ff00000081054 */
[C---:B----4-:R-:W-:Y:S08]  /*93350*/  HMMA.1688.F32.TF32 R88, R240.reuse, R172, R88 ;  /* 0x000000acf058723c */ /* 0x050ff00000081058 */
        /* <DEDUP_REMOVED lines=8> */
[----:B------:R-:W1:Y:S04]  /*933e0*/  LDS R243, [R14+0x53000] ;  /* 0x053000000ef37984 */ /* 0x000e680000000800 */
[----:B------:R-:W-:Y:S01]  /*933f0*/  STL.64 [R1+0xa70], R244 ;  /* 0x000a70f401007387 */ /* 0x000fe20000100a00 */
[----:B------:R2:W-:Y:S03]  /*93400*/  STL.64 [R1+0xa78], R246 ;  /* 0x000a78f601007387 */ /* 0x0005e60000100a00 */
[----:B--2---:R-:W2:Y:S01]  /*93410*/  LDL.LU.64 R246, [R1+0x4220] ;  /* 0x0042200001f67983 */ /* 0x004ea20000300a00 */
        /* <DEDUP_REMOVED lines=10> */
[----:B------:R4:W-:Y:S01]  /*934c0*/  STL.64 [R1+0xbf8], R86 ;  /* 0x000bf85601007387 */ /* 0x0009e20000100a00 */
[----:B------:R-:W-:Y:S01]  /*934d0*/  STL.64 [R1+0xbe0], R80 ;  /* 0x000be05001007387 */ /* 0x000fe20000100a00 */
[----:B------:R1:W-:Y:S01]  /*934e0*/  STL.64 [R1+0xbe8], R82 ;  /* 0x000be85201007387 */ /* 0x0003e20000100a00 */
[C---:B----4-:R-:W-:Y:S08]  /*934f0*/  HMMA.1688.F32.TF32 R84, R232.reuse, R156, R76 ;  /* 0x0000009ce854723c */ /* 0x050ff0000008104c */
[C---:B-1----:R-:W-:Y:S08]  /*93500*/  HMMA.1688.F32.TF32 R80, R232.reuse, R160, R72 ;  /* 0x000000a0e850723c */ /* 0x042ff00000081048 */
        /* <DEDUP_REMOVED lines=23> */
[----:B------:R-:W-:Y:S01]  /*93680*/  STL.64 [R1+0xca8], R70 ;  /* 0x000ca84601007387 */ /* 0x000fe20000100a00 */
[C---:B------:R-:W-:Y:S01]  /*93690*/  HMMA.1688.F32.TF32 R20, R236.reuse, R156, R16 ;  /* 0x0000009cec14723c */ /* 0x040fe20000081010 */
[----:B------:R-:W-:Y:S01]  /*936a0*/  STL.64 [R1+0xcb0], R64 ;  /* 0x000cb04001007387 */ /* 0x000fe20000100a00 */
[----:B------:R-:W-:Y:S01]  /*936b0*/  STL.64 [R1+0xcb8], R66 ;  /* 0x000cb84201007387 */ /* 0x000fe20000100a00 */
[----:B------:R-:W-:Y:S05]  /*936c0*/  STL.64 [R1+0xcc0], R60 ;  /* 0x000cc03c01007387 */ /* 0x000fea0000100a00 */
[----:B------:R-:W-:Y:S01]  /*936d0*/  HMMA.1688.F32.TF32 R16, R236, R160, R8 ;  /* 0x000000a0ec10723c */ /* 0x000fe20000081008 */
        /* <DEDUP_REMOVED lines=22> */
[----:B------:R1:W-:Y:S02]  /*93840*/  STL.64 [R1+0xda0], R16 ;  /* 0x000da01001007387 */ /* 0x0003e40000100a00 */
[----:B------:R1:W-:Y:S02]  /*93850*/  STL.64 [R1+0xda8], R18 ;  /* 0x000da81201007387 */ /* 0x0003e40000100a00 */
[----:B------:R1:W-:Y:S01]  /*93860*/  STL.64 [R1+0xd90], R4 ;  /* 0x000d900401007387 */ /* 0x0003e20000100a00 */
[----:B------:R1:W-:Y:S01]  /*93870*/  STL.64 [R1+0xd98], R6 ;  /* 0x000d980601007387 */ /* 0x0003e20000100a00 */
[----:B------:R-:W4:Y:S02]  /*93880*/  LDL.LU R9, [R1+0xaf4] ;  /* 0x000af40001097983 */ /* 0x000f240000300800 */
[----:B------:R-:W4:Y:S02]  /*93890*/  LDL.LU R10, [R1+0xaf8] ;  /* 0x000af800010a7983 */ /* 0x000f240000300800 */
[----:B------:R-:W4:Y:S01]  /*938a0*/  LDL.LU R11, [R1+0xafc] ;  /* 0x000afc00010b7983 */ /* 0x000f220000300800 */
[----:B------:R-:W-:Y:S04]  /*938b0*/  LDS R233, [R14+0x52080] ;  /* 0x052080000ee97984 */ /* 0x000fe80000000800 */
[----:B------:R-:W-:Y:S04]  /*938c0*/  LDS R235, [R14+0x53080] ;  /* 0x053080000eeb7984 */ /* 0x000fe80000000800 */
[----:B------:R-:W-:Y:S04]  /*938d0*/  LDS R232, [R0+0x52080] ;  /* 0x0520800000e87984 */ /* 0x000fe80000000800 */
[----:B-1----:R-:W2:Y:S04]  /*938e0*/  LDL.LU R16, [R1+0xb00] ;  /* 0x000b000001107983 */ /* 0x002ea80000300800 */
[----:B------:R-:W-:Y:S01]  /*938f0*/  LDS R234, [R0+0x53080] ;  /* 0x0530800000ea7984 */ /* 0x000fe20000000800 */
[----:B------:R-:W-:-:S02]  /*93900*/  MOV R17, R162 ;  /* 0x000000a200117202 */ /* 0x000fc40000000f00 */
[----:B------:R-:W2:Y:S02]  /*93910*/  LDL.LU R162, [R1+0x4210] ;  /* 0x0042100001a27983 */ /* 0x000ea40000300800 */
[----:B------:R-:W-:Y:S02]  /*93920*/  IMAD.MOV.U32 R18, RZ, RZ, R219 ;  /* 0x000000ffff127224 */ /* 0x000fe400078e00db */
[----:B------:R-:W-:Y:S01]  /*93930*/  IMAD.MOV.U32 R19, RZ, RZ, R218 ;  /* 0x000000ffff137224 */ /* 0x000fe200078e00da */
        /* <DEDUP_REMOVED lines=52> */
[----:B------:R-:W-:Y:S02]  /*93c80*/  IMAD.MOV.U32 R5, RZ, RZ, R158 ;  /* 0x000000ffff057224 */ /* 0x000fe400078e009e */
[----:B------:R-:W-:Y:S01]  /*93c90*/  IMAD.MOV.U32 R6, RZ, RZ, R159 ;  /* 0x000000ffff067224 */ /* 0x000fe200078e009f */
[----:B--2---:R-:W-:Y:S01]  /*93ca0*/  MOV R27, R162 ;  /* 0x000000a2001b7202 */ /* 0x004fe20000000f00 */
[----:B---3--:R-:W-:Y:S02]  /*93cb0*/  IMAD.MOV.U32 R26, RZ, RZ, R219 ;  /* 0x000000ffff1a7224 */ /* 0x008fe400078e00db */
[----:B----4-:R-:W-:Y:S02]  /*93cc0*/  IMAD.MOV.U32 R25, RZ, RZ, R218 ;  /* 0x000000ffff197224 */ /* 0x010fe400078e00da */
[----:B------:R-:W2:Y:S01]  /*93cd0*/  LDL.LU R218, [R1+0x4204] ;  /* 0x0042040001da7983 */ /* 0x000ea20000300800 */
[----:B------:R-:W2:Y:S02]  /*93ce0*/  LDL.LU R219, [R1+0x4200] ;  /* 0x0042000001db7983 */ /* 0x000ea40000300800 */
[----:B------:R-:W3:Y:S02]  /*93cf0*/  LDL.LU R162, [R1+0x41fc] ;  /* 0x0041fc0001a27983 */ /* 0x000ee40000300800 */
[----:B------:R-:W3:Y:S01]  /*93d00*/  LDL.LU R163, [R1+0x41f8] ;  /* 0x0041f80001a37983 */ /* 0x000ee20000300800 */
[----:B------:R-:W4:Y:S01]  /*93d10*/  LDL.LU R158, [R1+0x41f4] ;  /* 0x0041f400019e7983 */ /* 0x000f220000300800 */
[----:B------:R-:W4:Y:S01]  /*93d20*/  LDL.LU R159, [R1+0x41f0] ;  /* 0x0041f000019f7983 */ /* 0x000f220000300800 */
[C---:B------:R-:W-:Y:S08]  /*93d30*/  HMMA.1688.F32.TF32 R48, R236.reuse, R196, R48 ;  /* 0x000000c4ec30723c */ /* 0x040ff00000081030 */
[C---:B------:R-:W-:Y:S08]  /*93d40*/  HMMA.1688.F32.TF32 R52, R236.reuse, R200, R52 ;  /* 0x000000c8ec34723c */ /* 0x040ff00000081034 */
[C---:B------:R-:W-:Y:S08]  /*93d50*/  HMMA.1688.F32.TF32 R60, R236.reuse, R208, R60 ;  /* 0x000000d0ec3c723c */ /* 0x040ff0000008103c */
[C---:B------:R-:W-:Y:S08]  /*93d60*/  HMMA.1688.F32.TF32 R64, R236.reuse, R212, R64 ;  /* 0x000000d4ec40723c */ /* 0x040ff00000081040 */
[C---:B------:R-:W-:Y:S08]  /*93d70*/  HMMA.1688.F32.TF32 R56, R236.reuse, R204, R56 ;  /* 0x000000ccec38723c */ /* 0x040ff00000081038 */
[C---:B------:R-:W-:Y:S07]  /*93d80*/  HMMA.1688.F32.TF32 R32, R236.reuse, R180, R32 ;  /* 0x000000b4ec20723c */ /* 0x040fee0000081020 */
[----:B------:R-:W-:Y:S01]  /*93d90*/  STL.64 [R1+0xd80], R64 ;  /* 0x000d804001007387 */ /* 0x000fe20000100a00 */
[----:B------:R-:W-:Y:S02]  /*93da0*/  STL.64 [R1+0xd88], R66 ;  /* 0x000d884201007387 */ /* 0x000fe40000100a00 */
[----:B------:R-:W-:Y:S02]  /*93db0*/  STL.64 [R1+0xd70], R60 ;  /* 0x000d703c01007387 */ /* 0x000fe40000100a00 */
[----:B------:R-:W-:Y:S03]  /*93dc0*/  STL.64 [R1+0xd78], R62 ;  /* 0x000d783e01007387 */ /* 0x000fe60000100a00 */
[----:B------:R-:W-:Y:S01]  /*93dd0*/  STL.64 [R1+0xd60], R56 ;  /* 0x000d603801007387 */ /* 0x000fe20000100a00 */
[----:B------:R-:W-:Y:S02]  /*93de0*/  STL.64 [R1+0xd68], R58 ;  /* 0x000d683a01007387 */ /* 0x000fe40000100a00 */
[----:B------:R-:W-:Y:S02]  /*93df0*/  STL.64 [R1+0xd50], R52 ;  /* 0x000d503401007387 */ /* 0x000fe40000100a00 */
[----:B------:R-:W-:Y:S01]  /*93e00*/  STL.64 [R1+0xd58], R54 ;  /* 0x000d583601007387 */ /* 0x000fe20000100a00 */
[----:B------:R-:W-:Y:S01]  /*93e10*/  STL.64 [R1+0xd40], R48 ;  /* 0x000d403001007387 */ /* 0x000fe20000100a00 */
[----:B------:R-:W-:Y:S02]  /*93e20*/  STL.64 [R1+0xd48], R50 ;  /* 0x000d483201007387 */ /* 0x000fe40000100a00 */
[----:B------:R-:W-:Y:S01]  /*93e30*/  IMAD.MOV.U32 R7, RZ, RZ, R252 ;  /* 0x000000ffff077224 */ /* 0x000fe200078e00fc */
[C---:B------:R-:W-:Y:S08]  /*93e40*/  HMMA.1688.F32.TF32 R28, R236.reuse, R172, R28 ;  /* 0x000000acec1c723c */ /* 0x040ff0000008101c */
[C---:B------:R-:W-:Y:S08]  /*93e50*/  HMMA.1688.F32.TF32 R24, R236.reuse, R168, R24 ;  /* 0x000000a8ec18723c */ /* 0x040ff00000081018 */
[----:B------:R-:W-:Y:S01]  /*93e60*/  HMMA.1688.F32.TF32 R20, R236, R164, R20 ;  /* 0x000000a4ec14723c */ /* 0x000fe20000081014 */
[----:B------:R-:W-:Y:S01]  /*93e70*/  STL.64 [R1+0x1660], R32 ;  /* 0x0016602001007387 */ /* 0x000fe20000100a00 */
[----:B------:R1:W-:Y:S02]  /*93e80*/  STL [R1+0x1668], R34 ;  /* 0x0016682201007387 */ /* 0x0003e40000100800 */
[----:B------:R-:W-:-:S04]  /*93e90*/  IMAD.MOV.U32 R252, RZ, RZ, R35 ;  /* 0x000000fffffc7224 */ /* 0x000fc800078e0023 */
[----:B-1----:R-:W-:Y:S01]  /*93ea0*/  HMMA.1688.F32.TF32 R32, R236, R176, R148 ;  /* 0x000000b0ec20723c */ /* 0x002fe20000081094 */
[----:B------:R-:W-:Y:S04]  /*93eb0*/  STL [R1+0x3f2c], R252 ;  /* 0x003f2cfc01007387 */ /* 0x000fe80000100800 */
[----:B------:R-:W-:Y:S11]  /*93ec0*/  STL.64 [R1+0x1640], R28 ;  /* 0x0016401c01007387 */ /* 0x000ff60000100a00 */
[----:B------:R-:W-:Y:S07]  /*93ed0*/  @!UPT UIADD3 URZ, URZ, URZ, URZ ;  /* 0x0000003f3f3ff290 */ /* 0x000fee000fffe03f */
[----:B------:R-:W-:Y:S01]  /*93ee0*/  STL.64 [R1+0x1650], R32 ;  /* 0x0016502001007387 */ /* 0x000fe20000100a00 */
[----:B------:R-:W-:Y:S02]  /*93ef0*/  STL.64 [R1+0x1658], R34 ;  /* 0x0016582201007387 */ /* 0x000fe40000100a00 */
[----:B------:R-:W-:Y:S02]  /*93f00*/  STL [R1+0x1648], R30 ;  /* 0x0016481e01007387 */ /* 0x000fe40000100800 */
[----:B------:R-:W-:Y:S01]  /*93f10*/  STL.64 [R1+0x1630], R24 ;  /* 0x0016301801007387 */ /* 0x000fe20000100a00 */
[----:B------:R-:W-:Y:S01]  /*93f20*/  STL.64 [R1+0x1638], R26 ;  /* 0x0016381a01007387 */ /* 0x000fe20000100a00 */
[----:B------:R-:W-:Y:S02]  /*93f30*/  STL.64 [R1+0x1290], R20 ;  /* 0x0012901401007387 */ /* 0x000fe40000100a00 */
[----:B------:R-:W-:Y:S01]  /*93f40*/  STL.64 [R1+0x1298], R22 ;  /* 0x0012981601007387 */ /* 0x000fe20000100a00 */
[C---:B---3--:R-:W-:Y:S08]  /*93f50*/  HMMA.1688.F32.TF32 R8, R240.reuse, R162, R8 ;  /* 0x000000a2f008723c */ /* 0x048ff00000081008 */
[C---:B----4-:R-:W-:Y:S08]  /*93f60*/  HMMA.1688.F32.TF32 R16, R240.reuse, R158, R16 ;  /* 0x0000009ef010723c */ /* 0x050ff00000081010 */
[----:B--2---:R-:W-:Y:S11]  /*93f70*/  HMMA.1688.F32.TF32 R4, R240, R218, R4 ;  /* 0x000000daf004723c */ /* 0x004ff60000081004 */
[----:B------:R-:W-:Y:S04]  /*93f80*/  @!UPT UIADD3 URZ, URZ, URZ, URZ ;  /* 0x0000003f3f3ff290 */ /* 0x000fe8000fffe03f */
[----:B------:R1:W-:Y:S01]  /*93f90*/  STL.64 [R1+0x1620], R16 ;  /* 0x0016201001007387 */ /* 0x0003e20000100a00 */
[----:B------:R2:W-:Y:S02]  /*93fa0*/  STL.64 [R1+0x1628], R18 ;  /* 0x0016281201007387 */ /* 0x0005e40000100a00 */
[----:B------:R-:W-:Y:S02]  /*93fb0*/  STL.64 [R1+0x1610], R8 ;  /* 0x0016100801007387 */ /* 0x000fe40000100a00 */
[----:B------:R-:W-:Y:S02]  /*93fc0*/  STL.64 [R1+0x1618], R10 ;  /* 0x0016180a01007387 */ /* 0x000fe40000100a00 */
[----:B-1----:R-:W-:Y:S02]  /*93fd0*/  IMAD.MOV.U32 R16, RZ, RZ, R171 ;  /* 0x000000ffff107224 */ /* 0x002fe400078e00ab */
[----:B------:R-:W3:Y:S01]  /*93fe0*/  LDL.LU R171, [R1+0x41ec] ;  /* 0x0041ec0001ab7983 */ /* 0x000ee20000300800 */
[----:B------:R1:W-:Y:S02]  /*93ff0*/  STL.64 [R1+0x1600], R4 ;  /* 0x0016000401007387 */ /* 0x0003e40000100a00 */
[----:B------:R4:W-:Y:S01]  /*94000*/  STL.64 [R1+0x1608], R6 ;  /* 0x0016080601007387 */ /* 0x0009e20000100a00 */
[----:B------:R-:W-:-:S02]  /*94010*/  MOV R17, R170 ;  /* 0x000000aa00117202 */ /* 0x000fc40000000f00 */
[----:B------:R-:W4:Y:S01]  /*94020*/  LDL.LU R170, [R1+0x41e8] ;  /* 0x0041e80001aa7983 */ /* 0x000f220000300800 */
[----:B--2---:R-:W-:Y:S02]  /*94030*/  IMAD.MOV.U32 R18, RZ, RZ, R215 ;  /* 0x000000ffff127224 */ /* 0x004fe400078e00d7 */
[----:B------:R-:W2:Y:S02]  /*94040*/  LDL.LU R215, [R1+0x41e4] ;  /* 0x0041e40001d77983 */ /* 0x000ea40000300800 */
[----:B------:R-:W-:Y:S02]  /*94050*/  IMAD.MOV.U32 R19, RZ, RZ, R214 ;  /* 0x000000ffff137224 */ /* 0x000fe400078e00d6 */
[----:B------:R-:W-:Y:S01]  /*94060*/  IMAD.MOV.U32 R20, RZ, RZ, R187 ;  /* 0x000000ffff147224 */ /* 0x000fe200078e00bb */
[----:B------:R-:W2:Y:S01]  /*94070*/  LDL.LU R214, [R1+0x41e0] ;  /* 0x0041e00001d67983 */ /* 0x000ea20000300800 */
[----:B------:R-:W2:Y:S02]  /*94080*/  LDL.LU R187, [R1+0x41dc] ;  /* 0x0041dc0001bb7983 */ /* 0x000ea40000300800 */
[----:B------:R-:W-:Y:S01]  /*94090*/  IMAD.MOV.U32 R21, RZ, RZ, R186 ;  /* 0x000000ffff157224 */ /* 0x000fe200078e00ba */
[----:B------:R-:W-:Y:S01]  /*940a0*/  MOV R22, R183 ;  /* 0x000000b700167202 */ /* 0x000fe20000000f00 */
[----:B------:R-:W2:Y:S01]  /*940b0*/  LDL.LU R186, [R1+0x41d8] ;  /* 0x0041d80001ba7983 */ /* 0x000ea20000300800 */
[----:B------:R-:W2:Y:S02]  /*940c0*/  LDL.LU R183, [R1+0x41d4] ;  /* 0x0041d40001b77983 */ /* 0x000ea40000300800 */
[----:B------:R-:W-:-:S02]  /*940d0*/  IMAD.MOV.U32 R23, RZ, RZ, R182 ;  /* 0x000000ffff177224 */ /* 0x000fc400078e00b6 */
[----:B------:R-:W-:Y:S01]  /*940e0*/  IMAD.MOV.U32 R28, RZ, RZ, R179 ;  /* 0x000000ffff1c7224 */ /* 0x000fe200078e00b3 */
[----:B------:R-:W2:Y:S01]  /*940f0*/  LDL.LU R182, [R1+0x41d0] ;  /* 0x0041d00001b67983 */ /* 0x000ea20000300800 */
[----:B------:R-:W2:Y:S02]  /*94100*/  LDL.LU R179, [R1+0x41cc] ;  /* 0x0041cc0001b37983 */ /* 0x000ea40000300800 */
[----:B------:R-:W-:Y:S02]  /*94110*/  IMAD.MOV.U32 R29, RZ, RZ, R178 ;  /* 0x000000ffff1d7224 */ /* 0x000fe400078e00b2 */
[----:B------:R-:W-:Y:S01]  /*94120*/  IMAD.MOV.U32 R252, RZ, RZ, R31 ;  /* 0x000000fffffc7224 */ /* 0x000fe200078e001f */
[----:B------:R-:W2:Y:S01]  /*94130*/  LDL.LU R178, [R1+0x41c8] ;  /* 0x0041c80001b27983 */ /* 0x000ea20000300800 */
[----:B------:R-:W-:Y:S02]  /*94140*/  IMAD.MOV.U32 R30, RZ, RZ, R166 ;  /* 0x000000ffff1e7224 */ /* 0x000fe400078e00a6 */
[----:B------:R-:W2:Y:S01]  /*94150*/  LDL.LU R166, [R1+0x41c4] ;  /* 0x0041c40001a67983 */ /* 0x000ea20000300800 */
[----:B------:R-:W-:-:S02]  /*94160*/  MOV R31, R167 ;  /* 0x000000a7001f7202 */ /* 0x000fc40000000f00 */
[----:B------:R-:W2:Y:S01]  /*94170*/  LDL.LU R167, [R1+0x41c0] ;  /* 0x0041c00001a77983 */ /* 0x000ea20000300800 */
[----:B------:R-:W-:Y:S02]  /*94180*/  IMAD.MOV.U32 R150, RZ, RZ, R174 ;  /* 0x000000ffff967224 */ /* 0x000fe400078e00ae */
[----:B------:R-:W-:Y:S02]  /*94190*/  IMAD.MOV.U32 R151, RZ, RZ, R175 ;  /* 0x000000ffff977224 */ /* 0x000fe400078e00af */
[----:B---3--:R-:W-:Y:S02]  /*941a0*/  IMAD.MOV.U32 R149, RZ, RZ, R171 ;  /* 0x000000ffff957224 */ /* 0x008fe400078e00ab */
[----:B----4-:R-:W-:Y:S02]  /*941b0*/  IMAD.MOV.U32 R148, RZ, RZ, R170 ;  /* 0x000000ffff947224 */ /* 0x010fe400078e00aa */
[----:B------:R-:W3:Y:S01]  /*941c0*/  LDL.LU R170, [R1+0x41bc] ;  /* 0x0041bc0001aa7983 */ /* 0x000ee20000300800 */
[----:B------:R-:W4:Y:S02]  /*941d0*/  LDL.LU R171, [R1+0x41b8] ;  /* 0x0041b80001ab7983 */ /* 0x000f240000300800 */
[----:B------:R-:W4:Y:S02]  /*941e0*/  LDL.LU R174, [R1+0x41b4] ;  /* 0x0041b40001ae7983 */ /* 0x000f240000300800 */
[----:B------:R-:W4:Y:S01]  /*941f0*/  LDL.LU R175, [R1+0x41b0] ;  /* 0x0041b00001af7983 */ /* 0x000f220000300800 */
[C---:B------:R-:W-:Y:S08]  /*94200*/  HMMA.1688.F32.TF32 R40, R236.reuse, R188, R40 ;  /* 0x000000bcec28723c */ /* 0x040ff00000081028 */
[----:B------:R-:W-:Y:S11]  /*94210*/  HMMA.1688.F32.TF32 R44, R236, R192, R44 ;  /* 0x000000c0ec2c723c */ /* 0x000ff6000008102c */
[----:B------:R-:W-:Y:S05]  /*94220*/  @!UPT UIADD3 URZ, URZ, URZ, URZ ;  /* 0x0000003f3f3ff290 */ /* 0x000fea000fffe03f */
[----:B------:R-:W-:Y:S01]  /*94230*/  IMAD.MOV.U32 R209, RZ, RZ, R40 ;  /* 0x000000ffffd17224 */ /* 0x000fe200078e0028 */
[----:B------:R-:W-:Y:S01]  /*94240*/  MOV R208, R41 ;  /* 0x0000002900d07202 */ /* 0x000fe20000000f00 */
[----:B------:R-:W-:Y:S01]  /*94250*/  IMAD.MOV.U32 R205, RZ, RZ, R42 ;  /* 0x000000ffffcd7224 */ /* 0x000fe200078e002a */
[----:B------:R-:W4:Y:S01]  /*94260*/  LDL.LU R40, [R1+0xa40] ;  /* 0x000a400001287983 */ /* 0x000f220000300800 */
[----:B------:R-:W-:Y:S02]  /*94270*/  IMAD.MOV.U32 R204, RZ, RZ, R43 ;  /* 0x000000ffffcc7224 */ /* 0x000fe400078e002b */
[----:B------:R-:W4:Y:S01]  /*94280*/  LDL.LU R41, [R1+0xa44] ;  /* 0x000a440001297983 */ /* 0x000f220000300800 */
[----:B--2---:R-:W-:Y:S01]  /*94290*/  MOV R42, R167 ;  /* 0x000000a7002a7202 */ /* 0x004fe20000000f00 */
[----:B------:R-:W-:Y:S01]  /*942a0*/  IMAD.MOV.U32 R43, RZ, RZ, R166 ;  /* 0x000000ffff2b7224 */ /* 0x000fe200078e00a6 */
[----:B------:R-:W2:Y:S01]  /*942b0*/  LDL.LU R167, [R1+0x41ac] ;  /* 0x0041ac0001a77983 */ /* 0x000ea20000300800 */
[----:B------:R-:W2:Y:S02]  /*942c0*/  LDL.LU R166, [R1+0x41a8] ;  /* 0x0041a80001a67983 */ /* 0x000ea40000300800 */
[----:B-1----:R-:W2:Y:S02]  /*942d0*/  LDL.LU R4, [R1+0xad0] ;  /* 0x000ad00001047983 */ /* 0x002ea40000300800 */
[----:B------:R-:W2:Y:S01]  /*942e0*/  LDL.LU R5, [R1+0xad4] ;  /* 0x000ad40001057983 */ /* 0x000ea20000300800 */
[----:B------:R-:W-:Y:S01]  /*942f0*/  MOV R217, R44 ;  /* 0x0000002c00d97202 */ /* 0x000fe20000000f00 */
[----:B------:R-:W2:Y:S01]  /*94300*/  LDL.LU R6, [R1+0xad8] ;  /* 0x000ad80001067983 */ /* 0x000ea20000300800 */
[----:B------:R-:W-:-:S02]  /*94310*/  IMAD.MOV.U32 R216, RZ, RZ, R45 ;  /* 0x000000ffffd87224 */ /* 0x000fc400078e002d */
[----:B------:R-:W2:Y:S02]  /*94320*/  LDL.LU R7, [R1+0xadc] ;  /* 0x000adc0001077983 */ /* 0x000ea40000300800 */
[----:B------:R-:W-:Y:S02]  /*94330*/  IMAD.MOV.U32 R213, RZ, RZ, R46 ;  /* 0x000000ffffd57224 */ /* 0x000fe400078e002e */
[----:B------:R-:W-:Y:S01]  /*94340*/  IMAD.MOV.U32 R212, RZ, RZ, R47 ;  /* 0x000000ffffd47224 */ /* 0x000fe200078e002f */
[----:B---3--:R-:W-:Y:S01]  /*94350*/  MOV R47, R170 ;  /* 0x000000aa002f7202 */ /* 0x008fe20000000f00 */
[----:B----4-:R-:W-:Y:S02]  /*94360*/  IMAD.MOV.U32 R46, RZ, RZ, R171 ;  /* 0x000000ffff2e7224 */ /* 0x010fe400078e00ab */
[----:B------:R-:W-:Y:S02]  /*94370*/  IMAD.MOV.U32 R45, RZ, RZ, R174 ;  /* 0x000000ffff2d7224 */ /* 0x000fe400078e00ae */
[----:B------:R-:W-:-:S02]  /*94380*/  IMAD.MOV.U32 R44, RZ, RZ, R175 ;  /* 0x000000ffff2c7224 */ /* 0x000fc400078e00af */
[----:B------:R-:W3:Y:S01]  /*94390*/  LDL.LU R175, [R1+0x41a4] ;  /* 0x0041a40001af7983 */ /* 0x000ee20000300800 */
[----:B------:R-:W4:Y:S02]  /*943a0*/  LDL.LU R174, [R1+0x41a0] ;  /* 0x0041a00001ae7983 */ /* 0x000f240000300800 */
[----:B------:R-:W4:Y:S02]  /*943b0*/  LDL.LU R171, [R1+0x419c] ;  /* 0x00419c0001ab7983 */ /* 0x000f240000300800 */
[----:B------:R-:W4:Y:S01]  /*943c0*/  LDL.LU R170, [R1+0x4198] ;  /* 0x0041980001aa7983 */ /* 0x000f220000300800 */
[----:B------:R-:W-:Y:S01]  /*943d0*/  HMMA.1688.F32.TF32 R36, R236, R184, R36 ;  /* 0x000000b8ec24723c */ /* 0x000fe20000081024 */
[----:B------:R-:W4:Y:S01]  /*943e0*/  LDL.LU R56, [R1+0xac0] ;  /* 0x000ac00001387983 */ /* 0x000f220000300800 */
[----:B------:R-:W4:Y:S02]  /*943f0*/  LDL.LU R57, [R1+0xac4] ;  /* 0x000ac40001397983 */ /* 0x000f240000300800 */
[----:B------:R-:W4:Y:S02]  /*94400*/  LDL.LU R58, [R1+0xac8] ;  /* 0x000ac800013a7983 */ /* 0x000f240000300800 */
[----:B------:R-:W4:Y:S01]  /*94410*/  LDL.LU R59, [R1+0xacc] ;  /* 0x000acc00013b7983 */ /* 0x000f220000300800 */
[----:B------:R-:W4:Y:S01]  /*94420*/  LDL.LU R48, [R1+0xa80] ;  /* 0x000a800001307983 */ /* 0x000f220000300800 */
[----:B------:R-:W4:Y:S02]  /*94430*/  LDL.LU R49, [R1+0xa84] ;  /* 0x000a840001317983 */ /* 0x000f240000300800 */
        /* <DEDUP_REMOVED lines=8> */
[----:B------:R-:W-:Y:S04]  /*944c0*/  LDS R236, [R15+0x52000] ;  /* 0x052000000fec7984 */ /* 0x000fe80000000800 */
[----:B------:R-:W-:Y:S04]  /*944d0*/  LDS R238, [R15+0x53000] ;  /* 0x053000000fee7984 */ /* 0x000fe80000000800 */
[----:B------:R-:W-:Y:S04]  /*944e0*/  LDS R237, [R3+0x52000] ;  /* 0x0520000003ed7984 */ /* 0x000fe80000000800 */
[----:B------:R-:W1:Y:S01]  /*944f0*/  LDS R239, [R3+0x53000] ;  /* 0x0530000003ef7984 */ /* 0x000e620000000800 */
[----:B--2---:R-:W-:-:S02]  /*94500*/  IMAD.MOV.U32 R51, RZ, RZ, R167 ;  /* 0x000000ffff337224 */ /* 0x004fc400078e00a7 */
[----:B------:R-:W-:Y:S02]  /*94510*/  IMAD.MOV.U32 R50, RZ, RZ, R166 ;  /* 0x000000ffff327224 */ /* 0x000fe400078e00a6 */
[----:B------:R-:W2:Y:S01]  /*94520*/  LDL.LU R166, [R1+0x4194] ;  /* 0x0041940001a67983 */ /* 0x000ea20000300800 */
[----:B------:R-:W2:Y:S02]  /*94530*/  LDL.LU R167, [R1+0x4190] ;  /* 0x0041900001a77983 */ /* 0x000ea40000300800 */
        /* <DEDUP_REMOVED lines=8> */
[----:B---3--:R-:W-:Y:S01]  /*945c0*/  IMAD.MOV.U32 R55, RZ, RZ, R175 ;  /* 0x000000ffff377224 */ /* 0x008fe200078e00af */
[----:B----4-:R-:W-:Y:S01]  /*945d0*/  MOV R54, R174 ;  /* 0x000000ae00367202 */ /* 0x010fe20000000f00 */
[----:B------:R-:W-:Y:S02]  /*945e0*/  IMAD.MOV.U32 R53, RZ, RZ, R171 ;  /* 0x000000ffff357224 */ /* 0x000fe400078e00ab */
[----:B------:R-:W-:Y:S02]  /*945f0*/  IMAD.MOV.U32 R52, RZ, RZ, R170 ;  /* 0x000000ffff347224 */ /* 0x000fe400078e00aa */
[----:B------:R-:W3:Y:S01]  /*94600*/  LDL.LU R170, [R1+0x418c] ;  /* 0x00418c0001aa7983 */ /* 0x000ee20000300800 */
[----:B------:R-:W3:Y:S02]  /*94610*/  LDL.LU R171, [R1+0x4188] ;  /* 0x0041880001ab7983 */ /* 0x000ee40000300800 */
[----:B------:R-:W4:Y:S02]  /*94620*/  LDL.LU R174, [R1+0x4184] ;  /* 0x0041840001ae7983 */ /* 0x000f240000300800 */
[----:B------:R-:W4:Y:S01]  /*94630*/  LDL.LU R175, [R1+0x4180] ;  /* 0x0041800001af7983 */ /* 0x000f220000300800 */
        /* <DEDUP_REMOVED lines=12> */
[----:B--2---:R-:W-:Y:S07]  /*94700*/  HMMA.1688.F32.TF32 R8, R240, R214, R4 ;  /* 0x000000d6f008723c */ /* 0x004fee0000081004 */
[----:B------:R-:W-:-:S02]  /*94710*/  IMAD.MOV.U32 R4, RZ, RZ, R202 ;  /* 0x000000ffff047224 */ /* 0x000fc400078e00ca */
[----:B------:R-:W2:Y:S01]  /*94720*/  LDL.LU R202, [R1+0x414c] ;  /* 0x00414c0001ca7983 */ /* 0x000ea20000300800 */
[----:B------:R-:W-:Y:S01]  /*94730*/  MOV R5, R210 ;  /* 0x000000d200057202 */ /* 0x000fe20000000f00 */
[----:B------:R-:W-:Y:S02]  /*94740*/  IMAD.MOV.U32 R6, RZ, RZ, R211 ;  /* 0x000000ffff067224 */ /* 0x000fe400078e00d3 */
[----:B------:R-:W-:-:S10]  /*94750*/  IMAD.MOV.U32 R7, RZ, RZ, R203 ;  /* 0x000000ffff077224 */ /* 0x000fd400078e00cb */
[----:B------:R1:W-:Y:S01]  /*94760*/  STL.64 [R1+0x15f0], R8 ;  /* 0x0015f00801007387 */ /* 0x0003e20000100a00 */
[----:B------:R3:W-:Y:S02]  /*94770*/  STL.64 [R1+0x15f8], R10 ;  /* 0x0015f80a01007387 */ /* 0x0007e40000100a00 */
[----:B------:R-:W2:Y:S02]  /*94780*/  LDL.LU R210, [R1+0x4148] ;  /* 0x0041480001d27983 */ /* 0x000ea40000300800 */
[----:B------:R-:W2:Y:S01]  /*94790*/  LDL.LU R211, [R1+0x4144] ;  /* 0x0041440001d37983 */ /* 0x000ea20000300800 */
[----:B------:R-:W2:Y:S01]  /*947a0*/  LDL.LU R203, [R1+0x4140] ;  /* 0x0041400001cb7983 */ /* 0x000ea20000300800 */
[----:B-1----:R-:W-:Y:S02]  /*947b0*/  IMAD.MOV.U32 R8, RZ, RZ, R206 ;  /* 0x000000ffff087224 */ /* 0x002fe400078e00ce */
[----:B------:R-:W-:Y:S01]  /*947c0*/  IMAD.MOV.U32 R9, RZ, RZ, R207 ;  /* 0x000000ffff097224 */ /* 0x000fe200078e00cf */
[----:B------:R-:W2:Y:S01]  /*947d0*/  LDL.LU R206, [R1+0x413c] ;  /* 0x00413c0001ce7983 */ /* 0x000ea20000300800 */
[----:B------:R-:W2:Y:S01]  /*947e0*/  LDL.LU R207, [R1+0x4138] ;  /* 0x0041380001cf7983 */ /* 0x000ea20000300800 */
[----:B---3--:R-:W-:Y:S01]  /*947f0*/  MOV R10, R199 ;  /* 0x000000c7000a7202 */ /* 0x008fe20000000f00 */
[----:B------:R-:W-:Y:S01]  /*94800*/  IMAD.MOV.U32 R11, RZ, RZ, R195 ;  /* 0x000000ffff0b7224 */ /* 0x000fe200078e00c3 */
[----:B------:R-:W3:Y:S01]  /*94810*/  LDL.LU R199, [R1+0x4134] ;  /* 0x0041340001c77983 */ /* 0x000ee20000300800 */
[----:B------:R-:W3:Y:S01]  /*94820*/  LDL.LU R195, [R1+0x4130] ;  /* 0x0041300001c37983 */ /* 0x000ee20000300800 */
[C---:B------:R-:W-:Y:S08]  /*94830*/  HMMA.1688.F32.TF32 R28, R240.reuse, R178, R28 ;  /* 0x000000b2f01c723c */ /* 0x040ff0000008101c */
[C---:B------:R-:W-:Y:S08]  /*94840*/  HMMA.1688.F32.TF32 R16, R240.reuse, R166, R16 ;  /* 0x000000a6f010723c */ /* 0x040ff00000081010 */
[C---:B----4-:R-:W-:Y:S08]  /*94850*/  HMMA.1688.F32.TF32 R24, R240.reuse, R174, R24 ;  /* 0x000000aef018723c */ /* 0x050ff00000081018 */
[----:B------:R-:W-:Y:S08]  /*94860*/  HMMA.1688.F32.TF32 R20, R240, R170, R20 ;  /* 0x000000aaf014723c */ /* 0x000ff00000081014 */
[C---:B------:R-:W-:Y:S08]  /*94870*/  HMMA.1688.F32.TF32 R8, R236.reuse, R158, R8 ;  /* 0x0000009eec08723c */ /* 0x040ff00000081008 */
[----:B------:R-:W-:Y:S01]  /*94880*/  HMMA.1688.F32.TF32 R4, R236, R162, R4 ;  /* 0x000000a2ec04723c */ /* 0x000fe20000081004 */
[----:B------:R-:W-:-:S02]  /*94890*/  IMAD.MOV.U32 R188, RZ, RZ, R19 ;  /* 0x000000ffffbc7224 */ /* 0x000fc400078e0013 */
[----:B------:R-:W-:Y:S02]  /*948a0*/  IMAD.MOV.U32 R189, RZ, RZ, R18 ;  /* 0x000000ffffbd7224 */ /* 0x000fe400078e0012 */
[----:B------:R-:W-:Y:S02]  /*948b0*/  IMAD.MOV.U32 R192, RZ, RZ, R17 ;  /* 0x000000ffffc07224 */ /* 0x000fe400078e0011 */
[----:B------:R-:W-:Y:S01]  /*948c0*/  IMAD.MOV.U32 R193, RZ, RZ, R16 ;  /* 0x000000ffffc17224 */ /* 0x000fe200078e0010 */
[C---:B--2---:R-:W-:Y:S08]  /*948d0*/  HMMA.1688.F32.TF32 R48, R240.reuse, R202, R48 ;  /* 0x000000caf030723c */ /* 0x044ff00000081030 */
[C---:B------:R-:W-:Y:S08]  /*948e0*/  HMMA.1688.F32.TF32 R52, R240.reuse, R206, R52 ;  /* 0x000000cef034723c */ /* 0x040ff00000081034 */
[C---:B---3--:R-:W-:Y:S08]  /*948f0*/  HMMA.1688.F32.TF32 R44, R240.reuse, R198, R44 ;  /* 0x000000c6f02c723c */ /* 0x048ff0000008102c */
[C---:B------:R-:W-:Y:S07]  /*94900*/  HMMA.1688.F32.TF32 R40, R240.reuse, R194, R40 ;  /* 0x000000c2f028723c */ /* 0x040fee0000081028 */
[----:B------:R-:W-:Y:S01]  /*94910*/  STL.64 [R1+0x15d0], R52 ;  /* 0x0015d03401007387 */ /* 0x000fe20000100a00 */
[----:B------:R-:W-:Y:S02]  /*94920*/  STL.64 [R1+0x15d8], R54 ;  /* 0x0015d83601007387 */ /* 0x000fe40000100a00 */
[----:B------:R-:W-:Y:S02]  /*94930*/  STL.64 [R1+0x15c0], R48 ;  /* 0x0015c03001007387 */ /* 0x000fe40000100a00 */
[----:B------:R-:W-:Y:S03]  /*94940*/  STL.64 [R1+0x15c8], R50 ;  /* 0x0015c83201007387 */ /* 0x000fe60000100a00 */
[----:B------:R-:W-:Y:S01]  /*94950*/  STL.64 [R1+0x15b0], R44 ;  /* 0x0015b02c01007387 */ /* 0x000fe20000100a00 */
[----:B------:R-:W-:Y:S07]  /*94960*/  STL.64 [R1+0x15b8], R46 ;  /* 0x0015b82e01007387 */ /* 0x000fee0000100a00 */
[----:B------:R-:W-:Y:S02]  /*94970*/  STL.64 [R1+0x15a0], R40 ;  /* 0x0015a02801007387 */ /* 0x000fe40000100a00 */
[----:B------:R1:W-:Y:S02]  /*94980*/  STL.64 [R1+0x15a8], R42 ;  /* 0x0015a82a01007387 */ /* 0x0003e40000100a00 */
[C---:B-1----:R-:W-:Y:S08]  /*94990*/  HMMA.1688.F32.TF32 R40, R240.reuse, R190, R36 ;  /* 0x000000bef028723c */ /* 0x042ff00000081024 */
[C---:B------:R-:W-:Y:S08]  /*949a0*/  HMMA.1688.F32.TF32 R36, R240.reuse, R186, R32 ;  /* 0x000000baf024723c */ /* 0x040ff00000081020 */
[----:B------:R-:W-:Y:S07]  /*949b0*/  HMMA.1688.F32.TF32 R32, R240, R182, R148 ;  /* 0x000000b6f020723c */ /* 0x000fee0000081094 */
[----:B------:R-:W-:Y:S01]  /*949c0*/  STL.64 [R1+0x1590], R40 ;  /* 0x0015902801007387 */ /* 0x000fe20000100a00 */
[----:B------:R-:W-:Y:S07]  /*949d0*/  STL.64 [R1+0x1598], R42 ;  /* 0x0015982a01007387 */ /* 0x000fee0000100a00 */
[----:B------:R-:W-:Y:S02]  /*949e0*/  STL.64 [R1+0x1580], R36 ;  /* 0x0015802401007387 */ /* 0x000fe40000100a00 */
[----:B------:R-:W-:Y:S06]  /*949f0*/  STL.64 [R1+0x1588], R38 ;  /* 0x0015882601007387 */ /* 0x000fec0000100a00 */
        /* <DEDUP_REMOVED lines=8> */
[----:B------:R1:W-:Y:S01]  /*94a80*/  STL [R1+0x3f24], R188 ;  /* 0x003f24bc01007387 */ /* 0x0003e20000100800 */
[----:B------:R2:W-:Y:S02]  /*94a90*/  STL [R1+0x3f20], R189 ;  /* 0x003f20bd01007387 */ /* 0x0005e40000100800 */
[----:B------:R3:W-:Y:S02]  /*94aa0*/  STL [R1+0x3f1c], R192 ;  /* 0x003f1cc001007387 */ /* 0x0007e40000100800 */
[----:B------:R4:W-:Y:S01]  /*94ab0*/  STL [R1+0x3f18], R193 ;  /* 0x003f18c101007387 */ /* 0x0009e20000100800 */
[----:B------:R4:W-:Y:S01]  /*94ac0*/  STL.64 [R1+0x1270], R8 ;  /* 0x0012700801007387 */ /* 0x0009e20000100a00 */
[----:B------:R4:W-:Y:S01]  /*94ad0*/  STL.64 [R1+0x1278], R10 ;  /* 0x0012780a01007387 */ /* 0x0009e20000100a00 */
[----:B-1----:R-:W-:Y:S01]  /*94ae0*/  MOV R188, R4 ;  /* 0x0000000400bc7202 */ /* 0x002fe20000000f00 */
[----:B--2---:R-:W-:Y:S01]  /*94af0*/  IMAD.MOV.U32 R189, RZ, RZ, R5 ;  /* 0x000000ffffbd7224 */ /* 0x004fe200078e0005 */
[----:B------:R-:W2:Y:S01]  /*94b00*/  LDL.LU R4, [R1+0x90] ;  /* 0x0000900001047983 */ /* 0x000ea20000300800 */
[----:B---3--:R-:W-:-:S02]  /*94b10*/  IMAD.MOV.U32 R192, RZ, RZ, R6 ;  /* 0x000000ffffc07224 */ /* 0x008fc400078e0006 */
[----:B------:R-:W2:Y:S02]  /*94b20*/  LDL.LU R5, [R1+0x94] ;  /* 0x0000940001057983 */ /* 0x000ea40000300800 */
[----:B----4-:R-:W-:Y:S01]  /*94b30*/  IMAD.MOV.U32 R193, RZ, RZ, R7 ;  /* 0x000000ffffc17224 */ /* 0x010fe200078e0007 */
[----:B------:R-:W2:Y:S01]  /*94b40*/  LDL.LU R6, [R1+0x98] ;  /* 0x0000980001067983 */ /* 0x000ea20000300800 */
[----:B------:R-:W2:Y:S02]  /*94b50*/  LDL.LU R7, [R1+0x9c] ;  /* 0x00009c0001077983 */ /* 0x000ea40000300800 */
[----:B------:R-:W3:Y:S02]  /*94b60*/  LDL.LU R8, [R1+0xa0] ;  /* 0x0000a00001087983 */ /* 0x000ee40000300800 */
[----:B------:R-:W3:Y:S01]  /*94b70*/  LDL.LU R9, [R1+0xa4] ;  /* 0x0000a40001097983 */ /* 0x000ee20000300800 */
[----:B------:R-:W3:Y:S01]  /*94b80*/  LDL.LU R10, [R1+0xa8] ;  /* 0x0000a800010a7983 */ /* 0x000ee20000300800 */
[----:B------:R-:W3:Y:S02]  /*94b90*/  LDL.LU R11, [R1+0xac] ;  /* 0x0000ac00010b7983 */ /* 0x000ee40000300800 */
[----:B------:R-:W4:Y:S01]  /*94ba0*/  LDL.LU R12, [R1+0xb0] ;  /* 0x0000b000010c7983 */ /* 0x000f220000300800 */
[----:B------:R-:W-:Y:S01]  /*94bb0*/  HMMA.1688.F32.TF32 R56, R240, R210, R56 ;  /* 0x000000d2f038723c */ /* 0x000fe20000081038 */
[----:B------:R-:W4:Y:S04]  /*94bc0*/  LDL.LU R13, [R1+0xb4] ;  /* 0x0000b400010d7983 */ /* 0x000f280000300800 */
[----:B------:R-:W-:Y:S04]  /*94bd0*/  LDS R240, [R15+0x52080] ;  /* 0x052080000ff07984 */ /* 0x000fe80000000800 */
[----:B------:R1:W-:Y:S01]  /*94be0*/  LDS R242, [R15+0x53080] ;  /* 0x053080000ff27984 */ /* 0x0003e20000000800 */
[----:B------:R-:W4:Y:S03]  /*94bf0*/  LDL.LU R14, [R1+0xb8] ;  /* 0x0000b800010e7983 */ /* 0x000f260000300800 */
[----:B------:R-:W-:Y:S04]  /*94c00*/  LDS R241, [R3+0x52080] ;  /* 0x0520800003f17984 */ /* 0x000fe80000000800 */
[----:B------:R-:W2:Y:S04]  /*94c10*/  LDS R243, [R3+0x53080] ;  /* 0x0530800003f37984 */ /* 0x000ea80000000800 */
[----:B-1----:R-:W4:Y:S01]  /*94c20*/  LDL.LU R15, [R1+0xbc] ;  /* 0x0000bc00010f7983 */ /* 0x002f220000300800 */
        /* <DEDUP_REMOVED lines=30> */
[----:B------:R-:W3:Y:S02]  /*94e10*/  LDL.LU R54, [R1+0x168] ;  /* 0x0001680001367983 */ /* 0x000ee40000300800 */
[----:B------:R-:W-:Y:S01]  /*94e20*/  IMAD.MOV.U32 R161, RZ, RZ, R56 ;  /* 0x000000ffffa17224 */ /* 0x000fe200078e0038 */
[----:B------:R-:W3:Y:S01]  /*94e30*/  LDL.LU R55, [R1+0x16c] ;  /* 0x00016c0001377983 */ /* 0x000ee20000300800 */
[----:B------:R-:W-:-:S02]  /*94e40*/  IMAD.MOV.U32 R160, RZ, RZ, R57 ;  /* 0x000000ffffa07224 */ /* 0x000fc400078e0039 */
[----:B------:R-:W3:Y:S02]  /*94e50*/  LDL.LU R56, [R1+0x170] ;  /* 0x0001700001387983 */ /* 0x000ee40000300800 */
[----:B------:R-:W-:Y:S01]  /*94e60*/  IMAD.MOV.U32 R157, RZ, RZ, R58 ;  /* 0x000000ffff9d7224 */ /* 0x000fe200078e003a */
[----:B------:R-:W3:Y:S01]  /*94e70*/  LDL.LU R57, [R1+0x174] ;  /* 0x0001740001397983 */ /* 0x000ee20000300800 */
[----:B------:R-:W-:Y:S01]  /*94e80*/  MOV R156, R59 ;  /* 0x0000003b009c7202 */ /* 0x000fe20000000f00 */
        /* <DEDUP_REMOVED lines=48> */
[C---:B----4-:R-:W-:Y:S11]  /*95190*/  HMMA.1688.F32.TF32 R80, R236.reuse, R210, R80 ;  /* 0x000000d2ec50723c */ /* 0x050ff60000081050 */
[----:B------:R-:W-:Y:S05]  /*951a0*/  @!UPT UIADD3 URZ, URZ, URZ, URZ ;  /* 0x0000003f3f3ff290 */ /* 0x000fea000fffe03f */
[----:B------:R-:W-:Y:S02]  /*951b0*/  IMAD.MOV.U32 R177, RZ, RZ, R84 ;  /* 0x000000ffffb17224 */ /* 0x000fe400078e0054 */
[----:B------:R-:W-:Y:S01]  /*951c0*/  IMAD.MOV.U32 R176, RZ, RZ, R85 ;  /* 0x000000ffffb07224 */ /* 0x000fe200078e0055 */
[----:B------:R-:W-:Y:S01]  /*951d0*/  MOV R173, R86 ;  /* 0x0000005600ad7202 */ /* 0x000fe20000000f00 */
[----:B------:R-:W-:Y:S02]  /*951e0*/  IMAD.MOV.U32 R172, RZ, RZ, R87 ;  /* 0x000000ffffac7224 */ /* 0x000fe400078e0057 */
[----:B------:R-:W-:Y:S02]  /*951f0*/  HMMA.1688.F32.TF32 R84, R236, R206, R76 ;  /* 0x000000ceec54723c */ /* 0x000fe4000008104c */
[----:B------:R-:W-:Y:S02]  /*95200*/  IMAD.MOV.U32 R169, RZ, RZ, R80 ;  /* 0x000000ffffa97224 */ /* 0x000fe400078e0050 */
[----:B------:R-:W-:-:S02]  /*95210*/  IMAD.MOV.U32 R168, RZ, RZ, R81 ;  /* 0x000000ffffa87224 */ /* 0x000fc400078e0051 */
[----:B------:R-:W-:Y:S01]  /*95220*/  IMAD.MOV.U32 R165, RZ, RZ, R82 ;  /* 0x000000ffffa57224 */ /* 0x000fe200078e0052 */
[----:B------:R-:W-:Y:S02]  /*95230*/  MOV R164, R83 ;  /* 0x0000005300a47202 */ /* 0x000fe40000000f00 */
        /* <DEDUP_REMOVED lines=11> */
[C---:B------:R-:W-:Y:S08]  /*952f0*/  HMMA.1688.F32.TF32 R36, R232.reuse, R162, R148 ;  /* 0x000000a2e824723c */ /* 0x040ff00000081094 */
[C---:B------:R-:W-:Y:S01]  /*95300*/  HMMA.1688.F32.TF32 R32, R232.reuse, R218, R28 ;  /* 0x000000dae820723c */ /* 0x040fe2000008101c */
[----:B------:R-:W-:Y:S01]  /*95310*/  STL.64 [R1+0x1220], R84 ;  /* 0x0012205401007387 */ /* 0x000fe20000100a00 */
[----:B------:R-:W-:Y:S06]  /*95320*/  STL.64 [R1+0x1228], R86 ;  /* 0x0012285601007387 */ /* 0x000fec0000100a00 */
        /* <DEDUP_REMOVED lines=10> */
[C---:B------:R-:W-:Y:S01]  /*953d0*/  HMMA.1688.F32.TF32 R20, R232.reuse, R206, R16 ;  /* 0x000000cee814723c */ /* 0x040fe20000081010 */
[----:B------:R-:W-:Y:S01]  /*953e0*/  STL.64 [R1+0x11d0], R64 ;  /* 0x0011d04001007387 */ /* 0x000fe20000100a00 */
[----:B------:R-:W-:Y:S06]  /*953f0*/  STL.64 [R1+0x11d8], R66 ;  /* 0x0011d84201007387 */ /* 0x000fec0000100a00 */
[C---:B------:R-:W-:Y:S01]  /*95400*/  HMMA.1688.F32.TF32 R16, R232.reuse, R202, R12 ;  /* 0x000000cae810723c */ /* 0x040fe2000008100c */
[----:B------:R-:W-:Y:S01]  /*95410*/  STL.64 [R1+0x11c0], R60 ;  /* 0x0011c03c01007387 */ /* 0x000fe20000100a00 */
[----:B------:R-:W-:Y:S06]  /*95420*/  STL.64 [R1+0x11c8], R62 ;  /* 0x0011c83e01007387 */ /* 0x000fec0000100a00 */
[----:B------:R-:W-:Y:S01]  /*95430*/  HMMA.1688.F32.TF32 R12, R232, R198, R8 ;  /* 0x000000c6e80c723c */ /* 0x000fe20000081008 */
        /* <DEDUP_REMOVED lines=23> */
[----:B------:R-:W-:-:S02]  /*955b0*/  IMAD.MOV.U32 R8, RZ, RZ, R247 ;  /* 0x000000ffff087224 */ /* 0x000fc400078e00f7 */
[----:B------:R2:W-:Y:S02]  /*955c0*/  STL.64 [R1+0x1148], R14 ;  /* 0x0011480e01007387 */ /* 0x0005e40000100a00 */
[----:B------:R-:W3:Y:S01]  /*955d0*/  LDL.LU R247, [R1+0x412c] ;  /* 0x00412c0001f77983 */ /* 0x000ee20000300800 */
[----:B------:R4:W-:Y:S01]  /*955e0*/  STL.64 [R1+0x1130], R4 ;  /* 0x0011300401007387 */ /* 0x0009e20000100a00 */
[----:B------:R4:W-:Y:S02]  /*955f0*/  STL.64 [R1+0x1138], R6 ;  /* 0x0011380601007387 */ /* 0x0009e40000100a00 */
[----:B------:R-:W-:Y:S02]  /*95600*/  IMAD.MOV.U32 R9, RZ, RZ, R246 ;  /* 0x000000ffff097224 */ /* 0x000fe400078e00f6 */
[----:B------:R-:W-:Y:S01]  /*95610*/  IMAD.MOV.U32 R10, RZ, RZ, R245 ;  /* 0x000000ffff0a7224 */ /* 0x000fe200078e00f5 */
[----:B------:R-:W3:Y:S01]  /*95620*/  LDL.LU R246, [R1+0x4128] ;  /* 0x0041280001f67983 */ /* 0x000ee20000300800 */
[----:B------:R-:W3:Y:S02]  /*95630*/  LDL.LU R245, [R1+0x4124] ;  /* 0x0041240001f57983 */ /* 0x000ee40000300800 */
[----:B------:R-:W-:-:S02]  /*95640*/  IMAD.MOV.U32 R11, RZ, RZ, R244 ;  /* 0x000000ffff0b7224 */ /* 0x000fc400078e00f4 */
[----:B------:R-:W3:Y:S01]  /*95650*/  LDL.LU R244, [R1+0x4120] ;  /* 0x0041200001f47983 */ /* 0x000ee20000300800 */
[----:B-1----:R-:W3:Y:S02]  /*95660*/  LDL.LU R12, [R1+0x230] ;  /* 0x00023000010c7983 */ /* 0x002ee40000300800 */
[----:B------:R-:W3:Y:S02]  /*95670*/  LDL.LU R13, [R1+0x234] ;  /* 0x00023400010d7983 */ /* 0x000ee40000300800 */
[----:B--2---:R-:W2:Y:S01]  /*95680*/  LDL.LU R14, [R1+0x238] ;  /* 0x00023800010e7983 */ /* 0x004ea20000300800 */
        /* <DEDUP_REMOVED lines=9> */
[----:B------:R-:W2:Y:S02]  /*95720*/  LDL.LU R40, [R1] ;  /* 0x0000000001287983 */ /* 0x000ea40000300800 */
        /* <DEDUP_REMOVED lines=51> */
[----:B----4-:R-:W-:Y:S01]  /*95a60*/  IMAD.MOV.U32 R4, RZ, RZ, R248 ;  /* 0x000000ffff047224 */ /* 0x010fe200078e00f8 */
[----:B------:R-:W-:Y:S01]  /*95a70*/  MOV R5, R249 ;  /* 0x000000f900057202 */ /* 0x000fe20000000f00 */
[----:B------:R-:W-:-:S02]  /*95a80*/  IMAD.MOV.U32 R6, RZ, RZ, R250 ;  /* 0x000000ffff067224 */ /* 0x000fc400078e00fa */
[----:B------:R-:W-:Y:S02]  /*95a90*/  IMAD.MOV.U32 R7, RZ, RZ, R251 ;  /* 0x000000ffff077224 */ /* 0x000fe400078e00fb */
[----:B---3--:R-:W-:Y:S02]  /*95aa0*/  IMAD.MOV.U32 R19, RZ, RZ, R247 ;  /* 0x000000ffff137224 */ /* 0x008fe400078e00f7 */
[----:B------:R-:W-:Y:S02]  /*95ab0*/  IMAD.MOV.U32 R18, RZ, RZ, R246 ;  /* 0x000000ffff127224 */ /* 0x000fe400078e00f6 */
[----:B------:R-:W-:Y:S01]  /*95ac0*/  IMAD.MOV.U32 R17, RZ, RZ, R245 ;  /* 0x000000ffff117224 */ /* 0x000fe200078e00f5 */
[----:B------:R-:W-:Y:S02]  /*95ad0*/  MOV R16, R244 ;  /* 0x000000f400107202 */ /* 0x000fe40000000f00 */
        /* <DEDUP_REMOVED lines=8> */
[C---:B--2---:R-:W-:Y:S08]  /*95b60*/  HMMA.1688.F32.TF32 R76, R232.reuse, R190, R72 ;  /* 0x000000bee84c723c */ /* 0x044ff00000081048 */
        /* <DEDUP_REMOVED lines=11> */
[----:B------:R-:W-:Y:S01]  /*95c20*/  HMMA.1688.F32.TF32 R88, R236, R218, R88 ;  /* 0x000000daec58723c */ /* 0x000fe20000081058 */
[----:B------:R-:W-:Y:S04]  /*95c30*/  LDS R232, [R0+0x52100] ;  /* 0x0521000000e87984 */ /* 0x000fe80000000800 */
[----:B------:R-:W-:Y:S04]  /*95c40*/  LDS R234, [R0+0x53100] ;  /* 0x0531000000ea7984 */ /* 0x000fe80000000800 */
[----:B------:R-:W-:Y:S04]  /*95c50*/  LDS R237, [R3+0x52100] ;  /* 0x0521000003ed7984 */ /* 0x000fe80000000800 */
[----:B------:R-:W-:Y:S04]  /*95c60*/  LDS R239, [R3+0x53100] ;  /* 0x0531000003ef7984 */ /* 0x000fe80000000800 */
        /* <DEDUP_REMOVED lines=18> */
[----:B------:R-:W-:Y:S01]  /*95d90*/  IMAD.MOV.U32 R185, RZ, RZ, R88 ;  /* 0x000000ffffb97224 */ /* 0x000fe200078e0058 */
[----:B------:R-:W-:Y:S01]  /*95da0*/  MOV R184, R89 ;  /* 0x0000005900b87202 */ /* 0x000fe20000000f00 */
[----:B------:R-:W-:-:S02]  /*95db0*/  IMAD.MOV.U32 R181, RZ, RZ, R90 ;  /* 0x000000ffffb57224 */ /* 0x000fc400078e005a */
[----:B------:R-:W-:Y:S01]  /*95dc0*/  IMAD.MOV.U32 R180, RZ, RZ, R91 ;  /* 0x000000ffffb47224 */ /* 0x000fe200078e005b */
[C---:B----4-:R-:W-:Y:S11]  /*95dd0*/  HMMA.1688.F32.TF32 R40, R240.reuse, R218, R248 ;  /* 0x000000daf028723c */ /* 0x050ff600000810f8 */
[----:B------:R-:W-:Y:S11]  /*95de0*/  @!UPT UIADD3 URZ, URZ, URZ, URZ ;  /* 0x0000003f3f3ff290 */ /* 0x000ff6000fffe03f */
[----:B------:R-:W-:Y:S01]  /*95df0*/  @!UPT UIADD3 URZ, URZ, URZ, URZ ;  /* 0x0000003f3f3ff290 */ /* 0x000fe2000fffe03f */
[----:B------:R-:W-:Y:S01]  /*95e00*/  STL.64 [R1+0x14b0], R40 ;  /* 0x0014b02801007387 */ /* 0x000fe20000100a00 */
[----:B------:R-:W-:Y:S02]  /*95e10*/  STL.64 [R1+0x14b8], R42 ;  /* 0x0014b82a01007387 */ /* 0x000fe40000100a00 */
[----:B------:R-:W-:Y:S02]  /*95e20*/  STL.64 [R1+0x14a0], R36 ;  /* 0x0014a02401007387 */ /* 0x000fe40000100a00 */
[----:B------:R1:W-:Y:S01]  /*95e30*/  STL.64 [R1+0x14a8], R38 ;  /* 0x0014a82601007387 */ /* 0x0003e20000100a00 */
[----:B------:R-:W-:Y:S01]  /*95e40*/  STL.64 [R1+0x1490], R32 ;  /* 0x0014902001007387 */ /* 0x000fe20000100a00 */
[----:B------:R2:W-:Y:S01]  /*95e50*/  STL.64 [R1+0x1498], R34 ;  /* 0x0014982201007387 */ /* 0x0005e20000100a00 */
[C---:B-1----:R-:W-:Y:S08]  /*95e60*/  HMMA.1688.F32.TF32 R36, R240.reuse, R206, R148 ;  /* 0x000000cef024723c */ /* 0x042ff00000081094 */
[C---:B--2---:R-:W-:Y:S08]  /*95e70*/  HMMA.1688.F32.TF32 R32, R240.reuse, R202, R28 ;  /* 0x000000caf020723c */ /* 0x044ff0000008101c */
[C---:B------:R-:W-:Y:S08]  /*95e80*/  HMMA.1688.F32.TF32 R28, R240.reuse, R198, R24 ;  /* 0x000000c6f01c723c */ /* 0x040ff00000081018 */
[C---:B---3--:R-:W-:Y:S01]  /*95e90*/  HMMA.1688.F32.TF32 R24, R240.reuse, R194, R244 ;  /* 0x000000c2f018723c */ /* 0x048fe200000810f4 */
[----:B------:R-:W-:Y:S01]  /*95ea0*/  STL.64 [R1+0x1480], R36 ;  /* 0x0014802401007387 */ /* 0x000fe20000100a00 */
[----:B------:R-:W-:Y:S05]  /*95eb0*/  STL.64 [R1+0x1488], R38 ;  /* 0x0014882601007387 */ /* 0x000fea0000100a00 */
[----:B------:R-:W-:Y:S02]  /*95ec0*/  STL.64 [R1+0x1470], R32 ;  /* 0x0014702001007387 */ /* 0x000fe40000100a00 */
[----:B------:R-:W-:Y:S06]  /*95ed0*/  STL.64 [R1+0x1478], R34 ;  /* 0x0014782201007387 */ /* 0x000fec0000100a00 */
[----:B------:R-:W-:Y:S01]  /*95ee0*/  STL.64 [R1+0x1460], R28 ;  /* 0x0014601c01007387 */ /* 0x000fe20000100a00 */
[----:B------:R-:W-:Y:S07]  /*95ef0*/  STL.64 [R1+0x1468], R30 ;  /* 0x0014681e01007387 */ /* 0x000fee0000100a00 */
[----:B------:R-:W-:Y:S02]  /*95f00*/  STL.64 [R1+0x1450], R24 ;  /* 0x0014501801007387 */ /* 0x000fe40000100a00 */
[----:B------:R1:W-:Y:S02]  /*95f10*/  STL.64 [R1+0x1458], R26 ;  /* 0x0014581a01007387 */ /* 0x0003e40000100a00 */
[C---:B-1----:R-:W-:Y:S08]  /*95f20*/  HMMA.1688.F32.TF32 R24, R240.reuse, R190, R20 ;  /* 0x000000bef018723c */ /* 0x042ff00000081014 */
[C---:B------:R-:W-:Y:S08]  /*95f30*/  HMMA.1688.F32.TF32 R20, R240.reuse, R186, R16 ;  /* 0x000000baf014723c */ /* 0x040ff00000081010 */
[C---:B------:R-:W-:Y:S08]  /*95f40*/  HMMA.1688.F32.TF32 R16, R240.reuse, R182, R12 ;  /* 0x000000b6f010723c */ /* 0x040ff0000008100c */
[----:B------:R-:W-:Y:S01]  /*95f50*/  HMMA.1688.F32.TF32 R12, R240, R178, R8 ;  /* 0x000000b2f00c723c */ /* 0x000fe20000081008 */
[----:B------:R-:W-:Y:S01]  /*95f60*/  STL.64 [R1+0x1440], R24 ;  /* 0x0014401801007387 */ /* 0x000fe20000100a00 */
[----:B------:R-:W-:Y:S05]  /*95f70*/  STL.64 [R1+0x1448], R26 ;  /* 0x0014481a01007387 */ /* 0x000fea0000100a00 */
[----:B------:R-:W-:Y:S02]  /*95f80*/  STL.64 [R1+0x1430], R20 ;  /* 0x0014301401007387 */ /* 0x000fe40000100a00 */
[----:B------:R-:W-:Y:S06]  /*95f90*/  STL.64 [R1+0x1438], R22 ;  /* 0x0014381601007387 */ /* 0x000fec0000100a00 */
[----:B------:R-:W-:Y:S01]  /*95fa0*/  STL.64 [R1+0x1420], R16 ;  /* 0x0014201001007387 */ /* 0x000fe20000100a00 */
[----:B------:R-:W-:Y:S02]  /*95fb0*/  STL.64 [R1+0x1428], R18 ;  /* 0x0014281201007387 */ /* 0x000fe40000100a00 */
[----:B------:R-:W2:Y:S05]  /*95fc0*/  LDL.LU R8, [R1+0x430] ;  /* 0x0004300001087983 */ /* 0x000eaa0000300800 */
[----:B------:R1:W-:Y:S01]  /*95fd0*/  STL.64 [R1+0x1410], R12 ;  /* 0x0014100c01007387 */ /* 0x0003e20000100a00 */
[----:B------:R3:W-:Y:S01]  /*95fe0*/  STL.64 [R1+0x1418], R14 ;  /* 0x0014180e01007387 */ /* 0x0007e20000100a00 */
[----:B------:R4:W-:Y:S02]  /*95ff0*/  STL.64 [R1+0x1400], R4 ;  /* 0x0014000401007387 */ /* 0x0009e40000100a00 */
[----:B------:R4:W-:Y:S02]  /*96000*/  STL.64 [R1+0x1408], R6 ;  /* 0x0014080601007387 */ /* 0x0009e40000100a00 */
[----:B------:R-:W2:Y:S01]  /*96010*/  LDL.LU R9, [R1+0x434] ;  /* 0x0004340001097983 */ /* 0x000ea20000300800 */
[----:B------:R-:W2:Y:S01]  /*96020*/  LDL.LU R10, [R1+0x438] ;  /* 0x00043800010a7983 */ /* 0x000ea20000300800 */
[----:B------:R-:W2:Y:S03]  /*96030*/  LDL.LU R11, [R1+0x43c] ;  /* 0x00043c00010b7983 */ /* 0x000ea60000300800 */
[----:B-1----:R-:W2:Y:S01]  /*96040*/  LDL.LU R12, [R1+0x440] ;  /* 0x00044000010c7983 */ /* 0x002ea20000300800 */
[----:B------:R-:W2:Y:S02]  /*96050*/  LDL.LU R13, [R1+0x444] ;  /* 0x00044400010d7983 */ /* 0x000ea40000300800 */
[----:B---3--:R-:W2:Y:S02]  /*96060*/  LDL.LU R14, [R1+0x448] ;  /* 0x00044800010e7983 */ /* 0x008ea40000300800 */
[----:B------:R-:W2:Y:S01]  /*96070*/  LDL.LU R15, [R1+0x44c] ;  /* 0x00044c00010f7983 */ /* 0x000ea20000300800 */
[----:B------:R-:W3:Y:S01]  /*96080*/  LDL.LU R16, [R1+0x450] ;  /* 0x0004500001107983 */ /* 0x000ee20000300800 */
[----:B------:R-:W3:Y:S02]  /*96090*/  LDL.LU R17, [R1+0x454] ;  /* 0x0004540001117983 */ /* 0x000ee40000300800 */
[----:B------:R-:W3:Y:S02]  /*960a0*/  LDL.LU R18, [R1+0x458] ;  /* 0x0004580001127983 */ /* 0x000ee40000300800 */
[----:B------:R-:W3:Y:S01]  /*960b0*/  LDL.LU R19, [R1+0x45c] ;  /* 0x00045c0001137983 */ /* 0x000ee20000300800 */
        /* <DEDUP_REMOVED lines=92> */
[----:B----4-:R-:W4:Y:S01]  /*96680*/  LDL.LU R4, [R1+0x420] ;  /* 0x0004200001047983 */ /* 0x010f220000300800 */
[----:B------:R-:W4:Y:S02]  /*96690*/  LDL.LU R5, [R1+0x424] ;  /* 0x0004240001057983 */ /* 0x000f240000300800 */
[----:B------:R-:W4:Y:S02]  /*966a0*/  LDL.LU R6, [R1+0x428] ;  /* 0x0004280001067983 */ /* 0x000f240000300800 */
[----:B------:R-:W4:Y:S01]  /*966b0*/  LDL.LU R7, [R1+0x42c] ;  /* 0x00042c0001077983 */ /* 0x000f220000300800 */
[----:B------:R-:W-:-:S05]  /*966c0*/  LOP3.LUT R250, R0, 0x20, RZ, 0x3c, !PT ;  /* 0x0000002000fa7812 */ /* 0x000fca00078e3cff */
[----:B------:R-:W-:Y:S04]  /*966d0*/  LDS R233, [R250+0x52100] ;  /* 0x05210000fae97984 */ /* 0x000fe80000000800 */
[----:B------:R-:W3:Y:S01]  /*966e0*/  LDS R235, [R250+0x53100] ;  /* 0x05310000faeb7984 */ /* 0x000ee20000000800 */
[----:B------:R-:W-:-:S05]  /*966f0*/  LOP3.LUT R251, R0, 0x40, RZ, 0x3c, !PT ;  /* 0x0000004000fb7812 */ /* 0x000fca00078e3cff */
[----:B------:R-:W-:Y:S04]  /*96700*/  LDS R236, [R251+0x52100] ;  /* 0x05210000fbec7984 */ /* 0x000fe80000000800 */
[----:B------:R-:W4:Y:S01]  /*96710*/  LDS R238, [R251+0x53100] ;  /* 0x05310000fbee7984 */ /* 0x000f220000000800 */
[C---:B--2---:R-:W-:Y:S08]  /*96720*/  HMMA.1688.F32.TF32 R104, R240.reuse, R170, R104 ;  /* 0x000000aaf068723c */ /* 0x044ff00000081068 */
[----:B------:R-:W-:Y:S08]  /*96730*/  HMMA.1688.F32.TF32 R240, R240, R166, R96 ;  /* 0x000000a6f0f0723c */ /* 0x000ff00000081060 */
[C---:B---3--:R-:W-:Y:S08]  /*96740*/  HMMA.1688.F32.TF32 R244, R232.reuse, R158, R244 ;  /* 0x0000009ee8f4723c */ /* 0x048ff000000810f4 */
[----:B------:R-:W-:Y:S01]  /*96750*/  HMMA.1688.F32.TF32 R92, R232, R162, R92 ;  /* 0x000000a2e85c723c */ /* 0x000fe2000008105c */
[----:B------:R-:W-:Y:S01]  /*96760*/  STL.64 [R1+0x13f0], R104 ;  /* 0x0013f06801007387 */ /* 0x000fe20000100a00 */
[----:B------:R1:W-:Y:S03]  /*96770*/  STL.64 [R1+0x13f8], R106 ;  /* 0x0013f86a01007387 */ /* 0x0003e60000100a00 */
[----:B-1----:R-:W2:Y:S01]  /*96780*/  LDL.LU.64 R106, [R1+0x40f8] ;  /* 0x0040f800016a7983 */ /* 0x002ea20000300a00 */
[----:B------:R-:W2:Y:S02]  /*96790*/  LDL.LU.64 R104, [R1+0x40f0] ;  /* 0x0040f00001687983 */ /* 0x000ea40000300a00 */
[----:B------:R-:W3:Y:S02]  /*967a0*/  LDL.LU.64 R98, [R1+0x40e8] ;  /* 0x0040e80001627983 */ /* 0x000ee40000300a00 */
[----:B------:R-:W3:Y:S01]  /*967b0*/  LDL.LU.64 R96, [R1+0x40e0] ;  /* 0x0040e00001607983 */ /* 0x000ee20000300a00 */
[----:B------:R-:W-:Y:S01]  /*967c0*/  STL.64 [R1+0x1110], R240 ;  /* 0x001110f001007387 */ /* 0x000fe20000100a00 */
[----:B------:R-:W-:Y:S03]  /*967d0*/  STL.64 [R1+0x1118], R242 ;  /* 0x001118f201007387 */ /* 0x000fe60000100a00 */
[----:B------:R-:W-:Y:S01]  /*967e0*/  STL.64 [R1+0x1100], R244 ;  /* 0x001100f401007387 */ /* 0x000fe20000100a00 */
[----:B------:R1:W-:Y:S07]  /*967f0*/  STL.64 [R1+0x1108], R246 ;  /* 0x001108f601007387 */ /* 0x0003ee0000100a00 */
[----:B------:R-:W-:Y:S01]  /*96800*/  STL.64 [R1+0x10f0], R92 ;  /* 0x0010f05c01007387 */ /* 0x000fe20000100a00 */
[----:B------:R1:W-:Y:S01]  /*96810*/  STL.64 [R1+0x10f8], R94 ;  /* 0x0010f85e01007387 */ /* 0x0003e20000100a00 */
[----:B----4-:R-:W-:Y:S02]  /*96820*/  HMMA.1688.F32.TF32 R4, R236, R194, R4 ;  /* 0x000000c2ec04723c */ /* 0x010fe40000081004 */
[----:B------:R-:W-:Y:S04]  /*96830*/  LDS R240, [R0+0x52180] ;  /* 0x0521800000f07984 */ /* 0x000fe80000000800 */
[----:B------:R-:W-:Y:S04]  /*96840*/  LDS R242, [R0+0x53180] ;  /* 0x0531800000f27984 */ /* 0x000fe80000000800 */
[----:B------:R-:W-:Y:S04]  /*96850*/  LDS R241, [R250+0x52180] ;  /* 0x05218000faf17984 */ /* 0x000fe80000000800 */
[----:B------:R-:W4:Y:S01]  /*96860*/  LDS R243, [R250+0x53180] ;  /* 0x05318000faf37984 */ /* 0x000f220000000800 */
        /* <DEDUP_REMOVED lines=28> */
[----:B------:R-:W-:Y:S06]  /*96a30*/  STL.64 [R1+0x6c8], R78 ;  /* 0x0006c84e01007387 */ /* 0x000fec0000100a00 */
[C---:B------:R-:W-:Y:S01]  /*96a40*/  HMMA.1688.F32.TF32 R28, R236.reuse, R214, R24 ;  /* 0x000000d6ec1c723c */ /* 0x040fe20000081018 */
[----:B------:R-:W-:Y:S02]  /*96a50*/  STL.64 [R1+0x6d0], R72 ;  /* 0x0006d04801007387 */ /* 0x000fe40000100a00 */
[----:B------:R-:W-:Y:S05]  /*96a60*/  STL.64 [R1+0x6d8], R74 ;  /* 0x0006d84a01007387 */ /* 0x000fea0000100a00 */
[C---:B------:R-:W-:Y:S01]  /*96a70*/  HMMA.1688.F32.TF32 R24, R236.reuse, R210, R20 ;  /* 0x000000d2ec18723c */ /* 0x040fe20000081014 */
        /* <DEDUP_REMOVED lines=8> */
[----:B------:R-:W-:Y:S04]  /*96b00*/  STL.64 [R1+0x10a0], R56 ;  /* 0x0010a03801007387 */ /* 0x000fe80000100a00 */
        /* <DEDUP_REMOVED lines=22> */
[----:B------:R-:W2:Y:S01]  /*96c70*/  LDL.LU R8, [R1+0x5c0] ;  /* 0x0005c00001087983 */ /* 0x000ea20000300800 */
[----:B------:R1:W-:Y:S01]  /*96c80*/  STL.64 [R1+0x1030], R12 ;  /* 0x0010300c01007387 */ /* 0x0003e20000100a00 */
[----:B------:R1:W-:Y:S02]  /*96c90*/  STL.64 [R1+0x1038], R14 ;  /* 0x0010380e01007387 */ /* 0x0003e40000100a00 */
[----:B------:R4:W-:Y:S02]  /*96ca0*/  STL.64 [R1+0x1020], R4 ;  /* 0x0010200401007387 */ /* 0x0009e40000100a00 */
[----:B------:R4:W-:Y:S01]  /*96cb0*/  STL.64 [R1+0x1028], R6 ;  /* 0x0010280601007387 */ /* 0x0009e20000100a00 */
[----:B------:R-:W2:Y:S01]  /*96cc0*/  LDL.LU R9, [R1+0x5c4] ;  /* 0x0005c40001097983 */ /* 0x000ea20000300800 */
[----:B------:R-:W2:Y:S02]  /*96cd0*/  LDL.LU R10, [R1+0x5c8] ;  /* 0x0005c800010a7983 */ /* 0x000ea40000300800 */
[----:B------:R-:W2:Y:S01]  /*96ce0*/  LDL.LU R11, [R1+0x5cc] ;  /* 0x0005cc00010b7983 */ /* 0x000ea20000300800 */
[----:B------:R-:W-:Y:S04]  /*96cf0*/  LDS R232, [R0+0x52200] ;  /* 0x0522000000e87984 */ /* 0x000fe80000000800 */
[----:B------:R-:W-:Y:S04]  /*96d00*/  LDS R234, [R0+0x53200] ;  /* 0x0532000000ea7984 */ /* 0x000fe80000000800 */
[----:B------:R-:W-:Y:S04]  /*96d10*/  LDS R233, [R250+0x52200] ;  /* 0x05220000fae97984 */ /* 0x000fe80000000800 */
[----:B-1----:R-:W2:Y:S01]  /*96d20*/  LDL.LU R12, [R1+0x5d0] ;  /* 0x0005d000010c7983 */ /* 0x002ea20000300800 */
        /* <DEDUP_REMOVED lines=87> */
[----:B------:R-:W-:Y:S01]  /*972a0*/  LDS R235, [R250+0x53200] ;  /* 0x05320000faeb7984 */ /* 0x000fe20000000800 */
[C---:B--2---:R-:W-:Y:S08]  /*972b0*/  HMMA.1688.F32.TF32 R52, R240.reuse, R218, R52 ;  /* 0x000000daf034723c */ /* 0x044ff00000081034 */
[C---:B---3--:R-:W-:Y:S08]  /*972c0*/  HMMA.1688.F32.TF32 R56, R240.reuse, R162, R56 ;  /* 0x000000a2f038723c */ /* 0x048ff00000081038 */
[----:B------:R-:W-:Y:S08]  /*972d0*/  HMMA.1688.F32.TF32 R60, R240, R158, R60 ;  /* 0x0000009ef03c723c */ /* 0x000ff0000008103c */
        /* <DEDUP_REMOVED lines=10> */
[C---:B------:R-:W-:Y:S01]  /*97380*/  HMMA.1688.F32.TF32 R8, R240.reuse, R170, R8 ;  /* 0x000000aaf008723c */ /* 0x040fe20000081008 */
[----:B------:R-:W-:Y:S04]  /*97390*/  LDS R236, [R251+0x52180] ;  /* 0x05218000fbec7984 */ /* 0x000fe80000000800 */
[----:B------:R-:W-:Y:S04]  /*973a0*/  LDS R238, [R251+0x53180] ;  /* 0x05318000fbee7984 */ /* 0x000fe80000000800 */
[----:B------:R-:W-:Y:S04]  /*973b0*/  LDS R237, [R3+0x52180] ;  /* 0x0521800003ed7984 */ /* 0x000fe80000000800 */
[----:B------:R-:W1:Y:S04]  /*973c0*/  LDS R239, [R3+0x53180] ;  /* 0x0531800003ef7984 */ /* 0x000e680000000800 */
        /* <DEDUP_REMOVED lines=27> */
[C---:B------:R-:W-:Y:S08]  /*97580*/  HMMA.1688.F32.TF32 R20, R240.reuse, R182, R20 ;  /* 0x000000b6f014723c */ /* 0x040ff00000081014 */
[----:B----4-:R-:W-:Y:S01]  /*97590*/  HMMA.1688.F32.TF32 R4, R240, R166, R4 ;  /* 0x000000a6f004723c */ /* 0x010fe20000081004 */
[----:B------:R-:W-:Y:S04]  /*975a0*/  LDS R240, [R251+0x52200] ;  /* 0x05220000fbf07984 */ /* 0x000fe80000000800 */
[----:B------:R-:W-:Y:S04]  /*975b0*/  LDS R242, [R251+0x53200] ;  /* 0x05320000fbf27984 */ /* 0x000fe80000000800 */
[----:B------:R-:W-:Y:S04]  /*975c0*/  LDS R241, [R3+0x52200] ;  /* 0x0522000003f17984 */ /* 0x000fe80000000800 */
[----:B------:R-:W2:Y:S04]  /*975d0*/  LDS R243, [R3+0x53200] ;  /* 0x0532000003f37984 */ /* 0x000ea80000000800 */
        /* <DEDUP_REMOVED lines=22> */
[----:B------:R-:W3:Y:S02]  /*97740*/  LDL.LU R244, [R1+0x2b0] ;  /* 0x0002b00001f47983 */ /* 0x000ee40000300800 */
[----:B------:R-:W-:Y:S01]  /*97750*/  STL.64 [R1+0x12a0], R8 ;  /* 0x0012a00801007387 */ /* 0x000fe20000100a00 */
[----:B------:R-:W-:Y:S01]  /*97760*/  STL.64 [R1+0x12a8], R10 ;  /* 0x0012a80a01007387 */ /* 0x000fe20000100a00 */
[----:B------:R4:W-:Y:S02]  /*97770*/  STL.64 [R1+0x1000], R4 ;  /* 0x0010000401007387 */ /* 0x0009e40000100a00 */
[----:B------:R1:W-:Y:S02]  /*97780*/  STL.64 [R1+0x1008], R6 ;  /* 0x0010080601007387 */ /* 0x0003e40000100a00 */
[----:B------:R-:W3:Y:S01]  /*97790*/  LDL.LU R245, [R1+0x2b4] ;  /* 0x0002b40001f57983 */ /* 0x000ee20000300800 */
[----:B------:R-:W3:Y:S01]  /*977a0*/  LDL.LU R246, [R1+0x2b8] ;  /* 0x0002b80001f67983 */ /* 0x000ee20000300800 */
[----:B------:R-:W3:Y:S03]  /*977b0*/  LDL.LU R247, [R1+0x2bc] ;  /* 0x0002bc0001f77983 */ /* 0x000ee60000300800 */
[----:B----4-:R-:W4:Y:S01]  /*977c0*/  LDL.LU R4, [R1+0x2d0] ;  /* 0x0002d00001047983 */ /* 0x010f220000300800 */
[----:B------:R-:W4:Y:S02]  /*977d0*/  LDL.LU R5, [R1+0x2d4] ;  /* 0x0002d40001057983 */ /* 0x000f240000300800 */
[----:B-1----:R-:W4:Y:S02]  /*977e0*/  LDL.LU R6, [R1+0x2d8] ;  /* 0x0002d80001067983 */ /* 0x002f240000300800 */
        /* <DEDUP_REMOVED lines=104> */
[----:B------:R1:W-:Y:S03]  /*97e70*/  STL.64 [R1+0x9e8], R94 ;  /* 0x0009e85e01007387 */ /* 0x0003e60000100a00 */
[----:B-1----:R-:W2:Y:S01]  /*97e80*/  LDL.LU.64 R94, [R1+0x40d8] ;  /* 0x0040d800015e7983 */ /* 0x002ea20000300a00 */
[----:B------:R-:W2:Y:S02]  /*97e90*/  LDL.LU.64 R92, [R1+0x40d0] ;  /* 0x0040d000015c7983 */ /* 0x000ea40000300a00 */
[----:B------:R-:W-:Y:S02]  /*97ea0*/  STL.64 [R1+0xff0], R88 ;  /* 0x000ff05801007387 */ /* 0x000fe40000100a00 */
[----:B------:R1:W-:Y:S01]  /*97eb0*/  STL.64 [R1+0xff8], R90 ;  /* 0x000ff85a01007387 */ /* 0x0003e20000100a00 */
[C---:B----4-:R-:W-:Y:S01]  /*97ec0*/  HMMA.1688.F32.TF32 R52, R236.reuse, R186, R52 ;  /* 0x000000baec34723c */ /* 0x050fe20000081034 */
[----:B-1----:R-:W3:Y:S01]  /*97ed0*/  LDL.LU.64 R90, [R1+0x40c8] ;  /* 0x0040c800015a7983 */ /* 0x002ee20000300a00 */
[----:B------:R-:W3:Y:S02]  /*97ee0*/  LDL.LU.64 R88, [R1+0x40c0] ;  /* 0x0040c00001587983 */ /* 0x000ee40000300a00 */
[----:B------:R-:W-:Y:S02]  /*97ef0*/  STL.64 [R1+0xfe0], R84 ;  /* 0x000fe05401007387 */ /* 0x000fe40000100a00 */
[----:B------:R1:W-:Y:S02]  /*97f00*/  STL.64 [R1+0xfe8], R86 ;  /* 0x000fe85601007387 */ /* 0x0003e40000100a00 */
[C---:B------:R-:W-:Y:S01]  /*97f10*/  HMMA.1688.F32.TF32 R48, R236.reuse, R182, R48 ;  /* 0x000000b6ec30723c */ /* 0x040fe20000081030 */
[----:B-1----:R-:W4:Y:S01]  /*97f20*/  LDL.LU.64 R86, [R1+0x40b8] ;  /* 0x0040b80001567983 */ /* 0x002f220000300a00 */
[----:B------:R-:W4:Y:S02]  /*97f30*/  LDL.LU.64 R84, [R1+0x40b0] ;  /* 0x0040b00001547983 */ /* 0x000f240000300a00 */
[----:B------:R-:W-:Y:S02]  /*97f40*/  STL.64 [R1+0xfd0], R80 ;  /* 0x000fd05001007387 */ /* 0x000fe40000100a00 */
[----:B------:R1:W-:Y:S02]  /*97f50*/  STL.64 [R1+0xfd8], R82 ;  /* 0x000fd85201007387 */ /* 0x0003e40000100a00 */
[C---:B------:R-:W-:Y:S01]  /*97f60*/  HMMA.1688.F32.TF32 R44, R236.reuse, R178, R44 ;  /* 0x000000b2ec2c723c */ /* 0x040fe2000008102c */
[----:B-1----:R-:W2:Y:S01]  /*97f70*/  LDL.LU.64 R82, [R1+0x40a8] ;  /* 0x0040a80001527983 */ /* 0x002ea20000300a00 */
[----:B------:R-:W2:Y:S02]  /*97f80*/  LDL.LU.64 R80, [R1+0x40a0] ;  /* 0x0040a00001507983 */ /* 0x000ea40000300a00 */
        /* <DEDUP_REMOVED lines=12> */
[----:B-1----:R-:W2:Y:S01]  /*98050*/  LDL.LU.64 R70, [R1+0x4078] ;  /* 0x0040780001467983 */ /* 0x002ea20000300a00 */
[----:B------:R-:W2:Y:S02]  /*98060*/  LDL.LU.64 R68, [R1+0x4070] ;  /* 0x0040700001447983 */ /* 0x000ea40000300a00 */
[----:B------:R-:W-:Y:S02]  /*98070*/  STL.64 [R1+0xf90], R64 ;  /* 0x000f904001007387 */ /* 0x000fe40000100a00 */
[----:B------:R1:W-:Y:S01]  /*98080*/  STL.64 [R1+0xf98], R66 ;  /* 0x000f984201007387 */ /* 0x0003e20000100a00 */
[----:B------:R-:W-:Y:S01]  /*98090*/  HMMA.1688.F32.TF32 R236, R236, R166, R32 ;  /* 0x000000a6ecec723c */ /* 0x000fe20000081020 */
        /* <DEDUP_REMOVED lines=37> */
[----:B------:R-:W2:Y:S02]  /*982f0*/  LDL.LU.64 R34, [R1+0x3fe8] ;  /* 0x003fe80001227983 */ /* 0x000ea40000300a00 */
[----:B------:R-:W2:Y:S01]  /*98300*/  LDL.LU.64 R32, [R1+0x3fe0] ;  /* 0x003fe00001207983 */ /* 0x000ea20000300a00 */
[----:B------:R1:W-:Y:S01]  /*98310*/  STL.64 [R1+0xf10], R236 ;  /* 0x000f10ec01007387 */ /* 0x0003e20000100a00 */
[----:B------:R1:W-:Y:S01]  /*98320*/  STL.64 [R1+0xf18], R238 ;  /* 0x000f18ee01007387 */ /* 0x0003e20000100a00 */
[C---:B------:R-:W-:Y:S02]  /*98330*/  HMMA.1688.F32.TF32 R4, R232.reuse, R198, R4 ;  /* 0x000000c6e804723c */ /* 0x040fe40000081004 */
[----:B-1----:R-:W2:Y:S01]  /*98340*/  LDL.LU R236, [R1+0x2c0] ;  /* 0x0002c00001ec7983 */ /* 0x002ea20000300800 */
[----:B------:R-:W2:Y:S02]  /*98350*/  LDL.LU R237, [R1+0x2c4] ;  /* 0x0002c40001ed7983 */ /* 0x000ea40000300800 */
[----:B------:R-:W2:Y:S02]  /*98360*/  LDL.LU R238, [R1+0x2c8] ;  /* 0x0002c80001ee7983 */ /* 0x000ea40000300800 */
[----:B------:R-:W-:Y:S01]  /*98370*/  STL.64 [R1+0xf00], R148 ;  /* 0x000f009401007387 */ /* 0x000fe20000100a00 */
[----:B------:R1:W-:Y:S04]  /*98380*/  STL.64 [R1+0xf08], R150 ;  /* 0x000f089601007387 */ /* 0x0003e80000100a00 */
        /* <DEDUP_REMOVED lines=30> */
[----:B------:R-:W-:Y:S01]  /*98570*/  IMAD.MOV.U32 R239, RZ, RZ, R2 ;  /* 0x000000ffffef7224 */ /* 0x000fe200078e0002 */
[C---:B------:R-:W-:Y:S08]  /*98580*/  HMMA.1688.F32.TF32 R244, R232.reuse, R190, R244 ;  /* 0x000000bee8f4723c */ /* 0x040ff000000810f4 */
[C---:B--2---:R-:W-:Y:S11]  /*98590*/  HMMA.1688.F32.TF32 R236, R232.reuse, R194, R236 ;  /* 0x000000c2e8ec723c */ /* 0x044ff600000810ec */
[----:B------:R-:W-:Y:S11]  /*985a0*/  @!UPT UIADD3 URZ, URZ, URZ, URZ ;  /* 0x0000003f3f3ff290 */ /* 0x000ff6000fffe03f */
[----:B------:R-:W-:Y:S01]  /*985b0*/  @!UPT UIADD3 URZ, URZ, URZ, URZ ;  /* 0x0000003f3f3ff290 */ /* 0x000fe2000fffe03f */
[----:B------:R-:W-:Y:S01]  /*985c0*/  STL.64 [R1+0xe80], R236 ;  /* 0x000e80ec01007387 */ /* 0x000fe20000100a00 */
[----:B------:R3:W-:Y:S02]  /*985d0*/  STL [R1+0xe88], R238 ;  /* 0x000e88ee01007387 */ /* 0x0007e40000100800 */
[----:B------:R-:W-:Y:S02]  /*985e0*/  IMAD.MOV.U32 R2, RZ, RZ, R239 ;  /* 0x000000ffff027224 */ /* 0x000fe400078e00ef */
[----:B------:R-:W-:Y:S01]  /*985f0*/  STL.64 [R1+0xe70], R244 ;  /* 0x000e70f401007387 */ /* 0x000fe20000100a00 */
[----:B------:R-:W-:Y:S01]  /*98600*/  STL.64 [R1+0xe78], R246 ;  /* 0x000e78f601007387 */ /* 0x000fe20000100a00 */
[C---:B---3--:R-:W-:Y:S08]  /*98610*/  HMMA.1688.F32.TF32 R236, R232.reuse, R182, R8 ;  /* 0x000000b6e8ec723c */ /* 0x048ff00000081008 */
[C---:B------:R-:W-:Y:S08]  /*98620*/  HMMA.1688.F32.TF32 R8, R232.reuse, R178, R12 ;  /* 0x000000b2e808723c */ /* 0x040ff0000008100c */
[C---:B----4-:R-:W-:Y:S08]  /*98630*/  HMMA.1688.F32.TF32 R4, R232.reuse, R186, R4 ;  /* 0x000000bae804723c */ /* 0x050ff00000081004 */
[C---:B------:R-:W-:Y:S11]  /*98640*/  HMMA.1688.F32.TF32 R12, R232.reuse, R170, R20 ;  /* 0x000000aae80c723c */ /* 0x040ff60000081014 */
[----:B------:R-:W-:Y:S04]  /*98650*/  @!UPT UIADD3 URZ, URZ, URZ, URZ ;  /* 0x0000003f3f3ff290 */ /* 0x000fe8000fffe03f */
[----:B------:R-:W-:Y:S01]  /*98660*/  STL.64 [R1+0xe60], R4 ;  /* 0x000e600401007387 */ /* 0x000fe20000100a00 */
[----:B------:R1:W-:Y:S02]  /*98670*/  STL.64 [R1+0xe68], R6 ;  /* 0x000e680601007387 */ /* 0x0003e40000100a00 */
[----:B------:R-:W-:Y:S02]  /*98680*/  STL.64 [R1+0xe50], R236 ;  /* 0x000e50ec01007387 */ /* 0x000fe40000100a00 */
[----:B------:R-:W-:Y:S01]  /*98690*/  STL.64 [R1+0xe58], R238 ;  /* 0x000e58ee01007387 */ /* 0x000fe20000100a00 */
[----:B------:R-:W-:Y:S01]  /*986a0*/  STL.64 [R1+0xe40], R8 ;  /* 0x000e400801007387 */ /* 0x000fe20000100a00 */
[----:B------:R2:W-:Y:S01]  /*986b0*/  STL.64 [R1+0xe48], R10 ;  /* 0x000e480a01007387 */ /* 0x0005e20000100a00 */
[C---:B-1----:R-:W-:Y:S08]  /*986c0*/  HMMA.1688.F32.TF32 R4, R232.reuse, R174, R16 ;  /* 0x000000aee804723c */ /* 0x042ff00000081010 */
[----:B--2---:R-:W-:Y:S11]  /*986d0*/  HMMA.1688.F32.TF32 R8, R232, R166, R24 ;  /* 0x000000a6e808723c */ /* 0x004ff60000081018 */
[----:B------:R-:W-:Y:S04]  /*986e0*/  @!UPT UIADD3 URZ, URZ, URZ, URZ ;  /* 0x0000003f3f3ff290 */ /* 0x000fe8000fffe03f */
[----:B------:R-:W-:Y:S01]  /*986f0*/  STL.64 [R1+0xe30], R4 ;  /* 0x000e300401007387 */ /* 0x000fe20000100a00 */
[----:B------:R1:W-:Y:S02]  /*98700*/  STL.64 [R1+0xe38], R6 ;  /* 0x000e380601007387 */ /* 0x0003e40000100a00 */
[----:B------:R-:W-:Y:S02]  /*98710*/  STL.64 [R1+0xe20], R12 ;  /* 0x000e200c01007387 */ /* 0x000fe40000100a00 */
[----:B------:R2:W-:Y:S03]  /*98720*/  STL.64 [R1+0xe28], R14 ;  /* 0x000e280e01007387 */ /* 0x0005e60000100a00 */
[----:B------:R-:W-:Y:S01]  /*98730*/  STL.64 [R1+0xe10], R8 ;  /* 0x000e100801007387 */ /* 0x000fe20000100a00 */
[----:B------:R3:W-:Y:S01]  /*98740*/  STL.64 [R1+0xe18], R10 ;  /* 0x000e180a01007387 */ /* 0x0007e20000100a00 */
[C---:B-1----:R-:W-:Y:S08]  /*98750*/  HMMA.1688.F32.TF32 R4, R240.reuse, R158, R28 ;  /* 0x0000009ef004723c */ /* 0x042ff0000008101c */
[C---:B--2---:R-:W-:Y:S08]  /*98760*/  HMMA.1688.F32.TF32 R12, R240.reuse, R162, R148 ;  /* 0x000000a2f00c723c */ /* 0x044ff00000081094 */
[C---:B---3--:R-:W-:Y:S07]  /*98770*/  HMMA.1688.F32.TF32 R8, R240.reuse, R218, R32 ;  /* 0x000000daf008723c */ /* 0x048fee0000081020 */
[----:B------:R-:W-:Y:S01]  /*98780*/  STL.64 [R1+0xe00], R4 ;  /* 0x000e000401007387 */ /* 0x000fe20000100a00 */
[----:B------:R-:W-:Y:S07]  /*98790*/  STL.64 [R1+0xe08], R6 ;  /* 0x000e080601007387 */ /* 0x000fee0000100a00 */
[----:B------:R-:W-:Y:S02]  /*987a0*/  STL.64 [R1+0xde0], R12 ;  /* 0x000de00c01007387 */ /* 0x000fe40000100a00 */
[----:B------:R-:W-:Y:S06]  /*987b0*/  STL.64 [R1+0xde8], R14 ;  /* 0x000de80e01007387 */ /* 0x000fec0000100a00 */
[----:B------:R-:W-:Y:S01]  /*987c0*/  STL.64 [R1+0xc40], R8 ;  /* 0x000c400801007387 */ /* 0x000fe20000100a00 */
[----:B------:R1:W-:Y:S01]  /*987d0*/  STL.64 [R1+0xc48], R10 ;  /* 0x000c480a01007387 */ /* 0x0003e20000100a00 */
[C---:B------:R-:W-:Y:S02]  /*987e0*/  HMMA.1688.F32.TF32 R16, R240.reuse, R202, R48 ;  /* 0x000000caf010723c */ /* 0x040fe40000081030 */
[----:B------:R-:W-:Y:S04]  /*987f0*/  LDS R4, [R0+0x52280] ;  /* 0x0522800000047984 */ /* 0x000fe80000000800 */
[----:B------:R-:W-:Y:S04]  /*98800*/  LDS R6, [R0+0x53280] ;  /* 0x0532800000067984 */ /* 0x000fe80000000800 */
[----:B------:R-:W-:Y:S04]  /*98810*/  LDS R5, [R250+0x52280] ;  /* 0x05228000fa057984 */ /* 0x000fe80000000800 */
[----:B------:R-:W2:Y:S01]  /*98820*/  LDS R7, [R250+0x53280] ;  /* 0x05328000fa077984 */ /* 0x000ea20000000800 */
[C---:B-1----:R-:W-:Y:S08]  /*98830*/  HMMA.1688.F32.TF32 R8, R240.reuse, R214, R36 ;  /* 0x000000d6f008723c */ /* 0x042ff00000081024 */
[C---:B------:R-:W-:Y:S11]  /*98840*/  HMMA.1688.F32.TF32 R12, R240.reuse, R210, R40 ;  /* 0x000000d2f00c723c */ /* 0x040ff60000081028 */
[----:B------:R-:W-:Y:S04]  /*98850*/  @!UPT UIADD3 URZ, URZ, URZ, URZ ;  /* 0x0000003f3f3ff290 */ /* 0x000fe8000fffe03f */
[----:B------:R-:W-:Y:S01]  /*98860*/  STL.64 [R1+0xc30], R8 ;  /* 0x000c300801007387 */ /* 0x000fe20000100a00 */
[----:B------:R1:W-:Y:S02]  /*98870*/  STL.64 [R1+0xc38], R10 ;  /* 0x000c380a01007387 */ /* 0x0003e40000100a00 */
[C---:B-1----:R-:W-:Y:S05]  /*98880*/  HMMA.1688.F32.TF32 R8, R240.reuse, R206, R44 ;  /* 0x000000cef008723c */ /* 0x042fea000008102c */
[----:B------:R-:W-:Y:S01]  /*98890*/  STL.64 [R1+0xc20], R12 ;  /* 0x000c200c01007387 */ /* 0x000fe20000100a00 */
[----:B------:R1:W-:Y:S02]  /*988a0*/  STL.64 [R1+0xc28], R14 ;  /* 0x000c280e01007387 */ /* 0x0003e40000100a00 */
[C---:B-1----:R-:W-:Y:S11]  /*988b0*/  HMMA.1688.F32.TF32 R12, R240.reuse, R198, R52 ;  /* 0x000000c6f00c723c */ /* 0x042ff60000081034 */
[----:B------:R-:W-:Y:S04]  /*988c0*/  @!UPT UIADD3 URZ, URZ, URZ, URZ ;  /* 0x0000003f3f3ff290 */ /* 0x000fe8000fffe03f */
[----:B------:R-:W-:Y:S01]  /*988d0*/  STL.64 [R1+0xc10], R8 ;  /* 0x000c100801007387 */ /* 0x000fe20000100a00 */
[----:B------:R1:W-:Y:S02]  /*988e0*/  STL.64 [R1+0xc18], R10 ;  /* 0x000c180a01007387 */ /* 0x0003e40000100a00 */
[----:B-1----:R-:W-:Y:S01]  /*988f0*/  HMMA.1688.F32.TF32 R8, R240, R194, R56 ;  /* 0x000000c2f008723c */ /* 0x002fe20000081038 */
[----:B------:R-:W-:Y:S01]  /*98900*/  STL.64 [R1+0xc00], R16 ;  /* 0x000c001001007387 */ /* 0x000fe20000100a00 */
[----:B------:R-:W-:Y:S03]  /*98910*/  STL.64 [R1+0xc08], R18 ;  /* 0x000c081201007387 */ /* 0x000fe60000100a00 */
[----:B------:R-:W-:Y:S02]  /*98920*/  STL.64 [R1+0xbd0], R12 ;  /* 0x000bd00c01007387 */ /* 0x000fe40000100a00 */
[----:B------:R1:W-:Y:S01]  /*98930*/  STL.64 [R1+0xbd8], R14 ;  /* 0x000bd80e01007387 */ /* 0x0003e20000100a00 */
[C---:B--2---:R-:W-:Y:S08]  /*98940*/  HMMA.1688.F32.TF32 R28, R4.reuse, R162, R88 ;  /* 0x000000a2041c723c */ /* 0x044ff00000081058 */
[----:B------:R-:W-:Y:S01]  /*98950*/  HMMA.1688.F32.TF32 R24, R4, R218, R92 ;  /* 0x000000da0418723c */ /* 0x000fe2000008105c */
        /* <DEDUP_REMOVED lines=8> */
[----:B------:R-:W-:Y:S01]  /*989e0*/  LDS R56, [R251+0x52280] ;  /* 0x05228000fb387984 */ /* 0x000fe20000000800 */
[C---:B-1----:R-:W-:Y:S03]  /*989f0*/  HMMA.1688.F32.TF32 R12, R240.reuse, R190, R60 ;  /* 0x000000bef00c723c */ /* 0x042fe6000008103c */
[----:B------:R-:W-:Y:S04]  /*98a00*/  LDS R58, [R251+0x53280] ;  /* 0x05328000fb3a7984 */ /* 0x000fe80000000800 */
[----:B------:R-:W-:Y:S04]  /*98a10*/  LDS R57, [R3+0x52280] ;  /* 0x0522800003397984 */ /* 0x000fe80000000800 */
[----:B------:R-:W1:Y:S04]  /*98a20*/  LDS R59, [R3+0x53280] ;  /* 0x05328000033b7984 */ /* 0x000e680000000800 */
[----:B------:R-:W-:Y:S01]  /*98a30*/  STL.64 [R1+0xbb0], R8 ;  /* 0x000bb00801007387 */ /* 0x000fe20000100a00 */
[----:B------:R2:W-:Y:S02]  /*98a40*/  STL.64 [R1+0xbb8], R10 ;  /* 0x000bb80a01007387 */ /* 0x0005e40000100a00 */
[C---:B--2---:R-:W-:Y:S05]  /*98a50*/  HMMA.1688.F32.TF32 R8, R240.reuse, R186, R64 ;  /* 0x000000baf008723c */ /* 0x044fea0000081040 */
[----:B------:R-:W-:Y:S01]  /*98a60*/  STL.64 [R1+0xba0], R12 ;  /* 0x000ba00c01007387 */ /* 0x000fe20000100a00 */
[----:B------:R2:W-:Y:S02]  /*98a70*/  STL.64 [R1+0xba8], R14 ;  /* 0x000ba80e01007387 */ /* 0x0005e40000100a00 */
[C---:B------:R-:W-:Y:S08]  /*98a80*/  HMMA.1688.F32.TF32 R16, R240.reuse, R178, R72 ;  /* 0x000000b2f010723c */ /* 0x040ff00000081048 */
[C---:B--2---:R-:W-:Y:S07]  /*98a90*/  HMMA.1688.F32.TF32 R12, R240.reuse, R182, R68 ;  /* 0x000000b6f00c723c */ /* 0x044fee0000081044 */
[----:B------:R-:W-:Y:S01]  /*98aa0*/  STL.64 [R1+0xb90], R8 ;  /* 0x000b900801007387 */ /* 0x000fe20000100a00 */
[----:B------:R2:W-:Y:S02]  /*98ab0*/  STL.64 [R1+0xb98], R10 ;  /* 0x000b980a01007387 */ /* 0x0005e40000100a00 */
[----:B--2---:R-:W-:Y:S08]  /*98ac0*/  HMMA.1688.F32.TF32 R8, R240, R174, R76 ;  /* 0x000000aef008723c */ /* 0x004ff0000008104c */
[C---:B-1----:R-:W-:Y:S08]  /*98ad0*/  HMMA.1688.F32.TF32 R248, R56.reuse, R218, R228 ;  /* 0x000000da38f8723c */ /* 0x042ff000000810e4 */
[----:B------:R-:W-:Y:S01]  /*98ae0*/  HMMA.1688.F32.TF32 R244, R56, R202, R244 ;  /* 0x000000ca38f4723c */ /* 0x000fe200000810f4 */
[----:B------:R-:W-:Y:S01]  /*98af0*/  STL.64 [R1+0xb80], R12 ;  /* 0x000b800c01007387 */ /* 0x000fe20000100a00 */
[----:B------:R1:W-:Y:S02]  /*98b00*/  STL.64 [R1+0xb88], R14 ;  /* 0x000b880e01007387 */ /* 0x0003e40000100a00 */
[----:B------:R-:W-:Y:S02]  /*98b10*/  STL.64 [R1+0xb70], R16 ;  /* 0x000b701001007387 */ /* 0x000fe40000100a00 */
[----:B------:R-:W-:Y:S01]  /*98b20*/  STL.64 [R1+0xb78], R18 ;  /* 0x000b781201007387 */ /* 0x000fe20000100a00 */
[----:B------:R-:W-:-:S02]  /*98b30*/  LOP3.LUT R74, R0, 0x20, RZ, 0x3c, !PT ;  /* 0x00000020004a7812 */ /* 0x000fc400078e3cff */
[----:B------:R-:W-:Y:S01]  /*98b40*/  LOP3.LUT R75, R0, 0x40, RZ, 0x3c, !PT ;  /* 0x00000040004b7812 */ /* 0x000fe200078e3cff */
[----:B------:R-:W-:Y:S04]  /*98b50*/  LDS R77, [R3+0x52300] ;  /* 0x05230000034d7984 */ /* 0x000fe80000000800 */
[----:B------:R-:W-:Y:S04]  /*98b60*/  LDS R79, [R3+0x53300] ;  /* 0x05330000034f7984 */ /* 0x000fe80000000800 */
[----:B------:R-:W-:Y:S04]  /*98b70*/  LDS R76, [R75+0x52300] ;  /* 0x052300004b4c7984 */ /* 0x000fe80000000800 */
[----:B------:R-:W-:Y:S01]  /*98b80*/  LDS R78, [R75+0x53300] ;  /* 0x053300004b4e7984 */ /* 0x000fe20000000800 */
[C---:B-1----:R-:W-:Y:S03]  /*98b90*/  HMMA.1688.F32.TF32 R12, R240.reuse, R170, R80 ;  /* 0x000000aaf00c723c */ /* 0x042fe60000081050 */
[----:B------:R-:W-:Y:S01]  /*98ba0*/  STL.64 [R1+0xb60], R8 ;  /* 0x000b600801007387 */ /* 0x000fe20000100a00 */
[----:B------:R1:W-:Y:S04]  /*98bb0*/  STL.64 [R1+0xb68], R10 ;  /* 0x000b680a01007387 */ /* 0x0003e80000100a00 */
[----:B-1----:R-:W-:Y:S11]  /*98bc0*/  HMMA.1688.F32.TF32 R8, R240, R166, R84 ;  /* 0x000000a6f008723c */ /* 0x002ff60000081054 */
[----:B------:R-:W-:Y:S04]  /*98bd0*/  @!UPT UIADD3 URZ, URZ, URZ, URZ ;  /* 0x0000003f3f3ff290 */ /* 0x000fe8000fffe03f */
[----:B------:R1:W-:Y:S01]  /*98be0*/  STL.64 [R1+0xb50], R12 ;  /* 0x000b500c01007387 */ /* 0x0003e20000100a00 */
[----:B------:R2:W-:Y:S01]  /*98bf0*/  STL.64 [R1+0xb58], R14 ;  /* 0x000b580e01007387 */ /* 0x0005e20000100a00 */
[----:B-1----:R-:W-:Y:S02]  /*98c00*/  MOV R12, R152 ;  /* 0x00000098000c7202 */ /* 0x002fe40000000f00 */
[----:B------:R-:W3:Y:S01]  /*98c10*/  LDL.LU R152, [R1+0x3f5c] ;  /* 0x003f5c0001987983 */ /* 0x000ee20000300800 */
[----:B------:R-:W-:Y:S02]  /*98c20*/  IMAD.MOV.U32 R13, RZ, RZ, R153 ;  /* 0x000000ffff0d7224 */ /* 0x000fe400078e0099 */
[----:B--2---:R-:W-:Y:S02]  /*98c30*/  IMAD.MOV.U32 R14, RZ, RZ, R154 ;  /* 0x000000ffff0e7224 */ /* 0x004fe400078e009a */
[----:B------:R-:W-:Y:S01]  /*98c40*/  IMAD.MOV.U32 R15, RZ, RZ, R155 ;  /* 0x000000ffff0f7224 */ /* 0x000fe200078e009b */
        /* <DEDUP_REMOVED lines=8> */
[----:B------:R-:W2:Y:S04]  /*98cd0*/  LDL.LU R19, [R1+0x71c] ;  /* 0x00071c0001137983 */ /* 0x000ea80000300800 */
[----:B------:R-:W-:Y:S04]  /*98ce0*/  LDS R8, [R0+0x52300] ;  /* 0x0523000000087984 */ /* 0x000fe80000000800 */
[----:B------:R-:W-:Y:S04]  /*98cf0*/  LDS R10, [R0+0x53300] ;  /* 0x05330000000a7984 */ /* 0x000fe80000000800 */
[----:B------:R-:W-:Y:S04]  /*98d00*/  LDS R9, [R74+0x52300] ;  /* 0x052300004a097984 */ /* 0x000fe80000000800 */
[----:B------:R-:W1:Y:S01]  /*98d10*/  LDS R11, [R74+0x53300] ;  /* 0x053300004a0b7984 */ /* 0x000e620000000800 */
[C---:B---3--:R-:W-:Y:S11]  /*98d20*/  HMMA.1688.F32.TF32 R20, R4.reuse, R158, R152 ;  /* 0x0000009e0414723c */ /* 0x048ff60000081098 */
[----:B------:R-:W-:Y:S11]  /*98d30*/  @!UPT UIADD3 URZ, URZ, URZ, URZ ;  /* 0x0000003f3f3ff290 */ /* 0x000ff6000fffe03f */
[----:B------:R-:W-:Y:S01]  /*98d40*/  @!UPT UIADD3 URZ, URZ, URZ, URZ ;  /* 0x0000003f3f3ff290 */ /* 0x000fe2000fffe03f */
[----:B------:R-:W-:Y:S01]  /*98d50*/  STL.64 [R1+0xb10], R20 ;  /* 0x000b101401007387 */ /* 0x000fe20000100a00 */
[----:B------:R3:W-:Y:S02]  /*98d60*/  STL.64 [R1+0xb18], R22 ;  /* 0x000b181601007387 */ /* 0x0007e40000100a00 */
[C---:B---3--:R-:W-:Y:S01]  /*98d70*/  HMMA.1688.F32.TF32 R20, R4.reuse, R214, R96 ;  /* 0x000000d60414723c */ /* 0x048fe20000081060 */
[----:B------:R-:W-:Y:S01]  /*98d80*/  STL.64 [R1+0xb00], R28 ;  /* 0x000b001c01007387 */ /* 0x000fe20000100a00 */
[----:B------:R3:W-:Y:S02]  /*98d90*/  STL.64 [R1+0xb08], R30 ;  /* 0x000b081e01007387 */ /* 0x0007e40000100a00 */
[----:B------:R-:W-:Y:S02]  /*98da0*/  STL.64 [R1+0xaf0], R24 ;  /* 0x000af01801007387 */ /* 0x000fe40000100a00 */
[----:B------:R-:W-:Y:S01]  /*98db0*/  STL.64 [R1+0xaf8], R26 ;  /* 0x000af81a01007387 */ /* 0x000fe20000100a00 */
[----:B------:R-:W4:Y:S11]  /*98dc0*/  LDL.LU R101, [R1+0x3f4c] ;  /* 0x003f4c0001657983 */ /* 0x000f360000300800 */
[----:B------:R-:W-:Y:S05]  /*98dd0*/  @!UPT UIADD3 URZ, URZ, URZ, URZ ;  /* 0x0000003f3f3ff290 */ /* 0x000fea000fffe03f */
        /* <DEDUP_REMOVED lines=9> */
[----:B---3--:R-:W-:Y:S08]  /*98e70*/  HMMA.1688.F32.TF32 R28, R4, R206, R104 ;  /* 0x000000ce041c723c */ /* 0x008ff00000081068 */
[----:B--2---:R-:W-:Y:S08]  /*98e80*/  HMMA.1688.F32.TF32 R16, R56, R214, R16 ;  /* 0x000000d63810723c */ /* 0x004ff00000081010 */
[C---:B----4-:R-:W-:Y:S08]  /*98e90*/  HMMA.1688.F32.TF32 R20, R4.reuse, R210, R100 ;  /* 0x000000d20414723c */ /* 0x050ff00000081064 */
[C---:B------:R-:W-:Y:S11]  /*98ea0*/  HMMA.1688.F32.TF32 R24, R4.reuse, R202, R108 ;  /* 0x000000ca0418723c */ /* 0x040ff6000008106c */
[----:B------:R-:W-:Y:S04]  /*98eb0*/  @!UPT UIADD3 URZ, URZ, URZ, URZ ;  /* 0x0000003f3f3ff290 */ /* 0x000fe8000fffe03f */
[----:B------:R-:W-:Y:S01]  /*98ec0*/  STL.64 [R1+0xad0], R20 ;  /* 0x000ad01401007387 */ /* 0x000fe20000100a00 */
[----:B------:R2:W-:Y:S02]  /*98ed0*/  STL.64 [R1+0xad8], R22 ;  /* 0x000ad81601007387 */ /* 0x0005e40000100a00 */
[C---:B--2---:R-:W-:Y:S01]  /*98ee0*/  HMMA.1688.F32.TF32 R20, R4.reuse, R198, R112 ;  /* 0x000000c60414723c */ /* 0x044fe20000081070 */
[----:B------:R-:W-:Y:S01]  /*98ef0*/  STL.64 [R1+0xac0], R28 ;  /* 0x000ac01c01007387 */ /* 0x000fe20000100a00 */
[----:B------:R2:W-:Y:S03]  /*98f00*/  STL.64 [R1+0xac8], R30 ;  /* 0x000ac81e01007387 */ /* 0x0005e60000100a00 */
[----:B------:R-:W-:Y:S02]  /*98f10*/  STL.64 [R1+0xaa0], R24 ;  /* 0x000aa01801007387 */ /* 0x000fe40000100a00 */
[----:B------:R3:W-:Y:S01]  /*98f20*/  STL.64 [R1+0xaa8], R26 ;  /* 0x000aa81a01007387 */ /* 0x0007e20000100a00 */
[C---:B--2---:R-:W-:Y:S08]  /*98f30*/  HMMA.1688.F32.TF32 R28, R4.reuse, R194, R116 ;  /* 0x000000c2041c723c */ /* 0x044ff00000081074 */
[C---:B---3--:R-:W-:Y:S07]  /*98f40*/  HMMA.1688.F32.TF32 R24, R4.reuse, R190, R120 ;  /* 0x000000be0418723c */ /* 0x048fee0000081078 */
[----:B------:R-:W-:Y:S01]  /*98f50*/  STL.64 [R1+0xa80], R20 ;  /* 0x000a801401007387 */ /* 0x000fe20000100a00 */
[----:B------:R2:W-:Y:S02]  /*98f60*/  STL.64 [R1+0xa88], R22 ;  /* 0x000a881601007387 */ /* 0x0005e40000100a00 */
[C---:B--2---:R-:W-:Y:S05]  /*98f70*/  HMMA.1688.F32.TF32 R20, R4.reuse, R186, R124 ;  /* 0x000000ba0414723c */ /* 0x044fea000008107c */
[----:B------:R-:W-:Y:S01]  /*98f80*/  STL.64 [R1+0xa60], R28 ;  /* 0x000a601c01007387 */ /* 0x000fe20000100a00 */
[----:B------:R2:W-:Y:S07]  /*98f90*/  STL.64 [R1+0xa68], R30 ;  /* 0x000a681e01007387 */ /* 0x0005ee0000100a00 */
[----:B------:R-:W-:Y:S02]  /*98fa0*/  STL.64 [R1+0xa40], R24 ;  /* 0x000a401801007387 */ /* 0x000fe40000100a00 */
        /* <DEDUP_REMOVED lines=8> */
[----:B------:R-:W-:Y:S02]  /*99030*/  STL.64 [R1+0x9f0], R24 ;  /* 0x0009f01801007387 */ /* 0x000fe40000100a00 */
[----:B------:R3:W-:Y:S01]  /*99040*/  STL.64 [R1+0x9f8], R26 ;  /* 0x0009f81a01007387 */ /* 0x0007e20000100a00 */
[C---:B--2---:R-:W-:Y:S08]  /*99050*/  HMMA.1688.F32.TF32 R28, R4.reuse, R170, R140 ;  /* 0x000000aa041c723c */ /* 0x044ff0000008108c */
[----:B---3--:R-:W-:Y:S08]  /*99060*/  HMMA.1688.F32.TF32 R24, R4, R166, R144 ;  /* 0x000000a60418723c */ /* 0x008ff00000081090 */
[C---:B------:R-:W-:Y:S01]  /*99070*/  HMMA.1688.F32.TF32 R4, R56.reuse, R162, R224 ;  /* 0x000000a23804723c */ /* 0x040fe200000810e0 */
[----:B------:R-:W-:Y:S04]  /*99080*/  LDS R225, [R3+0x52380] ;  /* 0x0523800003e17984 */ /* 0x000fe80000000800 */
[----:B------:R-:W-:Y:S04]  /*99090*/  LDS R227, [R3+0x53380] ;  /* 0x0533800003e37984 */ /* 0x000fe80000000800 */
[----:B------:R-:W-:Y:S04]  /*990a0*/  LDS R224, [R75+0x52380] ;  /* 0x052380004be07984 */ /* 0x000fe80000000800 */
[----:B------:R-:W-:Y:S04]  /*990b0*/  LDS R226, [R75+0x53380] ;  /* 0x053380004be27984 */ /* 0x000fe80000000800 */
[----:B------:R-:W-:Y:S01]  /*990c0*/  STL.64 [R1+0x920], R20 ;  /* 0x0009201401007387 */ /* 0x000fe20000100a00 */
[----:B------:R2:W-:Y:S02]  /*990d0*/  STL.64 [R1+0x928], R22 ;  /* 0x0009281601007387 */ /* 0x0005e40000100a00 */
[C---:B--2---:R-:W-:Y:S01]  /*990e0*/  HMMA.1688.F32.TF32 R20, R56.reuse, R158, R220 ;  /* 0x0000009e3814723c */ /* 0x044fe200000810dc */
[----:B------:R-:W-:Y:S01]  /*990f0*/  STL.64 [R1+0x900], R28 ;  /* 0x0009001c01007387 */ /* 0x000fe20000100a00 */
[----:B------:R-:W-:Y:S02]  /*99100*/  STL.64 [R1+0x908], R30 ;  /* 0x0009081e01007387 */ /* 0x000fe40000100a00 */
[----:B------:R-:W-:Y:S02]  /*99110*/  STL.64 [R1+0x8f0], R24 ;  /* 0x0008f01801007387 */ /* 0x000fe40000100a00 */
[----:B------:R-:W-:Y:S11]  /*99120*/  STL.64 [R1+0x8f8], R26 ;  /* 0x0008f81a01007387 */ /* 0x000ff60000100a00 */
[----:B------:R-:W-:Y:S06]  /*99130*/  @!UPT UIADD3 URZ, URZ, URZ, URZ ;  /* 0x0000003f3f3ff290 */ /* 0x000fec000fffe03f */
[----:B------:R-:W-:Y:S01]  /*99140*/  STL.64 [R1+0xc0], R20 ;  /* 0x0000c01401007387 */ /* 0x000fe20000100a00 */
[----:B------:R-:W-:Y:S02]  /*99150*/  STL.64 [R1+0xc8], R22 ;  /* 0x0000c81601007387 */ /* 0x000fe40000100a00 */
[----:B------:R-:W-:Y:S02]  /*99160*/  STL.64 [R1+0x3e20], R250 ;  /* 0x003e20fa01007387 */ /* 0x000fe40000100a00 */
[----:B------:R-:W-:Y:S01]  /*99170*/  STL.64 [R1+0x30], R4 ;  /* 0x0000300401007387 */ /* 0x000fe20000100a00 */
[----:B------:R2:W-:Y:S02]  /*99180*/  STL.64 [R1+0x38], R6 ;  /* 0x0000380601007387 */ /* 0x0005e40000100a00 */
[C---:B--2---:R-:W-:Y:S02]  /*99190*/  HMMA.1688.F32.TF32 R4, R56.reuse, R210, R12 ;  /* 0x000000d23804723c */ /* 0x044fe4000008100c */
[----:B------:R2:W-:Y:S01]  /*991a0*/  STL.64 [R1+0x3e18], R248 ;  /* 0x003e18f801007387 */ /* 0x0005e20000100a00 */
[----:B------:R3:W-:Y:S02]  /*991b0*/  STL.64 [R1+0x20], R16 ;  /* 0x0000201001007387 */ /* 0x0007e40000100a00 */
[----:B------:R2:W-:Y:S02]  /*991c0*/  STL.64 [R1+0x28], R18 ;  /* 0x0000281201007387 */ /* 0x0005e40000100a00 */
[----:B------:R-:W4:Y:S01]  /*991d0*/  LDL.LU R20, [R1+0x760] ;  /* 0x0007600001147983 */ /* 0x000f220000300800 */
[----:B------:R-:W4:Y:S01]  /*991e0*/  LDL.LU R21, [R1+0x764] ;  /* 0x0007640001157983 */ /* 0x000f220000300800 */
[----:B------:R-:W4:Y:S02]  /*991f0*/  LDL.LU R22, [R1+0x768] ;  /* 0x0007680001167983 */ /* 0x000f240000300800 */
[----:B------:R-:W4:Y:S11]  /*99200*/  LDL.LU R23, [R1+0x76c] ;  /* 0x00076c0001177983 */ /* 0x000f360000300800 */
[----:B------:R-:W-:Y:S02]  /*99210*/  @!UPT UIADD3 URZ, URZ, URZ, URZ ;  /* 0x0000003f3f3ff290 */ /* 0x000fe4000fffe03f */
[----:B------:R-:W-:Y:S02]  /*99220*/  IMAD.MOV.U32 R251, RZ, RZ, R4 ;  /* 0x000000fffffb7224 */ /* 0x000fe400078e0004 */
[----:B------:R-:W-:Y:S02]  /*99230*/  IMAD.MOV.U32 R250, RZ, RZ, R5 ;  /* 0x000000fffffa7224 */ /* 0x000fe400078e0005 */
[----:B--2---:R-:W-:Y:S01]  /*99240*/  IMAD.MOV.U32 R249, RZ, RZ, R6 ;  /* 0x000000fffff97224 */ /* 0x004fe200078e0006 */
[----:B------:R-:W-:Y:S02]  /*99250*/  MOV R248, R7 ;  /* 0x0000000700f87202 */ /* 0x000fe40000000f00 */
[C---:B------:R-:W-:Y:S01]  /*99260*/  HMMA.1688.F32.TF32 R4, R56.reuse, R206, R236 ;  /* 0x000000ce3804723c */ /* 0x040fe200000810ec */
[----:B------:R-:W-:Y:S02]  /*99270*/  STL.64 [R1+0x3ec0], R250 ;  /* 0x003ec0fa01007387 */ /* 0x000fe40000100a00 */
[----:B------:R-:W-:Y:S02]  /*99280*/  STL.64 [R1+0x3eb8], R248 ;  /* 0x003eb8f801007387 */ /* 0x000fe40000100a00 */
[----:B------:R-:W2:Y:S11]  /*99290*/  LDL.LU R236, [R1+0x770] ;  /* 0x0007700001ec7983 */ /* 0x000eb60000300800 */
[----:B------:R-:W-:Y:S07]  /*992a0*/  @!UPT UIADD3 URZ, URZ, URZ, URZ ;  /* 0x0000003f3f3ff290 */ /* 0x000fee000fffe03f */
[----:B------:R-:W-:Y:S01]  /*992b0*/  STL.64 [R1], R4 ;  /* 0x0000000401007387 */ /* 0x000fe20000100a00 */
        /* <DEDUP_REMOVED lines=8> */
[----:B---3--:R-:W1:Y:S02]  /*99340*/  LDL.LU R16, [R1+0x780] ;  /* 0x0007800001107983 */ /* 0x008e640000300800 */
[----:B------:R-:W1:Y:S02]  /*99350*/  LDL.LU R17, [R1+0x784] ;  /* 0x0007840001117983 */ /* 0x000e640000300800 */
[----:B------:R-:W1:Y:S01]  /*99360*/  LDL.LU R18, [R1+0x788] ;  /* 0x0007880001127983 */ /* 0x000e620000300800 */
[----:B------:R-:W1:Y:S01]  /*99370*/  LDL.LU R19, [R1+0x78c] ;  /* 0x00078c0001137983 */ /* 0x000e620000300800 */
        /* <DEDUP_REMOVED lines=12> */
[----:B------:R-:W-:Y:S02]  /*99440*/  STL.64 [R1+0x3e30], R246 ;  /* 0x003e30f601007387 */ /* 0x000fe40000100a00 */
[----:B------:R-:W-:Y:S01]  /*99450*/  STL.64 [R1+0x3e28], R244 ;  /* 0x003e28f401007387 */ /* 0x000fe20000100a00 */
[C---:B----4-:R-:W-:Y:S01]  /*99460*/  HMMA.1688.F32.TF32 R36, R56.reuse, R198, R20 ;  /* 0x000000c63824723c */ /* 0x050fe20000081014 */
[----:B------:R-:W4:Y:S01]  /*99470*/  LDL.LU R20, [R1+0x7e0] ;  /* 0x0007e00001147983 */ /* 0x000f220000300800 */
[----:B------:R-:W4:Y:S02]  /*99480*/  LDL.LU R21, [R1+0x7e4] ;  /* 0x0007e40001157983 */ /* 0x000f240000300800 */
[----:B------:R-:W4:Y:S02]  /*99490*/  LDL.LU R22, [R1+0x7e8] ;  /* 0x0007e80001167983 */ /* 0x000f240000300800 */
[----:B------:R-:W4:Y:S11]  /*994a0*/  LDL.LU R23, [R1+0x7ec] ;  /* 0x0007ec0001177983 */ /* 0x000f360000300800 */
[----:B------:R-:W-:Y:S06]  /*994b0*/  @!UPT UIADD3 URZ, URZ, URZ, URZ ;  /* 0x0000003f3f3ff290 */ /* 0x000fec000fffe03f */
[----:B------:R-:W-:Y:S01]  /*994c0*/  STL [R1+0x3dc4], R36 ;  /* 0x003dc42401007387 */ /* 0x000fe20000100800 */
[----:B------:R-:W-:Y:S02]  /*994d0*/  STL [R1+0x3dc0], R37 ;  /* 0x003dc02501007387 */ /* 0x000fe40000100800 */
[----:B------:R-:W-:Y:S02]  /*994e0*/  STL [R1+0x3dbc], R38 ;  /* 0x003dbc2601007387 */ /* 0x000fe40000100800 */
[----:B------:R-:W-:Y:S01]  /*994f0*/  STL [R1+0x3db8], R39 ;  /* 0x003db82701007387 */ /* 0x000fe20000100800 */
[C---:B--2---:R-:W-:Y:S01]  /*99500*/  HMMA.1688.F32.TF32 R40, R56.reuse, R194, R236 ;  /* 0x000000c23828723c */ /* 0x044fe200000810ec */
[----:B------:R-:W2:Y:S01]  /*99510*/  LDL.LU R236, [R1+0x7d0] ;  /* 0x0007d00001ec7983 */ /* 0x000ea20000300800 */
[----:B------:R-:W2:Y:S02]  /*99520*/  LDL.LU R237, [R1+0x7d4] ;  /* 0x0007d40001ed7983 */ /* 0x000ea40000300800 */
[----:B------:R-:W2:Y:S02]  /*99530*/  LDL.LU R238, [R1+0x7d8] ;  /* 0x0007d80001ee7983 */ /* 0x000ea40000300800 */
[----:B------:R-:W2:Y:S02]  /*99540*/  LDL.LU R239, [R1+0x7dc] ;  /* 0x0007dc0001ef7983 */ /* 0x000ea40000300800 */
[C---:B-1----:R-:W-:Y:S11]  /*99550*/  HMMA.1688.F32.TF32 R4, R56.reuse, R190, R16 ;  /* 0x000000be3804723c */ /* 0x042ff60000081010 */
[----:B------:R-:W-:Y:S04]  /*99560*/  @!UPT UIADD3 URZ, URZ, URZ, URZ ;  /* 0x0000003f3f3ff290 */ /* 0x000fe8000fffe03f */
[----:B------:R-:W-:Y:S01]  /*99570*/  STL [R1+0x3dd0], R40 ;  /* 0x003dd02801007387 */ /* 0x000fe20000100800 */
[----:B------:R-:W-:Y:S02]  /*99580*/  STL [R1+0x3dcc], R41 ;  /* 0x003dcc2901007387 */ /* 0x000fe40000100800 */
[----:B------:R-:W-:Y:S02]  /*99590*/  STL [R1+0x3dc8], R42 ;  /* 0x003dc82a01007387 */ /* 0x000fe40000100800 */
[----:B------:R-:W-:Y:S01]  /*995a0*/  STL [R1+0x3db4], R43 ;  /* 0x003db42b01007387 */ /* 0x000fe20000100800 */
[----:B------:R-:W2:Y:S04]  /*995b0*/  LDL.LU R16, [R1+0x7f0] ;  /* 0x0007f00001107983 */ /* 0x000ea80000300800 */
[----:B------:R-:W-:Y:S01]  /*995c0*/  STL.64 [R1+0xb0], R4 ;  /* 0x0000b00401007387 */ /* 0x000fe20000100a00 */
[----:B------:R1:W-:Y:S02]  /*995d0*/  STL.64 [R1+0xb8], R6 ;  /* 0x0000b80601007387 */ /* 0x0003e40000100a00 */
[----:B------:R-:W2:Y:S02]  /*995e0*/  LDL.LU R17, [R1+0x7f4] ;  /* 0x0007f40001117983 */ /* 0x000ea40000300800 */
[----:B------:R-:W2:Y:S01]  /*995f0*/  LDL.LU R18, [R1+0x7f8] ;  /* 0x0007f80001127983 */ /* 0x000ea20000300800 */
[----:B------:R-:W2:Y:S01]  /*99600*/  LDL.LU R19, [R1+0x7fc] ;  /* 0x0007fc0001137983 */ /* 0x000ea20000300800 */
[C---:B---3--:R-:W-:Y:S08]  /*99610*/  HMMA.1688.F32.TF32 R28, R56.reuse, R186, R28 ;  /* 0x000000ba381c723c */ /* 0x048ff0000008101c */
[C---:B------:R-:W-:Y:S08]  /*99620*/  HMMA.1688.F32.TF32 R44, R56.reuse, R178, R24 ;  /* 0x000000b2382c723c */ /* 0x040ff00000081018 */
[C---:B-1----:R-:W-:Y:S08]  /*99630*/  HMMA.1688.F32.TF32 R4, R56.reuse, R182, R232 ;  /* 0x000000b63804723c */ /* 0x042ff000000810e8 */
[C---:B------:R-:W-:Y:S01]  /*99640*/  HMMA.1688.F32.TF32 R48, R56.reuse, R174, R12 ;  /* 0x000000ae3830723c */ /* 0x040fe2000008100c */
[----:B------:R-:W-:Y:S01]  /*99650*/  STL.64 [R1+0xa0], R28 ;  /* 0x0000a01c01007387 */ /* 0x000fe20000100a00 */
[----:B------:R-:W-:Y:S05]  /*99660*/  STL.64 [R1+0xa8], R30 ;  /* 0x0000a81e01007387 */ /* 0x000fea0000100a00 */
[----:B------:R-:W-:Y:S08]  /*99670*/  STL [R1+0x3db0], R44 ;  /* 0x003db02c01007387 */ /* 0x000ff00000100800 */
[----:B------:R-:W-:Y:S01]  /*99680*/  STL.64 [R1+0x90], R4 ;  /* 0x0000900401007387 */ /* 0x000fe20000100a00 */
[----:B------:R1:W-:Y:S01]  /*99690*/  STL.64 [R1+0x98], R6 ;  /* 0x0000980601007387 */ /* 0x0003e20000100a00 */
[----:B------:R-:W-:Y:S02]  /*996a0*/  STL [R1+0x3dac], R45 ;  /* 0x003dac2d01007387 */ /* 0x000fe40000100800 */
[----:B------:R-:W-:Y:S02]  /*996b0*/  STL [R1+0x3da8], R46 ;  /* 0x003da82e01007387 */ /* 0x000fe40000100800 */
[----:B------:R-:W-:Y:S01]  /*996c0*/  STL [R1+0x3da4], R47 ;  /* 0x003da42f01007387 */ /* 0x000fe20000100800 */
[----:B------:R-:W3:Y:S01]  /*996d0*/  LDL.LU R12, [R1+0x800] ;  /* 0x00080000010c7983 */ /* 0x000ee20000300800 */
[----:B------:R-:W3:Y:S02]  /*996e0*/  LDL.LU R13, [R1+0x804] ;  /* 0x00080400010d7983 */ /* 0x000ee40000300800 */
[----:B------:R-:W3:Y:S02]  /*996f0*/  LDL.LU R14, [R1+0x808] ;  /* 0x00080800010e7983 */ /* 0x000ee40000300800 */
[----:B------:R-:W3:Y:S01]  /*99700*/  LDL.LU R15, [R1+0x80c] ;  /* 0x00080c00010f7983 */ /* 0x000ee20000300800 */
[----:B------:R-:W-:Y:S01]  /*99710*/  STL [R1+0x3de0], R48 ;  /* 0x003de03001007387 */ /* 0x000fe20000100800 */
[----:B------:R-:W-:Y:S02]  /*99720*/  STL [R1+0x3ddc], R49 ;  /* 0x003ddc3101007387 */ /* 0x000fe40000100800 */
[----:B------:R1:W-:Y:S02]  /*99730*/  STL [R1+0x3dd8], R50 ;  /* 0x003dd83201007387 */ /* 0x0003e40000100800 */
[----:B------:R1:W-:Y:S01]  /*99740*/  STL [R1+0x3dd4], R51 ;  /* 0x003dd43301007387 */ /* 0x0003e20000100800 */
[C---:B----4-:R-:W-:Y:S11]  /*99750*/  HMMA.1688.F32.TF32 R52, R56.reuse, R170, R20 ;  /* 0x000000aa3834723c */ /* 0x050ff60000081014 */
[----:B------:R-:W-:Y:S11]  /*99760*/  @!UPT UIADD3 URZ, URZ, URZ, URZ ;  /* 0x0000003f3f3ff290 */ /* 0x000ff6000fffe03f */
[----:B------:R-:W-:Y:S01]  /*99770*/  @!UPT UIADD3 URZ, URZ, URZ, URZ ;  /* 0x0000003f3f3ff290 */ /* 0x000fe2000fffe03f */
[----:B------:R4:W-:Y:S01]  /*99780*/  STL [R1+0x3df0], R52 ;  /* 0x003df03401007387 */ /* 0x0009e20000100800 */
[----:B------:R1:W-:Y:S02]  /*99790*/  STL [R1+0x3dec], R53 ;  /* 0x003dec3501007387 */ /* 0x0003e40000100800 */
[----:B------:R1:W-:Y:S02]  /*997a0*/  STL [R1+0x3de8], R54 ;  /* 0x003de83601007387 */ /* 0x0003e40000100800 */
[----:B------:R1:W-:Y:S01]  /*997b0*/  STL [R1+0x3de4], R55 ;  /* 0x003de43701007387 */ /* 0x0003e20000100800 */
[----:B--2---:R-:W-:Y:S01]  /*997c0*/  HMMA.1688.F32.TF32 R56, R56, R166, R236 ;  /* 0x000000a63838723c */ /* 0x004fe200000810ec */
[----:B------:R-:W2:Y:S01]  /*997d0*/  LDL.LU R236, [R1+0x810] ;  /* 0x0008100001ec7983 */ /* 0x000ea20000300800 */
[----:B------:R-:W2:Y:S02]  /*997e0*/  LDL.LU R237, [R1+0x814] ;  /* 0x0008140001ed7983 */ /* 0x000ea40000300800 */
[----:B------:R-:W2:Y:S02]  /*997f0*/  LDL.LU R238, [R1+0x818] ;  /* 0x0008180001ee7983 */ /* 0x000ea40000300800 */
[----:B------:R-:W2:Y:S11]  /*99800*/  LDL.LU R239, [R1+0x81c] ;  /* 0x00081c0001ef7983 */ /* 0x000eb60000300800 */
[----:B------:R-:W-:Y:S06]  /*99810*/  @!UPT UIADD3 URZ, URZ, URZ, URZ ;  /* 0x0000003f3f3ff290 */ /* 0x000fec000fffe03f */
[----:B------:R2:W-:Y:S01]  /*99820*/  STL [R1+0x3e00], R56 ;  /* 0x003e003801007387 */ /* 0x0005e20000100800 */
[----:B------:R2:W-:Y:S02]  /*99830*/  STL [R1+0x3dfc], R57 ;  /* 0x003dfc3901007387 */ /* 0x0005e40000100800 */
[----:B------:R2:W-:Y:S01]  /*99840*/  STL [R1+0x3df8], R58 ;  /* 0x003df83a01007387 */ /* 0x0005e20000100800 */
[C---:B-1----:R-:W-:Y:S01]  /*99850*/  HMMA.1688.F32.TF32 R4, R8.reuse, R158, R16 ;  /* 0x0000009e0804723c */ /* 0x042fe20000081010 */
[----:B------:R1:W-:Y:S01]  /*99860*/  STL [R1+0x3df4], R59 ;  /* 0x003df43b01007387 */ /* 0x0003e20000100800 */
[----:B------:R-:W4:Y:S02]  /*99870*/  LDL.LU R24, [R1+0x820] ;  /* 0x0008200001187983 */ /* 0x000f240000300800 */
[----:B------:R-:W4:Y:S02]  /*99880*/  LDL.LU R25, [R1+0x824] ;  /* 0x0008240001197983 */ /* 0x000f240000300800 */
[----:B------:R-:W4:Y:S01]  /*99890*/  LDL.LU R26, [R1+0x828] ;  /* 0x00082800011a7983 */ /* 0x000f220000300800 */
[----:B------:R-:W4:Y:S11]  /*998a0*/  LDL.LU R27, [R1+0x82c] ;  /* 0x00082c00011b7983 */ /* 0x000f360000300800 */
[----:B------:R-:W-:Y:S06]  /*998b0*/  @!UPT UIADD3 URZ, URZ, URZ, URZ ;  /* 0x0000003f3f3ff290 */ /* 0x000fec000fffe03f */
[----:B------:R-:W-:Y:S02]  /*998c0*/  IMAD.MOV.U32 R36, RZ, RZ, R7 ;  /* 0x000000ffff247224 */ /* 0x000fe400078e0007 */
[----:B------:R-:W-:Y:S02]  /*998d0*/  IMAD.MOV.U32 R42, RZ, RZ, R6 ;  /* 0x000000ffff2a7224 */ /* 0x000fe400078e0006 */
[----:B------:R-:W-:Y:S02]  /*998e0*/  IMAD.MOV.U32 R41, RZ, RZ, R5 ;  /* 0x000000ffff297224 */ /* 0x000fe400078e0005 */
[----:B------:R-:W-:Y:S01]  /*998f0*/  IMAD.MOV.U32 R40, RZ, RZ, R4 ;  /* 0x000000ffff287224 */ /* 0x000fe200078e0004 */
[----:B------:R1:W-:Y:S01]  /*99900*/  STL [R1+0x3e10], R36 ;  /* 0x003e102401007387 */ /* 0x0003e20000100800 */
[----:B------:R1:W-:Y:S02]  /*99910*/  STL [R1+0x3e0c], R42 ;  /* 0x003e0c2a01007387 */ /* 0x0003e40000100800 */
[----:B------:R1:W-:Y:S02]  /*99920*/  STL [R1+0x3e08], R41 ;  /* 0x003e082901007387 */ /* 0x0003e40000100800 */
[----:B------:R1:W-:Y:S01]  /*99930*/  STL [R1+0x3e04], R40 ;  /* 0x003e042801007387 */ /* 0x0003e20000100800 */
[----:B------:R-:W4:Y:S01]  /*99940*/  LDL.LU R20, [R1+0x830] ;  /* 0x0008300001147983 */ /* 0x000f220000300800 */
[----:B------:R-:W4:Y:S02]  /*99950*/  LDL.LU R21, [R1+0x834] ;  /* 0x0008340001157983 */ /* 0x000f240000300800 */
[----:B------:R-:W4:Y:S02]  /*99960*/  LDL.LU R22, [R1+0x838] ;  /* 0x0008380001167983 */ /* 0x000f240000300800 */
[----:B------:R-:W4:Y:S01]  /*99970*/  LDL.LU R23, [R1+0x83c] ;  /* 0x00083c0001177983 */ /* 0x000f220000300800 */
[----:B---3--:R-:W-:Y:S01]  /*99980*/  HMMA.1688.F32.TF32 R4, R8, R162, R12 ;  /* 0x000000a20804723c */ /* 0x008fe2000008100c */
[----:B------:R-:W3:Y:S01]  /*99990*/  LDL.LU R16, [R1+0x840] ;  /* 0x0008400001107983 */ /* 0x000ee20000300800 */
[----:B------:R-:W3:Y:S02]  /*999a0*/  LDL.LU R17, [R1+0x844] ;  /* 0x0008440001117983 */ /* 0x000ee40000300800 */
[----:B------:R-:W3:Y:S02]  /*999b0*/  LDL.LU R18, [R1+0x848] ;  /* 0x0008480001127983 */ /* 0x000ee40000300800 */
[----:B------:R-:W3:Y:S11]  /*999c0*/  LDL.LU R19, [R1+0x84c] ;  /* 0x00084c0001137983 */ /* 0x000ef60000300800 */
[----:B------:R-:W-:Y:S07]  /*999d0*/  @!UPT UIADD3 URZ, URZ, URZ, URZ ;  /* 0x0000003f3f3ff290 */ /* 0x000fee000fffe03f */
[----:B------:R-:W-:Y:S02]  /*999e0*/  IMAD.MOV.U32 R50, RZ, RZ, R6 ;  /* 0x000000ffff327224 */ /* 0x000fe400078e0006 */
[----:B------:R-:W-:Y:S01]  /*999f0*/  IMAD.MOV.U32 R51, RZ, RZ, R7 ;  /* 0x000000ffff337224 */ /* 0x000fe200078e0007 */
[----:B------:R-:W-:Y:S01]  /*99a00*/  MOV R48, R4 ;  /* 0x0000000400307202 */ /* 0x000fe20000000f00 */
[----:B------:R-:W-:-:S03]  /*99a10*/  IMAD.MOV.U32 R49, RZ, RZ, R5 ;  /* 0x000000ffff317224 */ /* 0x000fc600078e0005 */
[----:B------:R-:W-:Y:S02]  /*99a20*/  STL.64 [R1+0x3e40], R50 ;  /* 0x003e403201007387 */ /* 0x000fe40000100a00 */
[----:B------:R-:W-:Y:S02]  /*99a30*/  STL.64 [R1+0x3e38], R48 ;  /* 0x003e383001007387 */ /* 0x000fe40000100a00 */
[----:B------:R-:W3:Y:S02]  /*99a40*/  LDL.LU R12, [R1+0x850] ;  /* 0x00085000010c7983 */ /* 0x000ee40000300800 */
[----:B------:R-:W3:Y:S01]  /*99a50*/  LDL.LU R13, [R1+0x854] ;  /* 0x00085400010d7983 */ /* 0x000ee20000300800 */
[----:B------:R-:W3:Y:S01]  /*99a60*/  LDL.LU R14, [R1+0x858] ;  /* 0x00085800010e7983 */ /* 0x000ee20000300800 */
[----:B------:R-:W3:Y:S01]  /*99a70*/  LDL.LU R15, [R1+0x85c] ;  /* 0x00085c00010f7983 */ /* 0x000ee20000300800 */
[C---:B--2---:R-:W-:Y:S02]  /*99a80*/  HMMA.1688.F32.TF32 R4, R8.reuse, R218, R236 ;  /* 0x000000da0804723c */ /* 0x044fe400000810ec */
[----:B------:R-:W2:Y:S01]  /*99a90*/  LDL.LU R236, [R1+0x860] ;  /* 0x0008600001ec7983 */ /* 0x000ea20000300800 */
[----:B------:R-:W2:Y:S02]  /*99aa0*/  LDL.LU R237, [R1+0x864] ;  /* 0x0008640001ed7983 */ /* 0x000ea40000300800 */
[----:B------:R-:W2:Y:S02]  /*99ab0*/  LDL.LU R238, [R1+0x868] ;  /* 0x0008680001ee7983 */ /* 0x000ea40000300800 */
[----:B------:R-:W2:Y:S11]  /*99ac0*/  LDL.LU R239, [R1+0x86c] ;  /* 0x00086c0001ef7983 */ /* 0x000eb60000300800 */
[----:B------:R-:W-:Y:S06]  /*99ad0*/  @!UPT UIADD3 URZ, URZ, URZ, URZ ;  /* 0x0000003f3f3ff290 */ /* 0x000fec000fffe03f */
[----:B------:R-:W-:Y:S01]  /*99ae0*/  IMAD.MOV.U32 R37, RZ, RZ, R4 ;  /* 0x000000ffff257224 */ /* 0x000fe200078e0004 */
[----:B------:R-:W-:Y:S01]  /*99af0*/  MOV R38, R5 ;  /* 0x0000000500267202 */ /* 0x000fe20000000f00 */
[----:B------:R-:W-:Y:S02]  /*99b00*/  IMAD.MOV.U32 R39, RZ, RZ, R6 ;  /* 0x000000ffff277224 */ /* 0x000fe400078e0006 */
[----:B------:R-:W-:Y:S02]  /*99b10*/  IMAD.MOV.U32 R43, RZ, RZ, R7 ;  /* 0x000000ffff2b7224 */ /* 0x000fe400078e0007 */
[C---:B----4-:R-:W-:Y:S11]  /*99b20*/  HMMA.1688.F32.TF32 R4, R8.reuse, R214, R24 ;  /* 0x000000d60804723c */ /* 0x050ff60000081018 */
[----:B------:R-:W-:Y:S11]  /*99b30*/  @!UPT UIADD3 URZ, URZ, URZ, URZ ;  /* 0x0000003f3f3ff290 */ /* 0x000ff6000fffe03f */
[----:B------:R-:W-:Y:S02]  /*99b40*/  @!UPT UIADD3 URZ, URZ, URZ, URZ ;  /* 0x0000003f3f3ff290 */ /* 0x000fe4000fffe03f */
[----:B------:R-:W-:Y:S02]  /*99b50*/  IMAD.MOV.U32 R52, RZ, RZ, R4 ;  /* 0x000000ffff347224 */ /* 0x000fe400078e0004 */
[----:B------:R-:W-:Y:S01]  /*99b60*/  IMAD.MOV.U32 R53, RZ, RZ, R5 ;  /* 0x000000ffff357224 */ /* 0x000fe200078e0005 */
[----:B------:R-:W-:Y:S01]  /*99b70*/  MOV R54, R6 ;  /* 0x0000000600367202 */ /* 0x000fe20000000f00 */
[----:B------:R-:W-:Y:S02]  /*99b80*/  IMAD.MOV.U32 R55, RZ, RZ, R7 ;  /* 0x000000ffff377224 */ /* 0x000fe400078e0007 */
[C---:B------:R-:W-:Y:S11]  /*99b90*/  HMMA.1688.F32.TF32 R4, R8.reuse, R210, R20 ;  /* 0x000000d20804723c */ /* 0x040ff60000081014 */
[----:B------:R-:W-:Y:S11]  /*99ba0*/  @!UPT UIADD3 URZ, URZ, URZ, URZ ;  /* 0x0000003f3f3ff290 */ /* 0x000ff6000fffe03f */
[----:B------:R-:W-:Y:S02]  /*99bb0*/  @!UPT UIADD3 URZ, URZ, URZ, URZ ;  /* 0x0000003f3f3ff290 */ /* 0x000fe4000fffe03f */
[----:B------:R-:W-:Y:S02]  /*99bc0*/  IMAD.MOV.U32 R56, RZ, RZ, R4 ;  /* 0x000000ffff387224 */ /* 0x000fe400078e0004 */
[----:B------:R-:W-:Y:S02]  /*99bd0*/  IMAD.MOV.U32 R57, RZ, RZ, R5 ;  /* 0x000000ffff397224 */ /* 0x000fe400078e0005 */
[----:B------:R-:W-:Y:S01]  /*99be0*/  IMAD.MOV.U32 R58, RZ, RZ, R6 ;  /* 0x000000ffff3a7224 */ /* 0x000fe200078e0006 */
[----:B-1----:R-:W-:Y:S02]  /*99bf0*/  MOV R59, R7 ;  /* 0x00000007003b7202 */ /* 0x002fe40000000f00 */
[C---:B---3--:R-:W-:Y:S11]  /*99c00*/  HMMA.1688.F32.TF32 R4, R8.reuse, R206, R16 ;  /* 0x000000ce0804723c */ /* 0x048ff60000081010 */
[----:B------:R-:W-:Y:S11]  /*99c10*/  @!UPT UIADD3 URZ, URZ, URZ, URZ ;  /* 0x0000003f3f3ff290 */ /* 0x000ff6000fffe03f */
[----:B------:R-:W-:Y:S02]  /*99c20*/  @!UPT UIADD3 URZ, URZ, URZ, URZ ;  /* 0x0000003f3f3ff290 */ /* 0x000fe4000fffe03f */
[----:B------:R-:W-:Y:S02]  /*99c30*/  IMAD.MOV.U32 R36, RZ, RZ, R4 ;  /* 0x000000ffff247224 */ /* 0x000fe400078e0004 */
[----:B------:R-:W-:Y:S02]  /*99c40*/  IMAD.MOV.U32 R42, RZ, RZ, R5 ;  /* 0x000000ffff2a7224 */ /* 0x000fe400078e0005 */
[----:B------:R-:W-:Y:S02]  /*99c50*/  IMAD.MOV.U32 R41, RZ, RZ, R6 ;  /* 0x000000ffff297224 */ /* 0x000fe400078e0006 */
[----:B------:R-:W-:Y:S02]  /*99c60*/  IMAD.MOV.U32 R40, RZ, RZ, R7 ;  /* 0x000000ffff287224 */ /* 0x000fe400078e0007 */
[C---:B------:R-:W-:Y:S01]  /*99c70*/  HMMA.1688.F32.TF32 R4, R8.reuse, R202, R12 ;  /* 0x000000ca0804723c */ /* 0x040fe2000008100c */
[----:B------:R-:W-:Y:S01]  /*99c80*/  STL.64 [R1+0x3e50], R54 ;  /* 0x003e503601007387 */ /* 0x000fe20000100a00 */
[----:B------:R-:W-:Y:S02]  /*99c90*/  STL.64 [R1+0x3e48], R52 ;  /* 0x003e483401007387 */ /* 0x000fe40000100a00 */
[----:B------:R-:W-:Y:S02]  /*99ca0*/  STL.64 [R1+0x3e60], R58 ;  /* 0x003e603a01007387 */ /* 0x000fe40000100a00 */
[----:B------:R-:W-:Y:S01]  /*99cb0*/  STL.64 [R1+0x3e58], R56 ;  /* 0x003e583801007387 */ /* 0x000fe20000100a00 */
[----:B------:R-:W-:Y:S01]  /*99cc0*/  STL.64 [R1+0x3e80], R42 ;  /* 0x003e802a01007387 */ /* 0x000fe20000100a00 */
[----:B------:R-:W-:Y:S11]  /*99cd0*/  STL.64 [R1+0x3e78], R40 ;  /* 0x003e782801007387 */ /* 0x000ff60000100a00 */
[----:B------:R-:W-:Y:S05]  /*99ce0*/  @!UPT UIADD3 URZ, URZ, URZ, URZ ;  /* 0x0000003f3f3ff290 */ /* 0x000fea000fffe03f */
[----:B------:R-:W-:Y:S01]  /*99cf0*/  MOV R44, R4 ;  /* 0x00000004002c7202 */ /* 0x000fe20000000f00 */
[----:B------:R-:W-:Y:S02]  /*99d00*/  IMAD.MOV.U32 R45, RZ, RZ, R5 ;  /* 0x000000ffff2d7224 */ /* 0x000fe400078e0005 */
[----:B------:R-:W-:Y:S02]  /*99d10*/  IMAD.MOV.U32 R46, RZ, RZ, R6 ;  /* 0x000000ffff2e7224 */ /* 0x000fe400078e0006 */
[----:B------:R-:W-:Y:S01]  /*99d20*/  IMAD.MOV.U32 R47, RZ, RZ, R7 ;  /* 0x000000ffff2f7224 */ /* 0x000fe200078e0007 */
[----:B------:R-:W-:Y:S01]  /*99d30*/  STL.64 [R1+0x3e70], R38 ;  /* 0x003e702601007387 */ /* 0x000fe20000100a00 */
[----:B------:R1:W-:Y:S03]  /*99d40*/  STL.64 [R1+0x3e68], R36 ;  /* 0x003e682401007387 */ /* 0x0003e60000100a00 */
[----:B------:R-:W-:Y:S01]  /*99d50*/  STL.64 [R1+0x3e90], R46 ;  /* 0x003e902e01007387 */ /* 0x000fe20000100a00 */
[----:B------:R-:W-:Y:S02]  /*99d60*/  STL.64 [R1+0x3e88], R44 ;  /* 0x003e882c01007387 */ /* 0x000fe40000100a00 */
[----:B------:R-:W3:Y:S01]  /*99d70*/  LDL.LU R12, [R1+0xa90] ;  /* 0x000a9000010c7983 */ /* 0x000ee20000300800 */
[C---:B--2---:R-:W-:Y:S11]  /*99d80*/  HMMA.1688.F32.TF32 R4, R8.reuse, R198, R236 ;  /* 0x000000c60804723c */ /* 0x044ff600000810ec */
[----:B------:R-:W-:Y:S11]  /*99d90*/  @!UPT UIADD3 URZ, URZ, URZ, URZ ;  /* 0x0000003f3f3ff290 */ /* 0x000ff6000fffe03f */
[----:B------:R-:W-:Y:S01]  /*99da0*/  @!UPT UIADD3 URZ, URZ, URZ, URZ ;  /* 0x0000003f3f3ff290 */ /* 0x000fe2000fffe03f */
        /* <DEDUP_REMOVED lines=80> */
[----:B------:R-:W2:Y:S04]  /*9a2b0*/  LDL.LU R239, [R1+0xabc] ;  /* 0x000abc0001ef7983 */ /* 0x000ea80000300800 */
[----:B------:R-:W-:Y:S04]  /*9a2c0*/  LDS R5, [R74+0x52380] ;  /* 0x052380004a057984 */ /* 0x000fe80000000800 */
[----:B------:R-:W-:Y:S04]  /*9a2d0*/  LDS R7, [R74+0x53380] ;  /* 0x053380004a077984 */ /* 0x000fe80000000800 */
[----:B------:R-:W-:Y:S04]  /*9a2e0*/  LDS R4, [R0+0x52380] ;  /* 0x0523800000047984 */ /* 0x000fe80000000800 */
[----:B------:R-:W1:Y:S02]  /*9a2f0*/  LDS R6, [R0+0x53380] ;  /* 0x0533800000067984 */ /* 0x000e640000000800 */
[C---:B-1----:R-:W-:Y:S11]  /*9a300*/  HMMA.1688.F32.TF32 R36, R8.reuse, R194, R100 ;  /* 0x000000c20824723c */ /* 0x042ff60000081064 */
[----:B------:R-:W-:Y:S11]  /*9a310*/  @!UPT UIADD3 URZ, URZ, URZ, URZ ;  /* 0x0000003f3f3ff290 */ /* 0x000ff6000fffe03f */
[----:B------:R-:W-:Y:S01]  /*9a320*/  @!UPT UIADD3 URZ, URZ, URZ, URZ ;  /* 0x0000003f3f3ff290 */ /* 0x000fe2000fffe03f */
[----:B------:R-:W-:Y:S01]  /*9a330*/  STL.64 [R1+0x300], R36 ;  /* 0x0003002401007387 */ /* 0x000fe20000100a00 */
[----:B------:R2:W-:Y:S02]  /*9a340*/  STL.64 [R1+0x308], R38 ;  /* 0x0003082601007387 */ /* 0x0005e40000100a00 */
[C---:B--2---:R-:W-:Y:S08]  /*9a350*/  HMMA.1688.F32.TF32 R36, R8.reuse, R190, R96 ;  /* 0x000000be0824723c */ /* 0x044ff00000081060 */
[C---:B------:R-:W-:Y:S11]  /*9a360*/  HMMA.1688.F32.TF32 R40, R8.reuse, R186, R92 ;  /* 0x000000ba0828723c */ /* 0x040ff6000008105c */
[----:B------:R-:W-:Y:S04]  /*9a370*/  @!UPT UIADD3 URZ, URZ, URZ, URZ ;  /* 0x0000003f3f3ff290 */ /* 0x000fe8000fffe03f */
[----:B------:R-:W-:Y:S01]  /*9a380*/  STL.64 [R1+0x260], R36 ;  /* 0x0002602401007387 */ /* 0x000fe20000100a00 */
[----:B------:R1:W-:Y:S02]  /*9a390*/  STL.64 [R1+0x268], R38 ;  /* 0x0002682601007387 */ /* 0x0003e40000100a00 */
[C---:B-1----:R-:W-:Y:S08]  /*9a3a0*/  HMMA.1688.F32.TF32 R36, R8.reuse, R182, R88 ;  /* 0x000000b60824723c */ /* 0x042ff00000081058 */
[C---:B------:R-:W-:Y:S01]  /*9a3b0*/  HMMA.1688.F32.TF32 R44, R8.reuse, R178, R152 ;  /* 0x000000b2082c723c */ /* 0x040fe20000081098 */
[----:B------:R-:W-:Y:S01]  /*9a3c0*/  STL.64 [R1+0x250], R40 ;  /* 0x0002502801007387 */ /* 0x000fe20000100a00 */
[----:B------:R1:W-:Y:S06]  /*9a3d0*/  STL.64 [R1+0x258], R42 ;  /* 0x0002582a01007387 */ /* 0x0003ec0000100a00 */
[C---:B-1----:R-:W-:Y:S07]  /*9a3e0*/  HMMA.1688.F32.TF32 R40, R8.reuse, R174, R240 ;  /* 0x000000ae0828723c */ /* 0x042fee00000810f0 */
[----:B------:R-:W-:Y:S01]  /*9a3f0*/  STL.64 [R1+0x240], R36 ;  /* 0x0002402401007387 */ /* 0x000fe20000100a00 */
[----:B------:R1:W-:Y:S02]  /*9a400*/  STL.64 [R1+0x248], R38 ;  /* 0x0002482601007387 */ /* 0x0003e40000100a00 */
[C---:B-1----:R-:W-:Y:S08]  /*9a410*/  HMMA.1688.F32.TF32 R36, R8.reuse, R170, R84 ;  /* 0x000000aa0824723c */ /* 0x042ff00000081054 */
[----:B------:R-:W-:Y:S01]  /*9a420*/  HMMA.1688.F32.TF32 R8, R8, R166, R80 ;  /* 0x000000a60808723c */ /* 0x000fe20000081050 */
[----:B------:R-:W-:Y:S01]  /*9a430*/  STL.64 [R1+0x230], R44 ;  /* 0x0002302c01007387 */ /* 0x000fe20000100a00 */
[----:B------:R-:W-:Y:S03]  /*9a440*/  STL.64 [R1+0x238], R46 ;  /* 0x0002382e01007387 */ /* 0x000fe60000100a00 */
[----:B------:R-:W-:Y:S02]  /*9a450*/  STL.64 [R1+0x220], R40 ;  /* 0x0002202801007387 */ /* 0x000fe40000100a00 */
[----:B------:R-:W-:Y:S08]  /*9a460*/  STL.64 [R1+0x228], R42 ;  /* 0x0002282a01007387 */ /* 0x000ff00000100a00 */
[----:B------:R-:W-:Y:S01]  /*9a470*/  STL.64 [R1+0x210], R36 ;  /* 0x0002102401007387 */ /* 0x000fe20000100a00 */
[----:B------:R-:W-:Y:S07]  /*9a480*/  STL.64 [R1+0x218], R38 ;  /* 0x0002182601007387 */ /* 0x000fee0000100a00 */
[----:B------:R-:W-:Y:S02]  /*9a490*/  STL.64 [R1+0x200], R8 ;  /* 0x0002000801007387 */ /* 0x000fe40000100a00 */
[----:B------:R1:W-:Y:S02]  /*9a4a0*/  STL.64 [R1+0x208], R10 ;  /* 0x0002080a01007387 */ /* 0x0003e40000100a00 */
[C---:B-1----:R-:W-:Y:S08]  /*9a4b0*/  HMMA.1688.F32.TF32 R8, R76.reuse, R158, R68 ;  /* 0x0000009e4c08723c */ /* 0x042ff00000081044 */
[C---:B------:R-:W-:Y:S08]  /*9a4c0*/  HMMA.1688.F32.TF32 R40, R76.reuse, R162, R64 ;  /* 0x000000a24c28723c */ /* 0x040ff00000081040 */
[C---:B------:R-:W-:Y:S07]  /*9a4d0*/  HMMA.1688.F32.TF32 R36, R76.reuse, R218, R60 ;  /* 0x000000da4c24723c */ /* 0x040fee000008103c */
[----:B------:R-:W-:Y:S01]  /*9a4e0*/  STL.64 [R1+0x180], R8 ;  /* 0x0001800801007387 */ /* 0x000fe20000100a00 */
[----:B------:R1:W-:Y:S02]  /*9a4f0*/  STL.64 [R1+0x188], R10 ;  /* 0x0001880a01007387 */ /* 0x0003e40000100a00 */
[C---:B-1----:R-:W-:Y:S05]  /*9a500*/  HMMA.1688.F32.TF32 R8, R76.reuse, R214, R32 ;  /* 0x000000d64c08723c */ /* 0x042fea0000081020 */
[----:B------:R-:W-:Y:S01]  /*9a510*/  STL.64 [R1+0x170], R40 ;  /* 0x0001702801007387 */ /* 0x000fe20000100a00 */
[----:B------:R-:W-:Y:S11]  /*9a520*/  STL.64 [R1+0x178], R42 ;  /* 0x0001782a01007387 */ /* 0x000ff60000100a00 */
[----:B------:R-:W-:Y:S06]  /*9a530*/  @!UPT UIADD3 URZ, URZ, URZ, URZ ;  /* 0x0000003f3f3ff290 */ /* 0x000fec000fffe03f */
[----:B------:R-:W-:Y:S01]  /*9a540*/  STL.64 [R1+0x150], R8 ;  /* 0x0001500801007387 */ /* 0x000fe20000100a00 */
[----:B------:R-:W-:Y:S02]  /*9a550*/  STL.64 [R1+0x160], R36 ;  /* 0x0001602401007387 */ /* 0x000fe40000100a00 */
[----:B------:R-:W-:Y:S02]  /*9a560*/  STL.64 [R1+0x168], R38 ;  /* 0x0001682601007387 */ /* 0x000fe40000100a00 */
[----:B------:R1:W-:Y:S02]  /*9a570*/  STL [R1+0x158], R10 ;  /* 0x0001580a01007387 */ /* 0x0003e40000100800 */
[----:B------:R-:W-:Y:S02]  /*9a580*/  IMAD.MOV.U32 R3, RZ, RZ, R11 ;  /* 0x000000ffff037224 */ /* 0x000fe400078e000b */
[C---:B-1----:R-:W-:Y:S08]  /*9a590*/  HMMA.1688.F32.TF32 R8, R76.reuse, R210, R148 ;  /* 0x000000d24c08723c */ /* 0x042ff00000081094 */
[C---:B------:R-:W-:Y:S01]  /*9a5a0*/  HMMA.1688.F32.TF32 R32, R76.reuse, R206, R28 ;  /* 0x000000ce4c20723c */ /* 0x040fe2000008101c */
[----:B------:R-:W-:Y:S07]  /*9a5b0*/  STL [R1+0x3da0], R3 ;  /* 0x003da00301007387 */ /* 0x000fee0000100800 */
[C---:B------:R-:W-:Y:S07]  /*9a5c0*/  HMMA.1688.F32.TF32 R28, R76.reuse, R202, R232 ;  /* 0x000000ca4c1c723c */ /* 0x040fee00000810e8 */
[----:B------:R-:W-:Y:S01]  /*9a5d0*/  STL.64 [R1+0x140], R8 ;  /* 0x0001400801007387 */ /* 0x000fe20000100a00 */
[----:B------:R4:W-:Y:S02]  /*9a5e0*/  STL.64 [R1+0x148], R10 ;  /* 0x0001480a01007387 */ /* 0x0009e40000100a00 */
[C---:B----4-:R-:W-:Y:S05]  /*9a5f0*/  HMMA.1688.F32.TF32 R8, R76.reuse, R198, R24 ;  /* 0x000000c64c08723c */ /* 0x050fea0000081018 */
[----:B------:R-:W-:Y:S01]  /*9a600*/  STL.64 [R1+0x130], R32 ;  /* 0x0001302001007387 */ /* 0x000fe20000100a00 */
[----:B------:R-:W-:Y:S07]  /*9a610*/  STL.64 [R1+0x138], R34 ;  /* 0x0001382201007387 */ /* 0x000fee0000100a00 */
[----:B------:R-:W-:Y:S02]  /*9a620*/  STL.64 [R1+0x120], R28 ;  /* 0x0001201c01007387 */ /* 0x000fe40000100a00 */
[----:B------:R-:W-:Y:S01]  /*9a630*/  STL.64 [R1+0x128], R30 ;  /* 0x0001281e01007387 */ /* 0x000fe20000100a00 */
[C---:B------:R-:W-:Y:S08]  /*9a640*/  HMMA.1688.F32.TF32 R20, R76.reuse, R194, R20 ;  /* 0x000000c24c14723c */ /* 0x040ff00000081014 */
[C---:B------:R-:W-:Y:S01]  /*9a650*/  HMMA.1688.F32.TF32 R16, R76.reuse, R190, R16 ;  /* 0x000000be4c10723c */ /* 0x040fe20000081010 */
[----:B------:R-:W-:Y:S01]  /*9a660*/  STL.64 [R1+0x110], R8 ;  /* 0x0001100801007387 */ /* 0x000fe20000100a00 */
[----:B------:R3:W-:Y:S06]  /*9a670*/  STL.64 [R1+0x118], R10 ;  /* 0x0001180a01007387 */ /* 0x0007ec0000100a00 */
[C---:B---3--:R-:W-:Y:S07]  /*9a680*/  HMMA.1688.F32.TF32 R8, R76.reuse, R186, R12 ;  /* 0x000000ba4c08723c */ /* 0x048fee000008100c */
[----:B------:R-:W-:Y:S01]  /*9a690*/  STL.64 [R1+0x100], R20 ;  /* 0x0001001401007387 */ /* 0x000fe20000100a00 */
[----:B------:R-:W-:Y:S01]  /*9a6a0*/  STL.64 [R1+0x108], R22 ;  /* 0x0001081601007387 */ /* 0x000fe20000100a00 */
[C---:B------:R-:W-:Y:S11]  /*9a6b0*/  HMMA.1688.F32.TF32 R60, R76.reuse, R182, R236 ;  /* 0x000000b64c3c723c */ /* 0x040ff600000810ec */
[----:B------:R-:W-:Y:S03]  /*9a6c0*/  @!UPT UIADD3 URZ, URZ, URZ, URZ ;  /* 0x0000003f3f3ff290 */ /* 0x000fe6000fffe03f */
[----:B------:R-:W-:Y:S01]  /*9a6d0*/  STL.64 [R1+0xd0], R8 ;  /* 0x0000d00801007387 */ /* 0x000fe20000100a00 */
[----:B------:R1:W-:Y:S02]  /*9a6e0*/  STL.64 [R1+0xf0], R16 ;  /* 0x0000f01001007387 */ /* 0x0003e40000100a00 */
[----:B------:R2:W-:Y:S02]  /*9a6f0*/  STL.64 [R1+0xf8], R18 ;  /* 0x0000f81201007387 */ /* 0x0005e40000100a00 */
[----:B------:R3:W-:Y:S01]  /*9a700*/  STL [R1+0xd8], R10 ;  /* 0x0000d80a01007387 */ /* 0x0007e20000100800 */
[----:B------:R-:W4:Y:S01]  /*9a710*/  LDL.LU R236, [R1+0xd10] ;  /* 0x000d100001ec7983 */ /* 0x000f220000300800 */
[----:B------:R-:W4:Y:S02]  /*9a720*/  LDL.LU R237, [R1+0xd14] ;  /* 0x000d140001ed7983 */ /* 0x000f240000300800 */
[----:B------:R-:W4:Y:S02]  /*9a730*/  LDL.LU R238, [R1+0xd18] ;  /* 0x000d180001ee7983 */ /* 0x000f240000300800 */
[----:B------:R-:W4:Y:S01]  /*9a740*/  LDL.LU R239, [R1+0xd1c] ;  /* 0x000d1c0001ef7983 */ /* 0x000f220000300800 */
[----:B-1----:R-:W3:Y:S01]  /*9a750*/  LDL.LU R16, [R1+0xcf0] ;  /* 0x000cf00001107983 */ /* 0x002ee20000300800 */
[----:B------:R-:W3:Y:S02]  /*9a760*/  LDL.LU R17, [R1+0xcf4] ;  /* 0x000cf40001117983 */ /* 0x000ee40000300800 */
[----:B--2---:R-:W2:Y:S02]  /*9a770*/  LDL.LU R18, [R1+0xcf8] ;  /* 0x000cf80001127983 */ /* 0x004ea40000300800 */
        /* <DEDUP_REMOVED lines=57> */
[----:B------:R-:W-:Y:S01]  /*9ab10*/  MOV R3, R11 ;  /* 0x0000000b00037202 */ /* 0x000fe20000000f00 */
[----:B------:R-:W-:Y:S01]  /*9ab20*/  STL.64 [R1+0x3cb8], R62 ;  /* 0x003cb83e01007387 */ /* 0x000fe20000100a00 */
[----:B------:R-:W-:Y:S01]  /*9ab30*/  STL.64 [R1+0x3cb0], R60 ;  /* 0x003cb03c01007387 */ /* 0x000fe20000100a00 */
[C---:B--2---:R-:W-:Y:S08]  /*9ab40*/  HMMA.1688.F32.TF32 R68, R76.reuse, R174, R68 ;  /* 0x000000ae4c44723c */ /* 0x044ff00000081044 */
[C---:B---3--:R-:W-:Y:S08]  /*9ab50*/  HMMA.1688.F32.TF32 R64, R76.reuse, R178, R64 ;  /* 0x000000b24c40723c */ /* 0x048ff00000081040 */
[----:B------:R-:W-:Y:S08]  /*9ab60*/  HMMA.1688.F32.TF32 R72, R76, R170, R72 ;  /* 0x000000aa4c48723c */ /* 0x000ff00000081048 */
[----:B------:R-:W-:Y:S08]  /*9ab70*/  HMMA.1688.F32.TF32 R84, R4, R162, R84 ;  /* 0x000000a20454723c */ /* 0x000ff00000081054 */
[----:B----4-:R-:W-:Y:S08]  /*9ab80*/  HMMA.1688.F32.TF32 R76, R76, R166, R152 ;  /* 0x000000a64c4c723c */ /* 0x010ff00000081098 */
        /* <DEDUP_REMOVED lines=10> */
[----:B------:R-:W-:Y:S03]  /*9ac30*/  STL.64 [R1+0x3ce0], R72 ;  /* 0x003ce04801007387 */ /* 0x000fe60000100a00 */
        /* <DEDUP_REMOVED lines=10> */
[----:B------:R-:W-:Y:S02]  /*9ace0*/  STL.64 [R1+0x388], R38 ;  /* 0x0003882601007387 */ /* 0x000fe40000100a00 */
[----:B------:R-:W-:Y:S02]  /*9acf0*/  STL.64 [R1+0x370], R32 ;  /* 0x0003702001007387 */ /* 0x000fe40000100a00 */
[----:B------:R-:W-:Y:S02]  /*9ad00*/  STL.64 [R1+0x378], R34 ;  /* 0x0003782201007387 */ /* 0x000fe40000100a00 */
[C---:B------:R-:W-:Y:S01]  /*9ad10*/  HMMA.1688.F32.TF32 R24, R4.reuse, R198, R24 ;  /* 0x000000c60418723c */ /* 0x040fe20000081018 */
[----:B------:R-:W-:Y:S01]  /*9ad20*/  STL.64 [R1+0x360], R8 ;  /* 0x0003600801007387 */ /* 0x000fe20000100a00 */
[----:B------:R1:W-:Y:S06]  /*9ad30*/  STL.64 [R1+0x368], R10 ;  /* 0x0003680a01007387 */ /* 0x0003ec0000100a00 */
[C---:B-1----:R-:W-:Y:S07]  /*9ad40*/  HMMA.1688.F32.TF32 R8, R4.reuse, R194, R20 ;  /* 0x000000c20408723c */ /* 0x042fee0000081014 */
[----:B------:R-:W-:Y:S01]  /*9ad50*/  STL.64 [R1+0x350], R28 ;  /* 0x0003501c01007387 */ /* 0x000fe20000100a00 */
[----:B------:R-:W-:Y:S01]  /*9ad60*/  STL.64 [R1+0x358], R30 ;  /* 0x0003581e01007387 */ /* 0x000fe20000100a00 */
[C---:B------:R-:W-:Y:S08]  /*9ad70*/  HMMA.1688.F32.TF32 R16, R4.reuse, R190, R16 ;  /* 0x000000be0410723c */ /* 0x040ff00000081010 */
[C---:B------:R-:W-:Y:S01]  /*9ad80*/  HMMA.1688.F32.TF32 R12, R4.reuse, R186, R12 ;  /* 0x000000ba040c723c */ /* 0x040fe2000008100c */
[----:B------:R-:W-:Y:S01]  /*9ad90*/  STL.64 [R1+0x340], R24 ;  /* 0x0003401801007387 */ /* 0x000fe20000100a00 */
[----:B------:R-:W-:Y:S04]  /*9ada0*/  STL.64 [R1+0x348], R26 ;  /* 0x0003481a01007387 */ /* 0x000fe80000100a00 */
[----:B------:R-:W-:Y:S01]  /*9adb0*/  STL.64 [R1+0x330], R8 ;  /* 0x0003300801007387 */ /* 0x000fe20000100a00 */
[----:B------:R1:W-:Y:S02]  /*9adc0*/  STL.64 [R1+0x338], R10 ;  /* 0x0003380a01007387 */ /* 0x0003e40000100a00 */
[----:B-1----:R-:W-:Y:S06]  /*9add0*/  HMMA.1688.F32.TF32 R8, R4, R182, R236 ;  /* 0x000000b60408723c */ /* 0x002fec00000810ec */
[----:B------:R1:W-:Y:S01]  /*9ade0*/  STL.64 [R1+0x3f0], R16 ;  /* 0x0003f01001007387 */ /* 0x0003e20000100a00 */
[----:B------:R2:W-:Y:S02]  /*9adf0*/  STL.64 [R1+0x3f8], R18 ;  /* 0x0003f81201007387 */ /* 0x0005e40000100a00 */
[----:B------:R-:W3:Y:S05]  /*9ae00*/  LDL.LU R20, [R1+0xd40] ;  /* 0x000d400001147983 */ /* 0x000eea0000300800 */
[----:B------:R4:W-:Y:S01]  /*9ae10*/  STL.64 [R1+0x3e0], R12 ;  /* 0x0003e00c01007387 */ /* 0x0009e20000100a00 */
[----:B------:R1:W-:Y:S08]  /*9ae20*/  STL.64 [R1+0x3e8], R14 ;  /* 0x0003e80e01007387 */ /* 0x0003f00000100a00 */
[----:B------:R-:W-:Y:S01]  /*9ae30*/  STL.64 [R1+0x3d0], R8 ;  /* 0x0003d00801007387 */ /* 0x000fe20000100a00 */
[----:B------:R1:W-:Y:S02]  /*9ae40*/  STL.64 [R1+0x3d8], R10 ;  /* 0x0003d80a01007387 */ /* 0x0003e40000100a00 */
        /* <DEDUP_REMOVED lines=47> */
[----:B-1----:R-:W-:-:S02]  /*9b140*/  IMAD.MOV.U32 R16, RZ, RZ, R217 ;  /* 0x000000ffff107224 */ /* 0x002fc400078e00d9 */
[----:B------:R-:W-:Y:S02]  /*9b150*/  IMAD.MOV.U32 R17, RZ, RZ, R216 ;  /* 0x000000ffff117224 */ /* 0x000fe400078e00d8 */
[----:B--2---:R-:W-:Y:S02]  /*9b160*/  IMAD.MOV.U32 R18, RZ, RZ, R213 ;  /* 0x000000ffff127224 */ /* 0x004fe400078e00d5 */
[----:B------:R-:W-:Y:S01]  /*9b170*/  IMAD.MOV.U32 R19, RZ, RZ, R212 ;  /* 0x000000ffff137224 */ /* 0x000fe200078e00d4 */
[----:B----4-:R-:W-:Y:S01]  /*9b180*/  MOV R12, R209 ;  /* 0x000000d1000c7202 */ /* 0x010fe20000000f00 */
[----:B------:R-:W-:Y:S02]  /*9b190*/  IMAD.MOV.U32 R13, RZ, RZ, R208 ;  /* 0x000000ffff0d7224 */ /* 0x000fe400078e00d0 */
[----:B------:R-:W-:Y:S02]  /*9b1a0*/  IMAD.MOV.U32 R14, RZ, RZ, R205 ;  /* 0x000000ffff0e7224 */ /* 0x000fe400078e00cd */
[----:B------:R-:W-:-:S02]  /*9b1b0*/  IMAD.MOV.U32 R15, RZ, RZ, R204 ;  /* 0x000000ffff0f7224 */ /* 0x000fc400078e00cc */
[----:B------:R-:W-:Y:S01]  /*9b1c0*/  IMAD.MOV.U32 R236, RZ, RZ, R201 ;  /* 0x000000ffffec7224 */ /* 0x000fe200078e00c9 */
[----:B------:R-:W-:Y:S01]  /*9b1d0*/  MOV R237, R200 ;  /* 0x000000c800ed7202 */ /* 0x000fe20000000f00 */
[----:B------:R-:W-:Y:S02]  /*9b1e0*/  IMAD.MOV.U32 R238, RZ, RZ, R197 ;  /* 0x000000ffffee7224 */ /* 0x000fe400078e00c5 */
[----:B------:R-:W-:Y:S01]  /*9b1f0*/  IMAD.MOV.U32 R239, RZ, RZ, R196 ;  /* 0x000000ffffef7224 */ /* 0x000fe200078e00c4 */
[C---:B------:R-:W-:Y:S08]  /*9b200*/  HMMA.1688.F32.TF32 R112, R224.reuse, R194, R16 ;  /* 0x000000c2e070723c */ /* 0x040ff00000081010 */
[C---:B------:R-:W-:Y:S08]  /*9b210*/  HMMA.1688.F32.TF32 R120, R224.reuse, R190, R12 ;  /* 0x000000bee078723c */ /* 0x040ff0000008100c */
[----:B------:R-:W-:Y:S07]  /*9b220*/  HMMA.1688.F32.TF32 R128, R224, R186, R236 ;  /* 0x000000bae080723c */ /* 0x000fee00000810ec */
[----:B------:R-:W-:Y:S01]  /*9b230*/  IMAD.MOV.U32 R239, RZ, RZ, R252 ;  /* 0x000000ffffef7224 */ /* 0x000fe200078e00fc */
[C---:B---3--:R-:W-:Y:S08]  /*9b240*/  HMMA.1688.F32.TF32 R8, R4.reuse, R174, R100 ;  /* 0x000000ae0408723c */ /* 0x048ff00000081064 */
[C---:B------:R-:W-:Y:S08]  /*9b250*/  HMMA.1688.F32.TF32 R36, R4.reuse, R178, R104 ;  /* 0x000000b20424723c */ /* 0x040ff00000081068 */
[----:B------:R-:W-:Y:S08]  /*9b260*/  HMMA.1688.F32.TF32 R40, R4, R170, R96 ;  /* 0x000000aa0428723c */ /* 0x000ff00000081060 */
[C---:B------:R-:W-:Y:S08]  /*9b270*/  HMMA.1688.F32.TF32 R212, R224.reuse, R214, R148 ;  /* 0x000000d6e0d4723c */ /* 0x040ff00000081094 */
[----:B------:R-:W-:Y:S01]  /*9b280*/  HMMA.1688.F32.TF32 R216, R224, R218, R32 ;  /* 0x000000dae0d8723c */ /* 0x000fe20000081020 */
[----:B------:R-:W-:Y:S01]  /*9b290*/  STL.64 [R1+0x3c0], R36 ;  /* 0x0003c02401007387 */ /* 0x000fe20000100a00 */
[----:B------:R1:W-:Y:S02]  /*9b2a0*/  STL.64 [R1+0x3c8], R38 ;  /* 0x0003c82601007387 */ /* 0x0003e40000100a00 */
[----:B------:R-:W-:Y:S02]  /*9b2b0*/  STL.64 [R1+0x3b0], R8 ;  /* 0x0003b00801007387 */ /* 0x000fe40000100a00 */
[----:B------:R2:W-:Y:S02]  /*9b2c0*/  STL.64 [R1+0x3b8], R10 ;  /* 0x0003b80a01007387 */ /* 0x0005e40000100a00 */
[----:B-1----:R-:W-:Y:S08]  /*9b2d0*/  HMMA.1688.F32.TF32 R36, R4, R166, R92 ;  /* 0x000000a60424723c */ /* 0x002ff0000008105c */
[C---:B--2---:R-:W-:Y:S08]  /*9b2e0*/  HMMA.1688.F32.TF32 R8, R224.reuse, R158, R152 ;  /* 0x0000009ee008723c */ /* 0x044ff00000081098 */
[C---:B------:R-:W-:Y:S08]  /*9b2f0*/  HMMA.1688.F32.TF32 R4, R224.reuse, R162, R240 ;  /* 0x000000a2e004723c */ /* 0x040ff000000810f0 */
[C---:B------:R-:W-:Y:S08]  /*9b300*/  HMMA.1688.F32.TF32 R208, R224.reuse, R210, R28 ;  /* 0x000000d2e0d0723c */ /* 0x040ff0000008101c */
[C---:B------:R-:W-:Y:S08]  /*9b310*/  HMMA.1688.F32.TF32 R204, R224.reuse, R206, R232 ;  /* 0x000000cee0cc723c */ /* 0x040ff000000810e8 */
[C---:B------:R-:W-:Y:S08]  /*9b320*/  HMMA.1688.F32.TF32 R200, R224.reuse, R202, R24 ;  /* 0x000000cae0c8723c */ /* 0x040ff00000081018 */
[----:B------:R-:W-:Y:S01]  /*9b330*/  HMMA.1688.F32.TF32 R196, R224, R198, R20 ;  /* 0x000000c6e0c4723c */ /* 0x000fe20000081014 */
[----:B------:R-:W-:Y:S01]  /*9b340*/  STL.64 [R1+0x3a0], R40 ;  /* 0x0003a02801007387 */ /* 0x000fe20000100a00 */
[----:B------:R-:W-:Y:S01]  /*9b350*/  STL.64 [R1+0x3a8], R42 ;  /* 0x0003a82a01007387 */ /* 0x000fe20000100a00 */
[----:B------:R-:W-:-:S02]  /*9b360*/  LOP3.LUT R91, R0, 0x20, RZ, 0x3c, !PT ;  /* 0x00000020005b7812 */ /* 0x000fc400078e3cff */
        /* <DEDUP_REMOVED lines=24> */
[----:B------:R-:W-:Y:S01]  /*9b4f0*/  STL [R1+0x3cac], R122 ;  /* 0x003cac7a01007387 */ /* 0x000fe20000100800 */
[----:B------:R-:W-:Y:S02]  /*9b500*/  STL [R1+0x3ca8], R123 ;  /* 0x003ca87b01007387 */ /* 0x000fe40000100800 */
[----:B------:R-:W2:Y:S02]  /*9b510*/  LDL.LU R236, [R1+0x1640] ;  /* 0x0016400001ec7983 */ /* 0x000ea40000300800 */
[----:B------:R-:W2:Y:S01]  /*9b520*/  LDL.LU R237, [R1+0x1644] ;  /* 0x0016440001ed7983 */ /* 0x000ea20000300800 */
[----:B------:R-:W2:Y:S01]  /*9b530*/  LDL.LU R238, [R1+0x1648] ;  /* 0x0016480001ee7983 */ /* 0x000ea20000300800 */
        /* <DEDUP_REMOVED lines=8> */
[----:B---3--:R-:W-:-:S03]  /*9b5c0*/  IMAD.MOV.U32 R235, RZ, RZ, R252 ;  /* 0x000000ffffeb7224 */ /* 0x008fc600078e00fc */
[----:B------:R-:W3:Y:S01]  /*9b5d0*/  LDL.LU R252, [R1+0x3f28] ;  /* 0x003f280001fc7983 */ /* 0x000ee20000300800 */
[----:B------:R-:W-:Y:S02]  /*9b5e0*/  STL.64 [R1+0x3d38], R130 ;  /* 0x003d388201007387 */ /* 0x000fe40000100a00 */
[----:B------:R-:W-:Y:S01]  /*9b5f0*/  STL.64 [R1+0x3d30], R128 ;  /* 0x003d308001007387 */ /* 0x000fe20000100a00 */
[C---:B--2---:R-:W-:Y:S08]  /*9b600*/  HMMA.1688.F32.TF32 R136, R224.reuse, R182, R232 ;  /* 0x000000b6e088723c */ /* 0x044ff000000810e8 */
[----:B----4-:R-:W-:Y:S01]  /*9b610*/  HMMA.1688.F32.TF32 R144, R224, R178, R148 ;  /* 0x000000b2e090723c */ /* 0x010fe20000081094 */
[----:B---3--:R-:W1:Y:S04]  /*9b620*/  LDSM.16.M88.4 R68, [R252+0xc100] ;  /* 0x00c10000fc44783b */ /* 0x008e680000000200 */
[----:B------:R-:W2:Y:S04]  /*9b630*/  LDSM.16.M88.4 R248, [R252+0x4100] ;  /* 0x00410000fcf8783b */ /* 0x000ea80000000200 */
[----:B------:R-:W3:Y:S04]  /*9b640*/  LDSM.16.M88.4 R204, [R252+0x100] ;  /* 0x00010000fccc783b */ /* 0x000ee80000000200 */
        /* <DEDUP_REMOVED lines=13> */
[----:B-1----:R-:W-:-:S02]  /*9b720*/  IMAD.MOV.U32 R122, RZ, RZ, R70 ;  /* 0x000000ffff7a7224 */ /* 0x002fc400078e0046 */
[----:B------:R-:W-:Y:S01]  /*9b730*/  IMAD.MOV.U32 R123, RZ, RZ, R71 ;  /* 0x000000ffff7b7224 */ /* 0x000fe200078e0047 */
[----:B--2---:R-:W-:Y:S01]  /*9b740*/  STL.64 [R1+0x1e8], R250 ;  /* 0x0001e8fa01007387 */ /* 0x004fe20000100a00 */
[----:B---3--:R-:W-:Y:S02]  /*9b750*/  STL.64 [R1+0x1f8], R206 ;  /* 0x0001f8ce01007387 */ /* 0x008fe40000100a00 */
[----:B----4-:R-:W-:Y:S02]  /*9b760*/  STL.64 [R1+0x1d8], R74 ;  /* 0x0001d84a01007387 */ /* 0x010fe40000100a00 */
[----:B------:R-:W-:Y:S02]  /*9b770*/  IMAD.MOV.U32 R199, RZ, RZ, R62 ;  /* 0x000000ffffc77224 */ /* 0x000fe400078e003e */
[----:B------:R-:W-:Y:S01]  /*9b780*/  IMAD.MOV.U32 R198, RZ, RZ, R63 ;  /* 0x000000ffffc67224 */ /* 0x000fe200078e003f */
[----:B------:R-:W-:Y:S01]  /*9b790*/  MOV R197, R74 ;  /* 0x0000004a00c57202 */ /* 0x000fe20000000f00 */
[----:B------:R-:W-:Y:S01]  /*9b7a0*/  IMAD.MOV.U32 R196, RZ, RZ, R75 ;  /* 0x000000ffffc47224 */ /* 0x000fe200078e004b */
[----:B------:R-:W-:Y:S01]  /*9b7b0*/  STL.64 [R1+0x3d48], R122 ;  /* 0x003d487a01007387 */ /* 0x000fe20000100a00 */
[----:B------:R-:W-:Y:S02]  /*9b7c0*/  STL.64 [R1+0x3d40], R120 ;  /* 0x003d407801007387 */ /* 0x000fe40000100a00 */
[----:B------:R-:W-:Y:S02]  /*9b7d0*/  STL.64 [R1+0x1c8], R70 ;  /* 0x0001c84601007387 */ /* 0x000fe40000100a00 */
[----:B------:R-:W-:Y:S01]  /*9b7e0*/  STL.64 [R1+0x1b8], R66 ;  /* 0x0001b84201007387 */ /* 0x000fe20000100a00 */
[----:B------:R-:W-:Y:S01]  /*9b7f0*/  MOV R115, R202 ;  /* 0x000000ca00737202 */ /* 0x000fe20000000f00 */
[----:B------:R-:W-:-:S02]  /*9b800*/  IMAD.MOV.U32 R114, RZ, RZ, R203 ;  /* 0x000000ffff727224 */ /* 0x000fc400078e00cb */
[----:B------:R-:W-:Y:S01]  /*9b810*/  IMAD.MOV.U32 R113, RZ, RZ, R66 ;  /* 0x000000ffff717224 */ /* 0x000fe200078e0042 */
[----:B------:R-:W-:Y:S01]  /*9b820*/  MOV R112, R67 ;  /* 0x0000004300707202 */ /* 0x000fe20000000f00 */
[----:B------:R-:W-:Y:S01]  /*9b830*/  STL.64 [R1+0x3d58], R198 ;  /* 0x003d58c601007387 */ /* 0x000fe20000100a00 */
[----:B------:R-:W-:Y:S02]  /*9b840*/  STL.64 [R1+0x3d50], R196 ;  /* 0x003d50c401007387 */ /* 0x000fe40000100a00 */
[----:B------:R-:W-:Y:S02]  /*9b850*/  STL.64 [R1+0x1a8], R62 ;  /* 0x0001a83e01007387 */ /* 0x000fe40000100a00 */
[----:B------:R-:W-:Y:S01]  /*9b860*/  STL.64 [R1+0x198], R78 ;  /* 0x0001984e01007387 */ /* 0x000fe20000100a00 */
[----:B------:R-:W-:Y:S01]  /*9b870*/  STL.64 [R1+0x3d68], R114 ;  /* 0x003d687201007387 */ /* 0x000fe20000100a00 */
[----:B------:R-:W-:Y:S02]  /*9b880*/  STL.64 [R1+0x3d60], R112 ;  /* 0x003d607001007387 */ /* 0x000fe40000100a00 */
[----:B------:R-:W-:Y:S02]  /*9b890*/  STL.64 [R1+0xe8], R202 ;  /* 0x0000e8ca01007387 */ /* 0x000fe40000100a00 */
        /* <DEDUP_REMOVED lines=45> */
[----:B------:R-:W-:Y:S07]  /*9bb70*/  HMMA.1688.F32.TF32 R152, R224, R174, R236 ;  /* 0x000000aee098723c */ /* 0x000fee00000810ec */
[----:B------:R-:W-:-:S02]  /*9bb80*/  IMAD.MOV.U32 R236, RZ, RZ, R161 ;  /* 0x000000ffffec7224 */ /* 0x000fc400078e00a1 */
[----:B------:R-:W-:Y:S02]  /*9bb90*/  IMAD.MOV.U32 R237, RZ, RZ, R160 ;  /* 0x000000ffffed7224 */ /* 0x000fe400078e00a0 */
[----:B------:R-:W-:Y:S01]  /*9bba0*/  IMAD.MOV.U32 R238, RZ, RZ, R157 ;  /* 0x000000ffffee7224 */ /* 0x000fe200078e009d */
[----:B------:R-:W-:-:S11]  /*9bbb0*/  MOV R239, R156 ;  /* 0x0000009c00ef7202 */ /* 0x000fd60000000f00 */
[----:B------:R-:W-:Y:S01]  /*9bbc0*/  STL.64 [R1+0x3d98], R154 ;  /* 0x003d989a01007387 */ /* 0x000fe20000100a00 */
[----:B------:R-:W-:Y:S01]  /*9bbd0*/  STL.64 [R1+0x3d90], R152 ;  /* 0x003d909801007387 */ /* 0x000fe20000100a00 */
[----:B------:R-:W-:Y:S08]  /*9bbe0*/  HMMA.1688.F32.TF32 R140, R92, R64, R236 ;  /* 0x000000405c8c723c */ /* 0x000ff000000810ec */
[C---:B--2---:R-:W-:Y:S08]  /*9bbf0*/  HMMA.1688.F32.TF32 R160, R224.reuse, R170, R108 ;  /* 0x000000aae0a0723c */ /* 0x044ff0000008106c */
[----:B---3--:R-:W-:Y:S01]  /*9bc00*/  HMMA.1688.F32.TF32 R224, R224, R166, R232 ;  /* 0x000000a6e0e0723c */ /* 0x008fe200000810e8 */
[----:B------:R-:W-:-:S02]  /*9bc10*/  LOP3.LUT R89, R0, 0x40, RZ, 0x3c, !PT ;  /* 0x0000004000597812 */ /* 0x000fc400078e3cff */
[----:B------:R-:W-:Y:S01]  /*9bc20*/  LOP3.LUT R90, R0, 0x60, RZ, 0x3c, !PT ;  /* 0x00000060005a7812 */ /* 0x000fe200078e3cff */
[----:B------:R-:W-:Y:S04]  /*9bc30*/  LDS R232, [R0+0x54080] ;  /* 0x0540800000e87984 */ /* 0x000fe80000000800 */
[----:B------:R-:W-:Y:S04]  /*9bc40*/  LDS R100, [R89+0x54000] ;  /* 0x0540000059647984 */ /* 0x000fe80000000800 */
[----:B------:R-:W-:Y:S04]  /*9bc50*/  LDS R102, [R89+0x55000] ;  /* 0x0550000059667984 */ /* 0x000fe80000000800 */
[----:B------:R-:W-:Y:S04]  /*9bc60*/  LDS R101, [R90+0x54000] ;  /* 0x054000005a657984 */ /* 0x000fe80000000800 */
[----:B------:R-:W1:Y:S04]  /*9bc70*/  LDS R103, [R90+0x55000] ;  /* 0x055000005a677984 */ /* 0x000e680000000800 */
[----:B------:R-:W-:Y:S01]  /*9bc80*/  LDS R234, [R0+0x55080] ;  /* 0x0550800000ea7984 */ /* 0x000fe20000000800 */
[C---:B----4-:R-:W-:Y:S08]  /*9bc90*/  HMMA.1688.F32.TF32 R228, R92.reuse, R204, R104 ;  /* 0x000000cc5ce4723c */ /* 0x050ff00000081068 */
[C---:B------:R-:W-:Y:S01]  /*9bca0*/  HMMA.1688.F32.TF32 R220, R92.reuse, R248, R96 ;  /* 0x000000f85cdc723c */ /* 0x040fe20000081060 */
[----:B------:R-:W-:Y:S04]  /*9bcb0*/  LDS R233, [R91+0x54080] ;  /* 0x054080005be97984 */ /* 0x000fe80000000800 */
[----:B------:R-:W2:Y:S03]  /*9bcc0*/  LDS R235, [R91+0x55080] ;  /* 0x055080005beb7984 */ /* 0x000ea60000000800 */
[C---:B------:R-:W-:Y:S08]  /*9bcd0*/  HMMA.1688.F32.TF32 R156, R92.reuse, R72, R240 ;  /* 0x000000485c9c723c */ /* 0x040ff000000810f0 */
[----:B------:R-:W-:Y:S01]  /*9bce0*/  HMMA.1688.F32.TF32 R148, R92, R68, R148 ;  /* 0x000000445c94723c */ /* 0x000fe20000081094 */
        /* <DEDUP_REMOVED lines=16> */
[----:B------:R-:W-:Y:S01]  /*9bdf0*/  STL.64 [R1+0x3ed0], R150 ;  /* 0x003ed09601007387 */ /* 0x000fe20000100a00 */
[----:B------:R-:W-:Y:S02]  /*9be00*/  STL.64 [R1+0x3ec8], R148 ;  /* 0x003ec89401007387 */ /* 0x000fe40000100a00 */
[----:B------:R-:W-:-:S02]  /*9be10*/  IMAD.MOV.U32 R104, RZ, RZ, R188 ;  /* 0x000000ffff687224 */ /* 0x000fc400078e00bc */
        /* <DEDUP_REMOVED lines=51> */
[----:B------:R-:W-:Y:S01]  /*9c150*/  IMAD.MOV.U32 R96, RZ, RZ, R185 ;  /* 0x000000ffff607224 */ /* 0x000fe200078e00b9 */
[----:B------:R-:W-:Y:S01]  /*9c160*/  MOV R97, R184 ;  /* 0x000000b800617202 */ /* 0x000fe20000000f00 */
[----:B------:R-:W-:-:S02]  /*9c170*/  IMAD.MOV.U32 R98, RZ, RZ, R181 ;  /* 0x000000ffff627224 */ /* 0x000fc400078e00b5 */
[----:B------:R-:W-:Y:S01]  /*9c180*/  IMAD.MOV.U32 R99, RZ, RZ, R180 ;  /* 0x000000ffff637224 */ /* 0x000fe200078e00b4 */
[----:B------:R-:W-:Y:S01]  /*9c190*/  STL.64 [R1+0x3ee0], R142 ;  /* 0x003ee08e01007387 */ /* 0x000fe20000100a00 */
[----:B------:R-:W-:Y:S02]  /*9c1a0*/  STL.64 [R1+0x3ed8], R140 ;  /* 0x003ed88c01007387 */ /* 0x000fe40000100a00 */
[----:B------:R-:W-:Y:S02]  /*9c1b0*/  IMAD.MOV.U32 R240, RZ, RZ, R177 ;  /* 0x000000fffff07224 */ /* 0x000fe400078e00b1 */
[----:B------:R-:W-:Y:S01]  /*9c1c0*/  IMAD.MOV.U32 R241, RZ, RZ, R176 ;  /* 0x000000fffff17224 */ /* 0x000fe200078e00b0 */
[----:B------:R-:W-:Y:S01]  /*9c1d0*/  MOV R242, R173 ;  /* 0x000000ad00f27202 */ /* 0x000fe20000000f00 */
[----:B------:R-:W-:Y:S01]  /*9c1e0*/  IMAD.MOV.U32 R243, RZ, RZ, R172 ;  /* 0x000000fffff37224 */ /* 0x000fe200078e00ac */
[C---:B--2---:R-:W-:Y:S08]  /*9c1f0*/  HMMA.1688.F32.TF32 R132, R92.reuse, R60, R236 ;  /* 0x0000003c5c84723c */ /* 0x044ff000000810ec */
[----:B---3--:R-:W-:Y:S08]  /*9c200*/  HMMA.1688.F32.TF32 R184, R92, R24, R36 ;  /* 0x000000185cb8723c */ /* 0x008ff00000081024 */
[----:B-1----:R-:W-:Y:S08]  /*9c210*/  HMMA.1688.F32.TF32 R36, R100, R248, R104 ;  /* 0x000000f86424723c */ /* 0x002ff00000081068 */
[C---:B----4-:R-:W-:Y:S08]  /*9c220*/  HMMA.1688.F32.TF32 R124, R92.reuse, R76, R124 ;  /* 0x0000004c5c7c723c */ /* 0x050ff0000008107c */
[C---:B------:R-:W-:Y:S08]  /*9c230*/  HMMA.1688.F32.TF32 R116, R92.reuse, R200, R116 ;  /* 0x000000c85c74723c */ /* 0x040ff00000081074 */
[----:B------:R-:W-:Y:S08]  /*9c240*/  HMMA.1688.F32.TF32 R180, R92, R20, R40 ;  /* 0x000000145cb4723c */ /* 0x000ff00000081028 */
[----:B------:R-:W-:Y:S01]  /*9c250*/  HMMA.1688.F32.TF32 R40, R100, R204, R108 ;  /* 0x000000cc6428723c */ /* 0x000fe2000008106c */
[----:B------:R-:W-:-:S02]  /*9c260*/  IMAD.MOV.U32 R14, RZ, RZ, R36 ;  /* 0x000000ffff0e7224 */ /* 0x000fc400078e0024 */
[----:B------:R-:W-:Y:S02]  /*9c270*/  IMAD.MOV.U32 R15, RZ, RZ, R37 ;  /* 0x000000ffff0f7224 */ /* 0x000fe400078e0025 */
[----:B------:R-:W-:Y:S02]  /*9c280*/  IMAD.MOV.U32 R18, RZ, RZ, R38 ;  /* 0x000000ffff127224 */ /* 0x000fe400078e0026 */
[----:B------:R-:W-:Y:S01]  /*9c290*/  IMAD.MOV.U32 R19, RZ, RZ, R39 ;  /* 0x000000ffff137224 */ /* 0x000fe200078e0027 */
[----:B------:R-:W-:Y:S01]  /*9c2a0*/  STL.64 [R1+0x3ef0], R134 ;  /* 0x003ef08601007387 */ /* 0x000fe20000100a00 */
[----:B------:R-:W-:Y:S01]  /*9c2b0*/  HMMA.1688.F32.TF32 R36, R100, R72, R96 ;  /* 0x000000486424723c */ /* 0x000fe20000081060 */
[----:B------:R-:W-:Y:S02]  /*9c2c0*/  STL.64 [R1+0x3ee8], R132 ;  /* 0x003ee88401007387 */ /* 0x000fe40000100a00 */
[----:B------:R-:W-:Y:S01]  /*9c2d0*/  STL.64 [R1+0x3f00], R126 ;  /* 0x003f007e01007387 */ /* 0x000fe20000100a00 */
[----:B------:R-:W-:Y:S02]  /*9c2e0*/  STL.64 [R1+0x3ef8], R124 ;  /* 0x003ef87c01007387 */ /* 0x000fe40000100a00 */
[----:B------:R-:W-:Y:S02]  /*9c2f0*/  STL.64 [R1+0x3f10], R118 ;  /* 0x003f107601007387 */ /* 0x000fe40000100a00 */
[----:B------:R-:W-:Y:S01]  /*9c300*/  STL.64 [R1+0x3f08], R116 ;  /* 0x003f087401007387 */ /* 0x000fe20000100a00 */
[----:B------:R-:W-:Y:S05]  /*9c310*/  HMMA.1688.F32.TF32 R176, R92, R16, R56 ;  /* 0x000000105cb0723c */ /* 0x000fea0000081038 */
[----:B------:R-:W-:Y:S01]  /*9c320*/  STL.64 [R1+0x2e0], R40 ;  /* 0x0002e02801007387 */ /* 0x000fe20000100a00 */
[----:B------:R-:W-:Y:S02]  /*9c330*/  STL.64 [R1+0x2e8], R42 ;  /* 0x0002e82a01007387 */ /* 0x000fe40000100a00 */
[----:B------:R-:W2:Y:S02]  /*9c340*/  LDL.LU R56, [R1+0x1220] ;  /* 0x0012200001387983 */ /* 0x000ea40000300800 */
[----:B------:R-:W2:Y:S01]  /*9c350*/  LDL.LU R57, [R1+0x1224] ;  /* 0x0012240001397983 */ /* 0x000ea20000300800 */
[----:B------:R-:W2:Y:S01]  /*9c360*/  LDL.LU R58, [R1+0x1228] ;  /* 0x00122800013a7983 */ /* 0x000ea20000300800 */
[----:B------:R-:W2:Y:S02]  /*9c370*/  LDL.LU R59, [R1+0x122c] ;  /* 0x00122c00013b7983 */ /* 0x000ea40000300800 */
[----:B------:R-:W3:Y:S01]  /*9c380*/  LDL.LU R96, [R1+0x1210] ;  /* 0x0012100001607983 */ /* 0x000ee20000300800 */
[----:B------:R-:W-:Y:S01]  /*9c390*/  MOV R6, R36 ;  /* 0x0000002400067202 */ /* 0x000fe20000000f00 */
[----:B------:R-:W-:-:S02]  /*9c3a0*/  IMAD.MOV.U32 R7, RZ, RZ, R37 ;  /* 0x000000ffff077224 */ /* 0x000fc400078e0025 */
[----:B------:R-:W-:Y:S02]  /*9c3b0*/  IMAD.MOV.U32 R10, RZ, RZ, R38 ;  /* 0x000000ffff0a7224 */ /* 0x000fe400078e0026 */
[----:B------:R-:W-:Y:S01]  /*9c3c0*/  IMAD.MOV.U32 R11, RZ, RZ, R39 ;  /* 0x000000ffff0b7224 */ /* 0x000fe200078e0027 */
[----:B------:R-:W3:Y:S01]  /*9c3d0*/  LDL.LU R97, [R1+0x1214] ;  /* 0x0012140001617983 */ /* 0x000ee20000300800 */
[----:B------:R-:W-:Y:S01]  /*9c3e0*/  HMMA.1688.F32.TF32 R36, R100, R68, R240 ;  /* 0x000000446424723c */ /* 0x000fe200000810f0 */
[----:B------:R-:W3:Y:S02]  /*9c3f0*/  LDL R98, [R1+0x1218] ;  /* 0x0012180001627983 */ /* 0x000ee40000100800 */
[----:B------:R-:W3:Y:S02]  /*9c400*/  LDL R99, [R1+0x121c] ;  /* 0x00121c0001637983 */ /* 0x000ee40000100800 */
[----:B------:R-:W-:Y:S02]  /*9c410*/  IMAD.MOV.U32 R236, RZ, RZ, R169 ;  /* 0x000000ffffec7224 */ /* 0x000fe400078e00a9 */
[----:B------:R-:W-:-:S02]  /*9c420*/  IMAD.MOV.U32 R237, RZ, RZ, R168 ;  /* 0x000000ffffed7224 */ /* 0x000fc400078e00a8 */
[----:B------:R-:W-:Y:S01]  /*9c430*/  IMAD.MOV.U32 R238, RZ, RZ, R165 ;  /* 0x000000ffffee7224 */ /* 0x000fe200078e00a5 */
[----:B------:R-:W-:Y:S01]  /*9c440*/  MOV R239, R164 ;  /* 0x000000a400ef7202 */ /* 0x000fe20000000f00 */
[----:B------:R-:W-:Y:S11]  /*9c450*/  HMMA.1688.F32.TF32 R172, R92, R12, R52 ;  /* 0x0000000c5cac723c */ /* 0x000ff60000081034 */
[----:B------:R-:W-:Y:S02]  /*9c460*/  @!UPT UIADD3 URZ, URZ, URZ, URZ ;  /* 0x0000003f3f3ff290 */ /* 0x000fe4000fffe03f */
[----:B------:R-:W-:Y:S01]  /*9c470*/  IMAD.MOV.U32 R22, RZ, RZ, R36 ;  /* 0x000000ffff167224 */ /* 0x000fe200078e0024 */
[----:B------:R-:W-:Y:S01]  /*9c480*/  MOV R23, R37 ;  /* 0x0000002500177202 */ /* 0x000fe20000000f00 */
[----:B------:R-:W-:Y:S02]  /*9c490*/  IMAD.MOV.U32 R26, RZ, RZ, R38 ;  /* 0x000000ffff1a7224 */ /* 0x000fe400078e0026 */
[----:B------:R-:W-:Y:S02]  /*9c4a0*/  IMAD.MOV.U32 R27, RZ, RZ, R39 ;  /* 0x000000ffff1b7224 */ /* 0x000fe400078e0027 */
[----:B------:R-:W-:Y:S01]  /*9c4b0*/  HMMA.1688.F32.TF32 R36, R100, R64, R236 ;  /* 0x000000406424723c */ /* 0x000fe200000810ec */
        /* <DEDUP_REMOVED lines=10> */
[----:B------:R-:W4:Y:S02]  /*9c560*/  LDL R54, [R1+0x1208] ;  /* 0x0012080001367983 */ /* 0x000f240000100800 */
[----:B------:R-:W4:Y:S01]  /*9c570*/  LDL R55, [R1+0x120c] ;  /* 0x00120c0001377983 */ /* 0x000f220000100800 */
        /* <DEDUP_REMOVED lines=8> */
[----:B------:R-:W-:Y:S01]  /*9c600*/  MOV R244, R193 ;  /* 0x000000c100f47202 */ /* 0x000fe20000000f00 */
[----:B------:R-:W-:-:S02]  /*9c610*/  IMAD.MOV.U32 R245, RZ, RZ, R192 ;  /* 0x000000fffff57224 */ /* 0x000fc400078e00c0 */
[----:B------:R-:W-:Y:S02]  /*9c620*/  IMAD.MOV.U32 R246, RZ, RZ, R189 ;  /* 0x000000fffff67224 */ /* 0x000fe400078e00bd */
[----:B------:R-:W-:Y:S01]  /*9c630*/  IMAD.MOV.U32 R247, RZ, RZ, R188 ;  /* 0x000000fffff77224 */ /* 0x000fe200078e00bc */
[C---:B------:R-:W-:Y:S01]  /*9c640*/  HMMA.1688.F32.TF32 R168, R92.reuse, R8, R48 ;  /* 0x000000085ca8723c */ /* 0x040fe20000081030 */
[----:B------:R-:W4:Y:S01]  /*9c650*/  LDL.LU R48, [R1+0x11d0] ;  /* 0x0011d00001307983 */ /* 0x000f220000300800 */
[----:B------:R-:W4:Y:S06]  /*9c660*/  LDL.LU R49, [R1+0x11d4] ;  /* 0x0011d40001317983 */ /* 0x000f2c0000300800 */
[----:B------:R-:W-:Y:S01]  /*9c670*/  HMMA.1688.F32.TF32 R164, R92, R4, R244 ;  /* 0x000000045ca4723c */ /* 0x000fe200000810f4 */
[----:B------:R-:W4:Y:S01]  /*9c680*/  LDL R50, [R1+0x11d8] ;  /* 0x0011d80001327983 */ /* 0x000f220000100800 */
[----:B------:R-:W4:Y:S01]  /*9c690*/  LDL R51, [R1+0x11dc] ;  /* 0x0011dc0001337983 */ /* 0x000f220000100800 */
[----:B------:R-:W4:Y:S02]  /*9c6a0*/  LDL.LU R244, [R1+0x11c0] ;  /* 0x0011c00001f47983 */ /* 0x000f240000300800 */
[----:B------:R-:W4:Y:S02]  /*9c6b0*/  LDL.LU R245, [R1+0x11c4] ;  /* 0x0011c40001f57983 */ /* 0x000f240000300800 */
[----:B------:R-:W4:Y:S01]  /*9c6c0*/  LDL R246, [R1+0x11c8] ;  /* 0x0011c80001f67983 */ /* 0x000f220000100800 */
[----:B------:R-:W4:Y:S01]  /*9c6d0*/  LDL R247, [R1+0x11cc] ;  /* 0x0011cc0001f77983 */ /* 0x000f220000100800 */
[----:B------:R-:W-:-:S02]  /*9c6e0*/  IMAD.MOV.U32 R30, RZ, RZ, R36 ;  /* 0x000000ffff1e7224 */ /* 0x000fc400078e0024 */
[----:B------:R-:W-:Y:S01]  /*9c6f0*/  IMAD.MOV.U32 R31, RZ, RZ, R37 ;  /* 0x000000ffff1f7224 */ /* 0x000fe200078e0025 */
[----:B------:R-:W-:Y:S01]  /*9c700*/  MOV R34, R38 ;  /* 0x0000002600227202 */ /* 0x000fe20000000f00 */
[----:B------:R-:W-:Y:S01]  /*9c710*/  IMAD.MOV.U32 R35, RZ, RZ, R39 ;  /* 0x000000ffff237224 */ /* 0x000fe200078e0027 */
[C---:B------:R-:W-:Y:S08]  /*9c720*/  HMMA.1688.F32.TF32 R188, R92.reuse, R28, R44 ;  /* 0x0000001c5cbc723c */ /* 0x040ff0000008102c */
[----:B------:R-:W-:Y:S08]  /*9c730*/  HMMA.1688.F32.TF32 R192, R92, R32, R80 ;  /* 0x000000205cc0723c */ /* 0x000ff00000081050 */
[C---:B--2---:R-:W-:Y:S11]  /*9c740*/  HMMA.1688.F32.TF32 R36, R100.reuse, R60, R56 ;  /* 0x0000003c6424723c */ /* 0x044ff60000081038 */
[----:B------:R-:W-:Y:S11]  /*9c750*/  @!UPT UIADD3 URZ, URZ, URZ, URZ ;  /* 0x0000003f3f3ff290 */ /* 0x000ff6000fffe03f */
[----:B------:R-:W-:Y:S02]  /*9c760*/  @!UPT UIADD3 URZ, URZ, URZ, URZ ;  /* 0x0000003f3f3ff290 */ /* 0x000fe4000fffe03f */
[----:B------:R-:W-:Y:S02]  /*9c770*/  IMAD.MOV.U32 R228, RZ, RZ, R36 ;  /* 0x000000ffffe47224 */ /* 0x000fe400078e0024 */
[----:B------:R-:W-:Y:S02]  /*9c780*/  IMAD.MOV.U32 R229, RZ, RZ, R37 ;  /* 0x000000ffffe57224 */ /* 0x000fe400078e0025 */
[----:B------:R-:W-:Y:S01]  /*9c790*/  IMAD.MOV.U32 R230, RZ, RZ, R38 ;  /* 0x000000ffffe67224 */ /* 0x000fe200078e0026 */
[----:B------:R-:W-:Y:S02]  /*9c7a0*/  MOV R231, R39 ;  /* 0x0000002700e77202 */ /* 0x000fe40000000f00 */
[C---:B---3--:R-:W-:Y:S01]  /*9c7b0*/  HMMA.1688.F32.TF32 R36, R100.reuse, R76, R96 ;  /* 0x0000004c6424723c */ /* 0x048fe20000081060 */
[----:B------:R-:W2:Y:S01]  /*9c7c0*/  LDL.LU R96, [R1+0x1190] ;  /* 0x0011900001607983 */ /* 0x000ea20000300800 */
[----:B------:R-:W2:Y:S02]  /*9c7d0*/  LDL.LU R97, [R1+0x1194] ;  /* 0x0011940001617983 */ /* 0x000ea40000300800 */
[----:B------:R-:W2:Y:S02]  /*9c7e0*/  LDL.LU R98, [R1+0x1198] ;  /* 0x0011980001627983 */ /* 0x000ea40000300800 */
[----:B------:R-:W2:Y:S11]  /*9c7f0*/  LDL.LU R99, [R1+0x119c] ;  /* 0x00119c0001637983 */ /* 0x000eb60000300800 */
[----:B------:R-:W-:Y:S07]  /*9c800*/  @!UPT UIADD3 URZ, URZ, URZ, URZ ;  /* 0x0000003f3f3ff290 */ /* 0x000fee000fffe03f */
[----:B------:R-:W-:Y:S02]  /*9c810*/  IMAD.MOV.U32 R220, RZ, RZ, R36 ;  /* 0x000000ffffdc7224 */ /* 0x000fe400078e0024 */
[----:B------:R-:W-:Y:S02]  /*9c820*/  IMAD.MOV.U32 R221, RZ, RZ, R37 ;  /* 0x000000ffffdd7224 */ /* 0x000fe400078e0025 */
[----:B------:R-:W-:Y:S02]  /*9c830*/  IMAD.MOV.U32 R222, RZ, RZ, R38 ;  /* 0x000000ffffde7224 */ /* 0x000fe400078e0026 */
[----:B------:R-:W-:Y:S02]  /*9c840*/  IMAD.MOV.U32 R223, RZ, RZ, R39 ;  /* 0x000000ffffdf7224 */ /* 0x000fe400078e0027 */
[C---:B----4-:R-:W-:Y:S11]  /*9c850*/  HMMA.1688.F32.TF32 R36, R100.reuse, R200, R52 ;  /* 0x000000c86424723c */ /* 0x050ff60000081034 */
[----:B------:R-:W-:Y:S11]  /*9c860*/  @!UPT UIADD3 URZ, URZ, URZ, URZ ;  /* 0x0000003f3f3ff290 */ /* 0x000ff6000fffe03f */
[----:B------:R-:W-:Y:S02]  /*9c870*/  @!UPT UIADD3 URZ, URZ, URZ, URZ ;  /* 0x0000003f3f3ff290 */ /* 0x000fe4000fffe03f */
[----:B------:R-:W-:Y:S01]  /*9c880*/  MOV R156, R36 ;  /* 0x00000024009c7202 */ /* 0x000fe20000000f00 */
[----:B------:R-:W-:Y:S02]  /*9c890*/  IMAD.MOV.U32 R157, RZ, RZ, R37 ;  /* 0x000000ffff9d7224 */ /* 0x000fe400078e0025 */
[----:B------:R-:W-:Y:S02]  /*9c8a0*/  IMAD.MOV.U32 R158, RZ, RZ, R38 ;  /* 0x000000ffff9e7224 */ /* 0x000fe400078e0026 */
[----:B------:R-:W-:Y:S02]  /*9c8b0*/  IMAD.MOV.U32 R159, RZ, RZ, R39 ;  /* 0x000000ffff9f7224 */ /* 0x000fe400078e0027 */
[C---:B------:R-:W-:Y:S01]  /*9c8c0*/  HMMA.1688.F32.TF32 R36, R100.reuse, R32, R108 ;  /* 0x000000206424723c */ /* 0x040fe2000008106c */
[----:B------:R-:W3:Y:S11]  /*9c8d0*/  LDL.LU R108, [R1+0x9c0] ;  /* 0x0009c000016c7983 */ /* 0x000ef60000300800 */
[----:B------:R-:W-:Y:S11]  /*9c8e0*/  @!UPT UIADD3 URZ, URZ, URZ, URZ ;  /* 0x0000003f3f3ff290 */ /* 0x000ff6000fffe03f */
[----:B------:R-:W-:Y:S01]  /*9c8f0*/  STL.64 [R1+0x80], R36 ;  /* 0x0000802401007387 */ /* 0x000fe20000100a00 */
[----:B------:R1:W-:Y:S02]  /*9c900*/  STL.64 [R1+0x88], R38 ;  /* 0x0000882601007387 */ /* 0x0003e40000100a00 */
[----:B------:R-:W3:Y:S02]  /*9c910*/  LDL.LU R109, [R1+0x9c4] ;  /* 0x0009c400016d7983 */ /* 0x000ee40000300800 */
[----:B------:R-:W3:Y:S01]  /*9c920*/  LDL.LU R110, [R1+0x9c8] ;  /* 0x0009c800016e7983 */ /* 0x000ee20000300800 */
[C---:B------:R-:W-:Y:S01]  /*9c930*/  HMMA.1688.F32.TF32 R44, R100.reuse, R24, R48 ;  /* 0x00000018642c723c */ /* 0x040fe20000081030 */
[----:B------:R-:W3:Y:S07]  /*9c940*/  LDL.LU R111, [R1+0x9cc] ;  /* 0x0009cc00016f7983 */ /* 0x000eee0000300800 */
[C---:B-1----:R-:W-:Y:S01]  /*9c950*/  HMMA.1688.F32.TF32 R36, R100.reuse, R28, R104 ;  /* 0x0000001c6424723c */ /* 0x042fe20000081068 */
[----:B------:R-:W4:Y:S07]  /*9c960*/  LDL.LU R104, [R1+0x9b0] ;  /* 0x0009b00001687983 */ /* 0x000f2e0000300800 */
[C---:B------:R-:W-:Y:S11]  /*9c970*/  HMMA.1688.F32.TF32 R40, R100.reuse, R20, R244 ;  /* 0x000000146428723c */ /* 0x040ff600000810f4 */
[----:B------:R-:W-:Y:S04]  /*9c980*/  @!UPT UIADD3 URZ, URZ, URZ, URZ ;  /* 0x0000003f3f3ff290 */ /* 0x000fe8000fffe03f */
[----:B------:R-:W-:Y:S01]  /*9c990*/  STL.64 [R1+0x70], R36 ;  /* 0x0000702401007387 */ /* 0x000fe20000100a00 */
[----:B------:R1:W-:Y:S02]  /*9c9a0*/  STL.64 [R1+0x78], R38 ;  /* 0x0000782601007387 */ /* 0x0003e40000100a00 */
[----:B------:R-:W4:Y:S02]  /*9c9b0*/  LDL.LU R105, [R1+0x9b4] ;  /* 0x0009b40001697983 */ /* 0x000f240000300800 */
[----:B------:R-:W4:Y:S01]  /*9c9c0*/  LDL.LU R106, [R1+0x9b8] ;  /* 0x0009b800016a7983 */ /* 0x000f220000300800 */
[----:B------:R-:W4:Y:S01]  /*9c9d0*/  LDL.LU R107, [R1+0x9bc] ;  /* 0x0009bc00016b7983 */ /* 0x000f220000300800 */
[C---:B-1----:R-:W-:Y:S03]  /*9c9e0*/  HMMA.1688.F32.TF32 R36, R100.reuse, R16, R240 ;  /* 0x000000106424723c */ /* 0x042fe600000810f0 */
[----:B------:R-:W-:Y:S01]  /*9c9f0*/  STL.64 [R1+0x60], R44 ;  /* 0x0000602c01007387 */ /* 0x000fe20000100a00 */
[----:B------:R-:W-:Y:S02]  /*9ca00*/  STL.64 [R1+0x68], R46 ;  /* 0x0000682e01007387 */ /* 0x000fe40000100a00 */
[----:B------:R-:W-:Y:S02]  /*9ca10*/  STL.64 [R1+0x50], R40 ;  /* 0x0000502801007387 */ /* 0x000fe40000100a00 */
[----:B------:R-:W-:Y:S01]  /*9ca20*/  STL.64 [R1+0x58], R42 ;  /* 0x0000582a01007387 */ /* 0x000fe20000100a00 */
[----:B------:R-:W4:Y:S01]  /*9ca30*/  LDL.LU R240, [R1+0x980] ;  /* 0x0009800001f07983 */ /* 0x000f220000300800 */
[C---:B------:R-:W-:Y:S11]  /*9ca40*/  HMMA.1688.F32.TF32 R92, R100.reuse, R12, R236 ;  /* 0x0000000c645c723c */ /* 0x040ff600000810ec */
[----:B------:R-:W-:Y:S02]  /*9ca50*/  @!UPT UIADD3 URZ, URZ, URZ, URZ ;  /* 0x0000003f3f3ff290 */ /* 0x000fe4000fffe03f */
[----:B------:R-:W-:Y:S01]  /*9ca60*/  STL.64 [R1+0x40], R36 ;  /* 0x0000402401007387 */ /* 0x000fe20000100a00 */
[----:B------:R1:W-:Y:S02]  /*9ca70*/  STL.64 [R1+0x48], R38 ;  /* 0x0000482601007387 */ /* 0x0003e40000100a00 */
[----:B------:R-:W4:Y:S02]  /*9ca80*/  LDL.LU R241, [R1+0x984] ;  /* 0x0009840001f17983 */ /* 0x000f240000300800 */
[----:B------:R-:W4:Y:S01]  /*9ca90*/  LDL.LU R242, [R1+0x988] ;  /* 0x0009880001f27983 */ /* 0x000f220000300800 */
[----:B------:R-:W4:Y:S01]  /*9caa0*/  LDL.LU R243, [R1+0x98c] ;  /* 0x00098c0001f37983 */ /* 0x000f220000300800 */
[----:B------:R-:W1:Y:S02]  /*9cab0*/  LDL.LU R236, [R1+0x700] ;  /* 0x0007000001ec7983 */ /* 0x000e640000300800 */
[----:B------:R-:W1:Y:S02]  /*9cac0*/  LDL.LU R237, [R1+0x704] ;  /* 0x0007040001ed7983 */ /* 0x000e640000300800 */
[----:B------:R-:W1:Y:S01]  /*9cad0*/  LDL.LU R238, [R1+0x708] ;  /* 0x0007080001ee7983 */ /* 0x000e620000300800 */
[----:B------:R-:W1:Y:S01]  /*9cae0*/  LDL.LU R239, [R1+0x70c] ;  /* 0x00070c0001ef7983 */ /* 0x000e620000300800 */
[----:B------:R-:W-:Y:S02]  /*9caf0*/  STL [R1+0x3b24], R92 ;  /* 0x003b245c01007387 */ /* 0x000fe40000100800 */
[----:B------:R-:W-:Y:S02]  /*9cb00*/  STL [R1+0x3b20], R93 ;  /* 0x003b205d01007387 */ /* 0x000fe40000100800 */
[----:B------:R-:W-:Y:S01]  /*9cb10*/  STL [R1+0x3b1c], R94 ;  /* 0x003b1c5e01007387 */ /* 0x000fe20000100800 */
[----:B------:R-:W-:Y:S01]  /*9cb20*/  STL [R1+0x3b18], R95 ;  /* 0x003b185f01007387 */ /* 0x000fe20000100800 */
[----:B------:R-:W4:Y:S02]  /*9cb30*/  LDL.LU R244, [R1+0x1180] ;  /* 0x0011800001f47983 */ /* 0x000f240000300800 */
[----:B------:R-:W4:Y:S02]  /*9cb40*/  LDL.LU R245, [R1+0x1184] ;  /* 0x0011840001f57983 */ /* 0x000f240000300800 */
[----:B------:R-:W4:Y:S01]  /*9cb50*/  LDL.LU R246, [R1+0x1188] ;  /* 0x0011880001f67983 */ /* 0x000f220000300800 */
[----:B------:R-:W4:Y:S01]  /*9cb60*/  LDL.LU R247, [R1+0x118c] ;  /* 0x00118c0001f77983 */ /* 0x000f220000300800 */
[C---:B--2---:R-:W-:Y:S11]  /*9cb70*/  HMMA.1688.F32.TF32 R96, R100.reuse, R8, R96 ;  /* 0x000000086460723c */ /* 0x044ff60000081060 */
[----:B------:R-:W-:Y:S11]  /*9cb80*/  @!UPT UIADD3 URZ, URZ, URZ, URZ ;  /* 0x0000003f3f3ff290 */ /* 0x000ff6000fffe03f */
[----:B------:R-:W-:Y:S01]  /*9cb90*/  @!UPT UIADD3 URZ, URZ, URZ, URZ ;  /* 0x0000003f3f3ff290 */ /* 0x000fe2000fffe03f */
[----:B------:R-:W-:Y:S01]  /*9cba0*/  STL [R1+0x3b34], R96 ;  /* 0x003b346001007387 */ /* 0x000fe20000100800 */
[----:B------:R-:W-:Y:S02]  /*9cbb0*/  STL [R1+0x3b30], R97 ;  /* 0x003b306101007387 */ /* 0x000fe40000100800 */
[----:B------:R-:W-:Y:S02]  /*9cbc0*/  STL [R1+0x3b2c], R98 ;  /* 0x003b2c6201007387 */ /* 0x000fe40000100800 */
[----:B------:R-:W-:Y:S01]  /*9cbd0*/  STL [R1+0x3b28], R99 ;  /* 0x003b286301007387 */ /* 0x000fe20000100800 */
[----:B---3--:R-:W-:Y:S11]  /*9cbe0*/  HMMA.1688.F32.TF32 R100, R100, R4, R108 ;  /* 0x000000046464723c */ /* 0x008ff6000008106c */
[----:B------:R-:W-:Y:S11]  /*9cbf0*/  @!UPT UIADD3 URZ, URZ, URZ, URZ ;  /* 0x0000003f3f3ff290 */ /* 0x000ff6000fffe03f */
[----:B------:R-:W-:Y:S01]  /*9cc00*/  @!UPT UIADD3 URZ, URZ, URZ, URZ ;  /* 0x0000003f3f3ff290 */ /* 0x000fe2000fffe03f */
        /* <DEDUP_REMOVED lines=8> */
[C---:B----4-:R-:W-:Y:S08]  /*9cc90*/  HMMA.1688.F32.TF32 R104, R232.reuse, R204, R104 ;  /* 0x000000cce868723c */ /* 0x050ff00000081068 */
[C---:B------:R-:W-:Y:S08]  /*9cca0*/  HMMA.1688.F32.TF32 R108, R232.reuse, R248, R240 ;  /* 0x000000f8e86c723c */ /* 0x040ff000000810f0 */
[C---:B-1----:R-:W-:Y:S07]  /*9ccb0*/  HMMA.1688.F32.TF32 R36, R232.reuse, R72, R236 ;  /* 0x00000048e824723c */ /* 0x042fee00000810ec */
[----:B------:R-:W-:Y:S01]  /*9ccc0*/  STL [R1+0x3b54], R104 ;  /* 0x003b546801007387 */ /* 0x000fe20000100800 */
[----:B------:R-:W-:Y:S02]  /*9ccd0*/  STL [R1+0x3b50], R105 ;  /* 0x003b506901007387 */ /* 0x000fe40000100800 */
[----:B------:R-:W-:Y:S02]  /*9cce0*/  STL [R1+0x3b4c], R106 ;  /* 0x003b4c6a01007387 */ /* 0x000fe40000100800 */
[----:B------:R-:W-:Y:S01]  /*9ccf0*/  STL [R1+0x3b48], R107 ;  /* 0x003b486b01007387 */ /* 0x000fe20000100800 */
[----:B------:R-:W-:Y:S04]  /*9cd00*/  LDS R240, [R89+0x54080] ;  /* 0x0540800059f07984 */ /* 0x000fe80000000800 */
[----:B------:R-:W-:Y:S04]  /*9cd10*/  LDS R242, [R89+0x55080] ;  /* 0x0550800059f27984 */ /* 0x000fe80000000800 */
[----:B------:R-:W-:Y:S04]  /*9cd20*/  LDS R241, [R90+0x54080] ;  /* 0x054080005af17984 */ /* 0x000fe80000000800 */
[----:B------:R-:W1:Y:S04]  /*9cd30*/  LDS R243, [R90+0x55080] ;  /* 0x055080005af37984 */ /* 0x000e680000000800 */
[----:B------:R-:W-:Y:S01]  /*9cd40*/  STL [R1+0x3b64], R108 ;  /* 0x003b646c01007387 */ /* 0x000fe20000100800 */
[----:B------:R-:W-:Y:S02]  /*9cd50*/  STL [R1+0x3b60], R109 ;  /* 0x003b606d01007387 */ /* 0x000fe40000100800 */
[----:B------:R-:W-:Y:S02]  /*9cd60*/  STL [R1+0x3b5c], R110 ;  /* 0x003b5c6e01007387 */ /* 0x000fe40000100800 */
[----:B------:R-:W-:Y:S01]  /*9cd70*/  STL [R1+0x3b58], R111 ;  /* 0x003b586f01007387 */ /* 0x000fe20000100800 */
[----:B------:R-:W3:Y:S01]  /*9cd80*/  LDL.LU R236, [R1+0x1160] ;  /* 0x0011600001ec7983 */ /* 0x000ee20000300800 */
[----:B------:R-:W-:Y:S02]  /*9cd90*/  STL.64 [R1+0x470], R36 ;  /* 0x0004702401007387 */ /* 0x000fe40000100a00 */
[----:B------:R4:W-:Y:S02]  /*9cda0*/  STL.64 [R1+0x478], R38 ;  /* 0x0004782601007387 */ /* 0x0009e40000100a00 */
[----:B------:R-:W3:Y:S01]  /*9cdb0*/  LDL.LU R237, [R1+0x1164] ;  /* 0x0011640001ed7983 */ /* 0x000ee20000300800 */
[----:B------:R-:W3:Y:S01]  /*9cdc0*/  LDL.LU R238, [R1+0x1168] ;  /* 0x0011680001ee7983 */ /* 0x000ee20000300800 */
[----:B------:R-:W3:Y:S01]  /*9cdd0*/  LDL.LU R239, [R1+0x116c] ;  /* 0x00116c0001ef7983 */ /* 0x000ee20000300800 */
[----:B----4-:R-:W-:Y:S02]  /*9cde0*/  HMMA.1688.F32.TF32 R36, R232, R68, R244 ;  /* 0x00000044e824723c */ /* 0x010fe400000810f4 */
[----:B------:R-:W4:Y:S01]  /*9cdf0*/  LDL.LU R244, [R1+0x1150] ;  /* 0x0011500001f47983 */ /* 0x000f220000300800 */
[----:B------:R-:W4:Y:S02]  /*9ce00*/  LDL.LU R245, [R1+0x1154] ;  /* 0x0011540001f57983 */ /* 0x000f240000300800 */
[----:B------:R-:W4:Y:S02]  /*9ce10*/  LDL.LU R246, [R1+0x1158] ;  /* 0x0011580001f67983 */ /* 0x000f240000300800 */
[----:B------:R-:W4:Y:S11]  /*9ce20*/  LDL.LU R247, [R1+0x115c] ;  /* 0x00115c0001f77983 */ /* 0x000f360000300800 */
[----:B------:R-:W-:Y:S06]  /*9ce30*/  @!UPT UIADD3 URZ, URZ, URZ, URZ ;  /* 0x0000003f3f3ff290 */ /* 0x000fec000fffe03f */
[----:B------:R-:W-:Y:S01]  /*9ce40*/  IMAD.MOV.U32 R104, RZ, RZ, R36 ;  /* 0x000000ffff687224 */ /* 0x000fe200078e0024 */
[----:B------:R-:W-:Y:S01]  /*9ce50*/  MOV R105, R37 ;  /* 0x0000002500697202 */ /* 0x000fe20000000f00 */
[----:B------:R-:W-:Y:S02]  /*9ce60*/  IMAD.MOV.U32 R106, RZ, RZ, R38 ;  /* 0x000000ffff6a7224 */ /* 0x000fe400078e0026 */
[----:B------:R-:W-:-:S05]  /*9ce70*/  IMAD.MOV.U32 R107, RZ, RZ, R39 ;  /* 0x000000ffff6b7224 */ /* 0x000fca00078e0027 */
        /* <DEDUP_REMOVED lines=8> */
[C---:B--2---:R-:W-:Y:S11]  /*9cf00*/  HMMA.1688.F32.TF32 R36, R232.reuse, R64, R48 ;  /* 0x00000040e824723c */ /* 0x044ff60000081030 */
[----:B------:R-:W-:Y:S11]  /*9cf10*/  @!UPT UIADD3 URZ, URZ, URZ, URZ ;  /* 0x0000003f3f3ff290 */ /* 0x000ff6000fffe03f */
[----:B------:R-:W-:Y:S02]  /*9cf20*/  @!UPT UIADD3 URZ, URZ, URZ, URZ ;  /* 0x0000003f3f3ff290 */ /* 0x000fe4000fffe03f */
[----:B------:R-:W-:Y:S01]  /*9cf30*/  IMAD.MOV.U32 R111, RZ, RZ, R39 ;  /* 0x000000ffff6f7224 */ /* 0x000fe200078e0027 */
[----:B------:R-:W-:Y:S01]  /*9cf40*/  MOV R110, R38 ;  /* 0x00000026006e7202 */ /* 0x000fe20000000f00 */
[----:B------:R-:W-:Y:S02]  /*9cf50*/  IMAD.MOV.U32 R109, RZ, RZ, R37 ;  /* 0x000000ffff6d7224 */ /* 0x000fe400078e0025 */
[----:B------:R-:W-:Y:S01]  /*9cf60*/  IMAD.MOV.U32 R108, RZ, RZ, R36 ;  /* 0x000000ffff6c7224 */ /* 0x000fe200078e0024 */
[----:B------:R2:W-:Y:S01]  /*9cf70*/  STL [R1+0x3b84], R111 ;  /* 0x003b846f01007387 */ /* 0x0005e20000100800 */
[----:B------:R1:W-:Y:S02]  /*9cf80*/  STL [R1+0x3b80], R110 ;  /* 0x003b806e01007387 */ /* 0x0003e40000100800 */
[----:B------:R1:W-:Y:S02]  /*9cf90*/  STL [R1+0x3b7c], R109 ;  /* 0x003b7c6d01007387 */ /* 0x0003e40000100800 */
[----:B------:R1:W-:Y:S01]  /*9cfa0*/  STL [R1+0x3b78], R108 ;  /* 0x003b786c01007387 */ /* 0x0003e20000100800 */
[C---:B---3--:R-:W-:Y:S01]  /*9cfb0*/  HMMA.1688.F32.TF32 R36, R232.reuse, R60, R236 ;  /* 0x0000003ce824723c */ /* 0x048fe200000810ec */
[----:B------:R-:W3:Y:S01]  /*9cfc0*/  LDL.LU R236, [R1+0x1130] ;  /* 0x0011300001ec7983 */ /* 0x000ee20000300800 */
[----:B------:R-:W3:Y:S02]  /*9cfd0*/  LDL.LU R237, [R1+0x1134] ;  /* 0x0011340001ed7983 */ /* 0x000ee40000300800 */
[----:B------:R-:W3:Y:S02]  /*9cfe0*/  LDL.LU R238, [R1+0x1138] ;  /* 0x0011380001ee7983 */ /* 0x000ee40000300800 */
[----:B------:R-:W3:Y:S01]  /*9cff0*/  LDL.LU R239, [R1+0x113c] ;  /* 0x00113c0001ef7983 */ /* 0x000ee20000300800 */
[----:B------:R-:W3:Y:S01]  /*9d000*/  LDL.LU R48, [R1+0x1530] ;  /* 0x0015300001307983 */ /* 0x000ee20000300800 */
[----:B------:R-:W3:Y:S02]  /*9d010*/  LDL.LU R49, [R1+0x1534] ;  /* 0x0015340001317983 */ /* 0x000ee40000300800 */
[----:B------:R-:W3:Y:S02]  /*9d020*/  LDL.LU R50, [R1+0x1538] ;  /* 0x0015380001327983 */ /* 0x000ee40000300800 */
[----:B------:R-:W3:Y:S11]  /*9d030*/  LDL.LU R51, [R1+0x153c] ;  /* 0x00153c0001337983 */ /* 0x000ef60000300800 */
[----:B------:R-:W-:Y:S01]  /*9d040*/  @!UPT UIADD3 URZ, URZ, URZ, URZ ;  /* 0x0000003f3f3ff290 */ /* 0x000fe2000fffe03f */
[----:B------:R-:W-:Y:S01]  /*9d050*/  MOV R103, R39 ;  /* 0x0000002700677202 */ /* 0x000fe20000000f00 */
[----:B------:R-:W-:Y:S02]  /*9d060*/  IMAD.MOV.U32 R102, RZ, RZ, R38 ;  /* 0x000000ffff667224 */ /* 0x000fe400078e0026 */
[----:B------:R-:W-:Y:S02]  /*9d070*/  IMAD.MOV.U32 R101, RZ, RZ, R37 ;  /* 0x000000ffff657224 */ /* 0x000fe400078e0025 */
[----:B------:R-:W-:Y:S01]  /*9d080*/  IMAD.MOV.U32 R100, RZ, RZ, R36 ;  /* 0x000000ffff647224 */ /* 0x000fe200078e0024 */
[----:B------:R1:W-:Y:S01]  /*9d090*/  STL [R1+0x3b94], R103 ;  /* 0x003b946701007387 */ /* 0x0003e20000100800 */
[----:B------:R1:W-:Y:S02]  /*9d0a0*/  STL [R1+0x3b90], R102 ;  /* 0x003b906601007387 */ /* 0x0003e40000100800 */
[----:B------:R1:W-:Y:S02]  /*9d0b0*/  STL [R1+0x3b8c], R101 ;  /* 0x003b8c6501007387 */ /* 0x0003e40000100800 */
[----:B------:R1:W-:Y:S01]  /*9d0c0*/  STL [R1+0x3b88], R100 ;  /* 0x003b886401007387 */ /* 0x0003e20000100800 */
[C---:B----4-:R-:W-:Y:S01]  /*9d0d0*/  HMMA.1688.F32.TF32 R36, R232.reuse, R76, R244 ;  /* 0x0000004ce824723c */ /* 0x050fe200000810f4 */
[----:B------:R-:W4:Y:S01]  /*9d0e0*/  LDL.LU R244, [R1+0x1520] ;  /* 0x0015200001f47983 */ /* 0x000f220000300800 */
[----:B------:R-:W4:Y:S02]  /*9d0f0*/  LDL.LU R245, [R1+0x1524] ;  /* 0x0015240001f57983 */ /* 0x000f240000300800 */
[----:B------:R-:W4:Y:S02]  /*9d100*/  LDL.LU R246, [R1+0x1528] ;  /* 0x0015280001f67983 */ /* 0x000f240000300800 */
[----:B------:R-:W4:Y:S11]  /*9d110*/  LDL.LU R247, [R1+0x152c] ;  /* 0x00152c0001f77983 */ /* 0x000f360000300800 */
[----:B------:R-:W-:Y:S07]  /*9d120*/  @!UPT UIADD3 URZ, URZ, URZ, URZ ;  /* 0x0000003f3f3ff290 */ /* 0x000fee000fffe03f */
[----:B-1----:R-:W-:Y:S02]  /*9d130*/  IMAD.MOV.U32 R107, RZ, RZ, R36 ;  /* 0x000000ffff6b7224 */ /* 0x002fe400078e0024 */
[----:B------:R-:W-:Y:S02]  /*9d140*/  IMAD.MOV.U32 R106, RZ, RZ, R37 ;  /* 0x000000ffff6a7224 */ /* 0x000fe400078e0025 */
[----:B------:R-:W-:Y:S02]  /*9d150*/  IMAD.MOV.U32 R105, RZ, RZ, R38 ;  /* 0x000000ffff697224 */ /* 0x000fe400078e0026 */
[----:B------:R-:W-:Y:S02]  /*9d160*/  IMAD.MOV.U32 R104, RZ, RZ, R39 ;  /* 0x000000ffff687224 */ /* 0x000fe400078e0027 */
[C---:B------:R-:W-:Y:S11]  /*9d170*/  HMMA.1688.F32.TF32 R36, R232.reuse, R200, R52 ;  /* 0x000000c8e824723c */ /* 0x040ff60000081034 */
[----:B------:R-:W-:Y:S11]  /*9d180*/  @!UPT UIADD3 URZ, URZ, URZ, URZ ;  /* 0x0000003f3f3ff290 */ /* 0x000ff6000fffe03f */
[----:B------:R-:W-:Y:S02]  /*9d190*/  @!UPT UIADD3 URZ, URZ, URZ, URZ ;  /* 0x0000003f3f3ff290 */ /* 0x000fe4000fffe03f */
[----:B--2---:R-:W-:Y:S01]  /*9d1a0*/  MOV R111, R36 ;  /* 0x00000024006f7202 */ /* 0x004fe20000000f00 */
[----:B------:R-:W-:Y:S02]  /*9d1b0*/  IMAD.MOV.U32 R110, RZ, RZ, R37 ;  /* 0x000000ffff6e7224 */ /* 0x000fe400078e0025 */
[----:B------:R-:W-:Y:S02]  /*9d1c0*/  IMAD.MOV.U32 R109, RZ, RZ, R38 ;  /* 0x000000ffff6d7224 */ /* 0x000fe400078e0026 */
[----:B------:R-:W-:Y:S01]  /*9d1d0*/  IMAD.MOV.U32 R108, RZ, RZ, R39 ;  /* 0x000000ffff6c7224 */ /* 0x000fe200078e0027 */
        /* <DEDUP_REMOVED lines=8> */
[----:B---3--:R-:W-:Y:S01]  /*9d260*/  HMMA.1688.F32.TF32 R36, R232, R32, R236 ;  /* 0x00000020e824723c */ /* 0x008fe200000810ec */
[----:B------:R-:W-:Y:S04]  /*9d270*/  LDS R236, [R0+0x54100] ;  /* 0x0541000000ec7984 */ /* 0x000fe80000000800 */
[----:B------:R-:W-:Y:S04]  /*9d280*/  LDS R238, [R0+0x55100] ;  /* 0x0551000000ee7984 */ /* 0x000fe80000000800 */
[----:B------:R-:W-:Y:S04]  /*9d290*/  LDS R237, [R91+0x54100] ;  /* 0x054100005bed7984 */ /* 0x000fe80000000800 */
[----:B------:R-:W3:Y:S11]  /*9d2a0*/  LDS R239, [R91+0x55100] ;  /* 0x055100005bef7984 */ /* 0x000ef60000000800 */
[----:B------:R-:W-:Y:S01]  /*9d2b0*/  IMAD.MOV.U32 R103, RZ, RZ, R36 ;  /* 0x000000ffff677224 */ /* 0x000fe200078e0024 */
[----:B------:R-:W-:Y:S01]  /*9d2c0*/  MOV R102, R37 ;  /* 0x0000002500667202 */ /* 0x000fe20000000f00 */
[----:B------:R-:W-:-:S02]  /*9d2d0*/  IMAD.MOV.U32 R101, RZ, RZ, R38 ;  /* 0x000000ffff657224 */ /* 0x000fc400078e0026 */
[----:B------:R-:W-:Y:S02]  /*9d2e0*/  IMAD.MOV.U32 R100, RZ, RZ, R39 ;  /* 0x000000ffff647224 */ /* 0x000fe400078e0027 */
[C---:B------:R-:W-:Y:S03]  /*9d2f0*/  HMMA.1688.F32.TF32 R36, R232.reuse, R28, R48 ;  /* 0x0000001ce824723c */ /* 0x040fe60000081030 */
[----:B------:R1:W-:Y:S01]  /*9d300*/  STL [R1+0x3bc4], R100 ;  /* 0x003bc46401007387 */ /* 0x0003e20000100800 */
[----:B------:R1:W-:Y:S02]  /*9d310*/  STL [R1+0x3bc0], R101 ;  /* 0x003bc06501007387 */ /* 0x0003e40000100800 */
[----:B------:R1:W-:Y:S02]  /*9d320*/  STL [R1+0x3bbc], R102 ;  /* 0x003bbc6601007387 */ /* 0x0003e40000100800 */
[----:B------:R1:W-:Y:S11]  /*9d330*/  STL [R1+0x3bb8], R103 ;  /* 0x003bb86701007387 */ /* 0x0003f60000100800 */
[----:B------:R-:W-:Y:S05]  /*9d340*/  @!UPT UIADD3 URZ, URZ, URZ, URZ ;  /* 0x0000003f3f3ff290 */ /* 0x000fea000fffe03f */
[----:B------:R-:W-:Y:S02]  /*9d350*/  IMAD.MOV.U32 R96, RZ, RZ, R36 ;  /* 0x000000ffff607224 */ /* 0x000fe400078e0024 */
[----:B------:R-:W-:Y:S01]  /*9d360*/  IMAD.MOV.U32 R97, RZ, RZ, R37 ;  /* 0x000000ffff617224 */ /* 0x000fe200078e0025 */
[----:B------:R-:W-:Y:S01]  /*9d370*/  MOV R98, R38 ;  /* 0x0000002600627202 */ /* 0x000fe20000000f00 */
[----:B------:R-:W-:Y:S02]  /*9d380*/  IMAD.MOV.U32 R99, RZ, RZ, R39 ;  /* 0x000000ffff637224 */ /* 0x000fe400078e0027 */
[----:B----4-:R-:W-:Y:S01]  /*9d390*/  HMMA.1688.F32.TF32 R36, R232, R24, R244 ;  /* 0x00000018e824723c */ /* 0x010fe200000810f4 */
        /* <DEDUP_REMOVED lines=16> */
[----:B-1----:R-:W-:-:S02]  /*9d4a0*/  IMAD.MOV.U32 R104, RZ, RZ, R36 ;  /* 0x000000ffff687224 */ /* 0x002fc400078e0024 */
[----:B--2---:R-:W-:Y:S01]  /*9d4b0*/  IMAD.MOV.U32 R105, RZ, RZ, R37 ;  /* 0x000000ffff697224 */ /* 0x004fe200078e0025 */
[----:B------:R-:W2:Y:S01]  /*9d4c0*/  LDL.LU R36, [R1+0x1450] ;  /* 0x0014500001247983 */ /* 0x000ea20000300800 */
[----:B------:R-:W-:Y:S02]  /*9d4d0*/  IMAD.MOV.U32 R106, RZ, RZ, R38 ;  /* 0x000000ffff6a7224 */ /* 0x000fe400078e0026 */
[----:B------:R-:W2:Y:S01]  /*9d4e0*/  LDL.LU R37, [R1+0x1454] ;  /* 0x0014540001257983 */ /* 0x000ea20000300800 */
[----:B------:R-:W-:Y:S01]  /*9d4f0*/  MOV R107, R39 ;  /* 0x00000027006b7202 */ /* 0x000fe20000000f00 */
        /* <DEDUP_REMOVED lines=65> */
[----:B------:R-:W-:Y:S11]  /*9d910*/  HMMA.1688.F32.TF32 R92, R232, R16, R144 ;  /* 0x00000010e85c723c */ /* 0x000ff60000081090 */
[----:B------:R-:W-:Y:S11]  /*9d920*/  @!UPT UIADD3 URZ, URZ, URZ, URZ ;  /* 0x0000003f3f3ff290 */ /* 0x000ff6000fffe03f */
[----:B------:R-:W-:Y:S02]  /*9d930*/  @!UPT UIADD3 URZ, URZ, URZ, URZ ;  /* 0x0000003f3f3ff290 */ /* 0x000fe4000fffe03f */
[----:B------:R-:W-:Y:S01]  /*9d940*/  MOV R100, R92 ;  /* 0x0000005c00647202 */ /* 0x000fe20000000f00 */
[----:B------:R-:W-:Y:S02]  /*9d950*/  IMAD.MOV.U32 R101, RZ, RZ, R93 ;  /* 0x000000ffff657224 */ /* 0x000fe400078e005d */
[----:B------:R-:W-:Y:S02]  /*9d960*/  IMAD.MOV.U32 R102, RZ, RZ, R94 ;  /* 0x000000ffff667224 */ /* 0x000fe400078e005e */
[----:B------:R-:W-:Y:S02]  /*9d970*/  IMAD.MOV.U32 R103, RZ, RZ, R95 ;  /* 0x000000ffff677224 */ /* 0x000fe400078e005f */
[----:B------:R-:W-:Y:S01]  /*9d980*/  IMAD.MOV.U32 R92, RZ, RZ, R116 ;  /* 0x000000ffff5c7224 */ /* 0x000fe200078e0074 */
[----:B------:R-:W-:Y:S01]  /*9d990*/  MOV R93, R117 ;  /* 0x00000075005d7202 */ /* 0x000fe20000000f00 */
[----:B------:R-:W-:Y:S02]  /*9d9a0*/  IMAD.MOV.U32 R94, RZ, RZ, R118 ;  /* 0x000000ffff5e7224 */ /* 0x000fe400078e0076 */
[----:B------:R-:W-:-:S02]  /*9d9b0*/  IMAD.MOV.U32 R95, RZ, RZ, R119 ;  /* 0x000000ffff5f7224 */ /* 0x000fc400078e0077 */
[C---:B----4-:R-:W-:Y:S08]  /*9d9c0*/  HMMA.1688.F32.TF32 R116, R232.reuse, R8, R112 ;  /* 0x00000008e874723c */ /* 0x050ff00000081070 */
[----:B------:R-:W-:Y:S08]  /*9d9d0*/  HMMA.1688.F32.TF32 R112, R232, R4, R196 ;  /* 0x00000004e870723c */ /* 0x000ff000000810c4 */
[C---:B------:R-:W-:Y:S08]  /*9d9e0*/  HMMA.1688.F32.TF32 R120, R240.reuse, R204, R120 ;  /* 0x000000ccf078723c */ /* 0x040ff00000081078 */
[C---:B------:R-:W-:Y:S01]  /*9d9f0*/  HMMA.1688.F32.TF32 R40, R240.reuse, R28, R40 ;  /* 0x0000001cf028723c */ /* 0x040fe20000081028 */
[----:B------:R-:W-:Y:S04]  /*9da00*/  LDS R232, [R89+0x54100] ;  /* 0x0541000059e87984 */ /* 0x000fe80000000800 */
[----:B------:R-:W-:Y:S04]  /*9da10*/  LDS R234, [R89+0x55100] ;  /* 0x0551000059ea7984 */ /* 0x000fe80000000800 */
[----:B------:R-:W-:Y:S04]  /*9da20*/  LDS R233, [R90+0x54100] ;  /* 0x054100005ae97984 */ /* 0x000fe80000000800 */
[----:B------:R-:W1:Y:S04]  /*9da30*/  LDS R235, [R90+0x55100] ;  /* 0x055100005aeb7984 */ /* 0x000e680000000800 */
[----:B------:R-:W-:Y:S01]  /*9da40*/  STL.64 [R1+0x560], R116 ;  /* 0x0005607401007387 */ /* 0x000fe20000100a00 */
[----:B------:R2:W-:Y:S02]  /*9da50*/  STL.64 [R1+0x568], R118 ;  /* 0x0005687601007387 */ /* 0x0005e40000100a00 */
        /* <DEDUP_REMOVED lines=12> */
[C---:B---3--:R-:W-:Y:S08]  /*9db20*/  HMMA.1688.F32.TF32 R112, R240.reuse, R60, R84 ;  /* 0x0000003cf070723c */ /* 0x048ff00000081054 */
[C---:B------:R-:W-:Y:S08]  /*9db30*/  HMMA.1688.F32.TF32 R84, R240.reuse, R76, R80 ;  /* 0x0000004cf054723c */ /* 0x040ff00000081050 */
[C---:B------:R-:W-:Y:S08]  /*9db40*/  HMMA.1688.F32.TF32 R80, R240.reuse, R200, R44 ;  /* 0x000000c8f050723c */ /* 0x040ff0000008102c */
[C---:B------:R-:W-:Y:S08]  /*9db50*/  HMMA.1688.F32.TF32 R44, R240.reuse, R32, R36 ;  /* 0x00000020f02c723c */ /* 0x040ff00000081024 */
[C---:B------:R-:W-:Y:S01]  /*9db60*/  HMMA.1688.F32.TF32 R36, R240.reuse, R24, R56 ;  /* 0x00000018f024723c */ /* 0x040fe20000081038 */
        /* <DEDUP_REMOVED lines=15> */
[----:B------:R4:W-:Y:S01]  /*9dc60*/  STL.64 [R1+0x5c8], R38 ;  /* 0x0005c82601007387 */ /* 0x0009e20000100a00 */
[C---:B--2---:R-:W-:Y:S08]  /*9dc70*/  HMMA.1688.F32.TF32 R44, R240.reuse, R20, R52 ;  /* 0x00000014f02c723c */ /* 0x044ff00000081034 */
[C---:B---3--:R-:W-:Y:S08]  /*9dc80*/  HMMA.1688.F32.TF32 R40, R240.reuse, R16, R48 ;  /* 0x00000010f028723c */ /* 0x048ff00000081030 */
[C---:B----4-:R-:W-:Y:S07]  /*9dc90*/  HMMA.1688.F32.TF32 R36, R240.reuse, R12, R244 ;  /* 0x0000000cf024723c */ /* 0x050fee00000810f4 */
[----:B------:R2:W-:Y:S01]  /*9dca0*/  STL.64 [R1+0x5b0], R44 ;  /* 0x0005b02c01007387 */ /* 0x0005e20000100a00 */
[----:B------:R3:W-:Y:S02]  /*9dcb0*/  STL.64 [R1+0x5b8], R46 ;  /* 0x0005b82e01007387 */ /* 0x0007e40000100a00 */
[----:B------:R-:W4:Y:S05]  /*9dcc0*/  LDL.LU R48, [R1+0x1030] ;  /* 0x0010300001307983 */ /* 0x000f2a0000300800 */
[----:B------:R-:W-:Y:S01]  /*9dcd0*/  STL.64 [R1+0x5a0], R40 ;  /* 0x0005a02801007387 */ /* 0x000fe20000100a00 */
[----:B------:R-:W-:Y:S07]  /*9dce0*/  STL.64 [R1+0x5a8], R42 ;  /* 0x0005a82a01007387 */ /* 0x000fee0000100a00 */
[----:B------:R1:W-:Y:S02]  /*9dcf0*/  STL.64 [R1+0x590], R36 ;  /* 0x0005902401007387 */ /* 0x0003e40000100a00 */
[----:B------:R1:W-:Y:S02]  /*9dd00*/  STL.64 [R1+0x598], R38 ;  /* 0x0005982601007387 */ /* 0x0003e40000100a00 */
        /* <DEDUP_REMOVED lines=11> */
[----:B--2---:R-:W2:Y:S02]  /*9ddc0*/  LDL.LU R44, [R1+0x940] ;  /* 0x00094000012c7983 */ /* 0x004ea40000300800 */
[----:B------:R-:W2:Y:S01]  /*9ddd0*/  LDL.LU R45, [R1+0x944] ;  /* 0x00094400012d7983 */ /* 0x000ea20000300800 */
[----:B---3--:R-:W2:Y:S01]  /*9dde0*/  LDL.LU R46, [R1+0x948] ;  /* 0x00094800012e7983 */ /* 0x008ea20000300800 */
[----:B------:R-:W2:Y:S02]  /*9ddf0*/  LDL.LU R47, [R1+0x94c] ;  /* 0x00094c00012f7983 */ /* 0x000ea40000300800 */
[----:B------:R-:W3:Y:S02]  /*9de00*/  LDL.LU R80, [R1+0x950] ;  /* 0x0009500001507983 */ /* 0x000ee40000300800 */
[----:B------:R-:W3:Y:S01]  /*9de10*/  LDL.LU R81, [R1+0x954] ;  /* 0x0009540001517983 */ /* 0x000ee20000300800 */
[----:B------:R-:W3:Y:S01]  /*9de20*/  LDL.LU R82, [R1+0x958] ;  /* 0x0009580001527983 */ /* 0x000ee20000300800 */
[----:B------:R-:W3:Y:S02]  /*9de30*/  LDL.LU R83, [R1+0x95c] ;  /* 0x00095c0001537983 */ /* 0x000ee40000300800 */
        /* <DEDUP_REMOVED lines=72> */
[----:B-1----:R-:W3:Y:S02]  /*9e2c0*/  LDL.LU R36, [R1+0x1070] ;  /* 0x0010700001247983 */ /* 0x002ee40000300800 */
        /* <DEDUP_REMOVED lines=10> */
[----:B------:R-:W3:Y:S01]  /*9e370*/  LDL.LU R247, [R1+0x102c] ;  /* 0x00102c0001f77983 */ /* 0x000ee20000300800 */
[C---:B--2---:R-:W-:Y:S08]  /*9e380*/  HMMA.1688.F32.TF32 R116, R240.reuse, R8, R116 ;  /* 0x00000008f074723c */ /* 0x044ff00000081074 */
[----:B------:R-:W-:Y:S11]  /*9e390*/  HMMA.1688.F32.TF32 R240, R240, R4, R124 ;  /* 0x00000004f0f0723c */ /* 0x000ff6000008107c */
[----:B------:R-:W-:Y:S04]  /*9e3a0*/  @!UPT UIADD3 URZ, URZ, URZ, URZ ;  /* 0x0000003f3f3ff290 */ /* 0x000fe8000fffe03f */
[----:B------:R-:W-:Y:S01]  /*9e3b0*/  STL.64 [R1+0x580], R116 ;  /* 0x0005807401007387 */ /* 0x000fe20000100a00 */
[----:B------:R1:W-:Y:S03]  /*9e3c0*/  STL.64 [R1+0x588], R118 ;  /* 0x0005887601007387 */ /* 0x0003e60000100a00 */
[----:B-1----:R-:W2:Y:S01]  /*9e3d0*/  LDL.LU.64 R118, [R1+0x3f10] ;  /* 0x003f100001767983 */ /* 0x002ea20000300a00 */
[----:B------:R-:W2:Y:S02]  /*9e3e0*/  LDL.LU.64 R116, [R1+0x3f08] ;  /* 0x003f080001747983 */ /* 0x000ea40000300a00 */
[----:B------:R-:W2:Y:S02]  /*9e3f0*/  LDL.LU.64 R126, [R1+0x3f00] ;  /* 0x003f0000017e7983 */ /* 0x000ea40000300a00 */
[----:B------:R-:W2:Y:S01]  /*9e400*/  LDL.LU.64 R124, [R1+0x3ef8] ;  /* 0x003ef800017c7983 */ /* 0x000ea20000300a00 */
[----:B------:R1:W-:Y:S01]  /*9e410*/  STL.64 [R1+0x540], R240 ;  /* 0x000540f001007387 */ /* 0x0003e20000100a00 */
[----:B------:R3:W-:Y:S03]  /*9e420*/  STL.64 [R1+0x548], R242 ;  /* 0x000548f201007387 */ /* 0x0007e60000100a00 */
[----:B-1----:R-:W2:Y:S01]  /*9e430*/  LDL.LU R240, [R1+0x1100] ;  /* 0x0011000001f07983 */ /* 0x002ea20000300800 */
[----:B------:R-:W2:Y:S02]  /*9e440*/  LDL.LU R241, [R1+0x1104] ;  /* 0x0011040001f17983 */ /* 0x000ea40000300800 */
[----:B---3--:R-:W2:Y:S02]  /*9e450*/  LDL.LU R242, [R1+0x1108] ;  /* 0x0011080001f27983 */ /* 0x008ea40000300800 */
[----:B------:R-:W2:Y:S01]  /*9e460*/  LDL.LU R243, [R1+0x110c] ;  /* 0x00110c0001f37983 */ /* 0x000ea20000300800 */
        /* <DEDUP_REMOVED lines=9> */
[C---:B--2---:R-:W-:Y:S11]  /*9e500*/  HMMA.1688.F32.TF32 R240, R236.reuse, R204, R240 ;  /* 0x000000ccecf0723c */ /* 0x044ff600000810f0 */
[----:B------:R-:W-:Y:S11]  /*9e510*/  @!UPT UIADD3 URZ, URZ, URZ, URZ ;  /* 0x0000003f3f3ff290 */ /* 0x000ff6000fffe03f */
[----:B------:R-:W-:Y:S01]  /*9e520*/  @!UPT UIADD3 URZ, URZ, URZ, URZ ;  /* 0x0000003f3f3ff290 */ /* 0x000fe2000fffe03f */
[----:B------:R-:W-:Y:S01]  /*9e530*/  STL.64 [R1+0x530], R240 ;  /* 0x000530f001007387 */ /* 0x000fe20000100a00 */
[----:B------:R1:W-:Y:S02]  /*9e540*/  STL.64 [R1+0x538], R242 ;  /* 0x000538f201007387 */ /* 0x0003e40000100a00 */
[----:B------:R-:W-:Y:S02]  /*9e550*/  STL.64 [R1+0x570], R132 ;  /* 0x0005708401007387 */ /* 0x000fe40000100a00 */
[----:B------:R2:W-:Y:S01]  /*9e560*/  STL.64 [R1+0x578], R134 ;  /* 0x0005788601007387 */ /* 0x0005e20000100a00 */
[C---:B-1----:R-:W-:Y:S08]  /*9e570*/  HMMA.1688.F32.TF32 R240, R236.reuse, R72, R140 ;  /* 0x00000048ecf0723c */ /* 0x042ff0000008108c */
[C---:B------:R-:W-:Y:S08]  /*9e580*/  HMMA.1688.F32.TF32 R140, R236.reuse, R68, R148 ;  /* 0x00000044ec8c723c */ /* 0x040ff00000081094 */
[C---:B--2---:R-:W-:Y:S08]  /*9e590*/  HMMA.1688.F32.TF32 R132, R236.reuse, R64, R224 ;  /* 0x00000040ec84723c */ /* 0x044ff000000810e0 */
[C---:B------:R-:W-:Y:S01]  /*9e5a0*/  HMMA.1688.F32.TF32 R148, R236.reuse, R60, R160 ;  /* 0x0000003cec94723c */ /* 0x040fe200000810a0 */
[----:B------:R-:W-:Y:S01]  /*9e5b0*/  STL.64 [R1+0x670], R240 ;  /* 0x000670f001007387 */ /* 0x000fe20000100a00 */
[----:B------:R-:W-:Y:S05]  /*9e5c0*/  STL.64 [R1+0x678], R242 ;  /* 0x000678f201007387 */ /* 0x000fea0000100a00 */
[----:B------:R-:W-:Y:S02]  /*9e5d0*/  STL.64 [R1+0x680], R140 ;  /* 0x0006808c01007387 */ /* 0x000fe40000100a00 */
[----:B------:R1:W-:Y:S06]  /*9e5e0*/  STL.64 [R1+0x688], R142 ;  /* 0x0006888e01007387 */ /* 0x0003ec0000100a00 */
[----:B------:R-:W-:Y:S01]  /*9e5f0*/  STL.64 [R1+0x690], R132 ;  /* 0x0006908401007387 */ /* 0x000fe20000100a00 */
[----:B------:R2:W-:Y:S03]  /*9e600*/  STL.64 [R1+0x698], R134 ;  /* 0x0006988601007387 */ /* 0x0005e60000100a00 */
[----:B------:R-:W-:Y:S04]  /*9e610*/  LDS R240, [R0+0x54180] ;  /* 0x0541800000f07984 */ /* 0x000fe80000000800 */
[----:B------:R-:W-:Y:S04]  /*9e620*/  LDS R242, [R0+0x55180] ;  /* 0x0551800000f27984 */ /* 0x000fe80000000800 */
[----:B------:R-:W-:Y:S04]  /*9e630*/  LDS R241, [R91+0x54180] ;  /* 0x054180005bf17984 */ /* 0x000fe80000000800 */
[----:B------:R-:W3:Y:S01]  /*9e640*/  LDS R243, [R91+0x55180] ;  /* 0x055180005bf37984 */ /* 0x000ee20000000800 */
[C---:B-1----:R-:W-:Y:S08]  /*9e650*/  HMMA.1688.F32.TF32 R140, R236.reuse, R76, R152 ;  /* 0x0000004cec8c723c */ /* 0x042ff00000081098 */
[C---:B--2---:R-:W-:Y:S01]  /*9e660*/  HMMA.1688.F32.TF32 R132, R236.reuse, R200, R144 ;  /* 0x000000c8ec84723c */ /* 0x044fe20000081090 */
[----:B------:R-:W-:Y:S01]  /*9e670*/  STL.64 [R1+0x6a0], R148 ;  /* 0x0006a09401007387 */ /* 0x000fe20000100a00 */
[----:B------:R-:W-:Y:S11]  /*9e680*/  STL.64 [R1+0x6a8], R150 ;  /* 0x0006a89601007387 */ /* 0x000ff60000100a00 */
[----:B------:R-:W-:Y:S02]  /*9e690*/  @!UPT UIADD3 URZ, URZ, URZ, URZ ;  /* 0x0000003f3f3ff290 */ /* 0x000fe4000fffe03f */
[----:B------:R-:W-:Y:S01]  /*9e6a0*/  STL.64 [R1+0x6b0], R140 ;  /* 0x0006b08c01007387 */ /* 0x000fe20000100a00 */
[----:B------:R-:W-:Y:S07]  /*9e6b0*/  STL.64 [R1+0x6b8], R142 ;  /* 0x0006b88e01007387 */ /* 0x000fee0000100a00 */
[----:B------:R-:W-:Y:S02]  /*9e6c0*/  STL.64 [R1+0x6c0], R132 ;  /* 0x0006c08401007387 */ /* 0x000fe40000100a00 */
[----:B------:R1:W-:Y:S01]  /*9e6d0*/  STL.64 [R1+0x6c8], R134 ;  /* 0x0006c88601007387 */ /* 0x0003e20000100a00 */
[----:B------:R-:W-:Y:S01]  /*9e6e0*/  STL.64 [R1+0x6d0], R136 ;  /* 0x0006d08801007387 */ /* 0x000fe20000100a00 */
[----:B------:R-:W-:Y:S02]  /*9e6f0*/  STL.64 [R1+0x6d8], R138 ;  /* 0x0006d88a01007387 */ /* 0x000fe40000100a00 */
[----:B------:R-:W-:Y:S02]  /*9e700*/  STL.64 [R1+0x6e0], R112 ;  /* 0x0006e07001007387 */ /* 0x000fe40000100a00 */
[----:B------:R2:W-:Y:S01]  /*9e710*/  STL.64 [R1+0x6e8], R114 ;  /* 0x0006e87201007387 */ /* 0x0005e20000100a00 */
[C---:B-1----:R-:W-:Y:S08]  /*9e720*/  HMMA.1688.F32.TF32 R132, R236.reuse, R24, R196 ;  /* 0x00000018ec84723c */ /* 0x042ff000000810c4 */
[C---:B--2---:R-:W-:Y:S08]  /*9e730*/  HMMA.1688.F32.TF32 R112, R236.reuse, R16, R128 ;  /* 0x00000010ec70723c */ /* 0x044ff00000081080 */
[C---:B------:R-:W-:Y:S07]  /*9e740*/  HMMA.1688.F32.TF32 R128, R236.reuse, R12, R208 ;  /* 0x0000000cec80723c */ /* 0x040fee00000810d0 */
[----:B------:R-:W-:Y:S01]  /*9e750*/  STL.64 [R1+0x6f0], R132 ;  /* 0x0006f08401007387 */ /* 0x000fe20000100a00 */
[----:B------:R-:W-:Y:S02]  /*9e760*/  STL.64 [R1+0x6f8], R134 ;  /* 0x0006f88601007387 */ /* 0x000fe40000100a00 */
[----:B------:R-:W-:Y:S02]  /*9e770*/  STL.64 [R1+0x700], R120 ;  /* 0x0007007801007387 */ /* 0x000fe40000100a00 */
[----:B------:R1:W-:Y:S03]  /*9e780*/  STL.64 [R1+0x708], R122 ;  /* 0x0007087a01007387 */ /* 0x0003e60000100a00 */
[----:B------:R-:W-:Y:S01]  /*9e790*/  STL.64 [R1+0x710], R112 ;  /* 0x0007107001007387 */ /* 0x000fe20000100a00 */
[----:B------:R2:W-:Y:S01]  /*9e7a0*/  STL.64 [R1+0x718], R114 ;  /* 0x0007187201007387 */ /* 0x0005e20000100a00 */
[C---:B-1----:R-:W-:Y:S08]  /*9e7b0*/  HMMA.1688.F32.TF32 R120, R236.reuse, R8, R212 ;  /* 0x00000008ec78723c */ /* 0x042ff000000810d4 */
[----:B--2---:R-:W-:Y:S01]  /*9e7c0*/  HMMA.1688.F32.TF32 R112, R236, R4, R216 ;  /* 0x00000004ec70723c */ /* 0x004fe200000810d8 */
[----:B------:R-:W-:Y:S01]  /*9e7d0*/  STL.64 [R1+0x720], R128 ;  /* 0x0007208001007387 */ /* 0x000fe20000100a00 */
[----:B------:R-:W-:Y:S03]  /*9e7e0*/  STL.64 [R1+0x728], R130 ;  /* 0x0007288201007387 */ /* 0x000fe60000100a00 */
        /* <DEDUP_REMOVED lines=16> */
[C---:B----4-:R-:W-:Y:S08]  /*9e8f0*/  HMMA.1688.F32.TF32 R36, R232.reuse, R60, R56 ;  /* 0x0000003ce824723c */ /* 0x050ff00000081038 */
[C---:B------:R-:W-:Y:S01]  /*9e900*/  HMMA.1688.F32.TF32 R44, R232.reuse, R76, R52 ;  /* 0x0000004ce82c723c */ /* 0x040fe20000081034 */
[----:B------:R-:W-:Y:S01]  /*9e910*/  STL.64 [R1+0x820], R40 ;  /* 0x0008202801007387 */ /* 0x000fe20000100a00 */
[----:B------:R2:W-:Y:S06]  /*9e920*/  STL.64 [R1+0x828], R42 ;  /* 0x0008282a01007387 */ /* 0x0005ec0000100a00 */
[C---:B--2---:R-:W-:Y:S07]  /*9e930*/  HMMA.1688.F32.TF32 R40, R232.reuse, R200, R48 ;  /* 0x000000c8e828723c */ /* 0x044fee0000081030 */
[----:B------:R-:W-:Y:S01]  /*9e940*/  STL.64 [R1+0x810], R36 ;  /* 0x0008102401007387 */ /* 0x000fe20000100a00 */
[----:B------:R2:W-:Y:S02]  /*9e950*/  STL.64 [R1+0x818], R38 ;  /* 0x0008182601007387 */ /* 0x0005e40000100a00 */
[C---:B--2---:R-:W-:Y:S05]  /*9e960*/  HMMA.1688.F32.TF32 R36, R232.reuse, R32, R244 ;  /* 0x00000020e824723c */ /* 0x044fea00000810f4 */
[----:B------:R-:W-:Y:S01]  /*9e970*/  STL.64 [R1+0x800], R44 ;  /* 0x0008002c01007387 */ /* 0x000fe20000100a00 */
[----:B------:R-:W-:Y:S02]  /*9e980*/  STL.64 [R1+0x808], R46 ;  /* 0x0008082e01007387 */ /* 0x000fe40000100a00 */
[----:B------:R-:W2:Y:S05]  /*9e990*/  LDL.LU R48, [R1+0x12a0] ;  /* 0x0012a00001307983 */ /* 0x000eaa0000300800 */
[----:B------:R-:W-:Y:S01]  /*9e9a0*/  STL.64 [R1+0x7f0], R40 ;  /* 0x0007f02801007387 */ /* 0x000fe20000100a00 */
[----:B------:R-:W-:Y:S09]  /*9e9b0*/  STL.64 [R1+0x7f8], R42 ;  /* 0x0007f82a01007387 */ /* 0x000ff20000100a00 */
[----:B------:R4:W-:Y:S01]  /*9e9c0*/  STL.64 [R1+0x7e0], R36 ;  /* 0x0007e02401007387 */ /* 0x0009e20000100a00 */
        /* <DEDUP_REMOVED lines=12> */
[----:B----4-:R-:W4:Y:S02]  /*9ea90*/  LDL.LU R36, [R1+0x12e0] ;  /* 0x0012e00001247983 */ /* 0x010f240000300800 */
[----:B------:R-:W4:Y:S02]  /*9eaa0*/  LDL.LU R37, [R1+0x12e4] ;  /* 0x0012e40001257983 */ /* 0x000f240000300800 */
[----:B-1----:R-:W4:Y:S01]  /*9eab0*/  LDL.LU R38, [R1+0x12e8] ;  /* 0x0012e80001267983 */ /* 0x002f220000300800 */
        /* <DEDUP_REMOVED lines=77> */
[C---:B--2---:R-:W-:Y:S08]  /*9ef90*/  HMMA.1688.F32.TF32 R132, R232.reuse, R28, R140 ;  /* 0x0000001ce884723c */ /* 0x044ff0000008108c */
[C---:B------:R-:W-:Y:S08]  /*9efa0*/  HMMA.1688.F32.TF32 R148, R232.reuse, R24, R148 ;  /* 0x00000018e894723c */ /* 0x040ff00000081094 */
[C---:B---3--:R-:W-:Y:S07]  /*9efb0*/  HMMA.1688.F32.TF32 R140, R232.reuse, R20, R224 ;  /* 0x00000014e88c723c */ /* 0x048fee00000810e0 */
        /* <DEDUP_REMOVED lines=11> */
[----:B----4-:R-:W-:Y:S08]  /*9f070*/  HMMA.1688.F32.TF32 R132, R232, R4, R136 ;  /* 0x00000004e884723c */ /* 0x010ff00000081088 */
[C---:B------:R-:W-:Y:S08]  /*9f080*/  HMMA.1688.F32.TF32 R136, R240.reuse, R204, R112 ;  /* 0x000000ccf088723c */ /* 0x040ff00000081070 */
[C---:B------:R-:W-:Y:S01]  /*9f090*/  HMMA.1688.F32.TF32 R112, R240.reuse, R248, R196 ;  /* 0x000000f8f070723c */ /* 0x040fe200000810c4 */
[----:B------:R-:W-:Y:S01]  /*9f0a0*/  STL.64 [R1+0x790], R148 ;  /* 0x0007909401007387 */ /* 0x000fe20000100a00 */
[----:B------:R-:W-:Y:S02]  /*9f0b0*/  STL.64 [R1+0x798], R150 ;  /* 0x0007989601007387 */ /* 0x000fe40000100a00 */
[----:B------:R-:W-:Y:S02]  /*9f0c0*/  STL.64 [R1+0x780], R140 ;  /* 0x0007808c01007387 */ /* 0x000fe40000100a00 */
[----:B------:R-:W-:Y:S02]  /*9f0d0*/  STL.64 [R1+0x788], R142 ;  /* 0x0007888e01007387 */ /* 0x000fe40000100a00 */
        /* <DEDUP_REMOVED lines=8> */
[----:B------:R-:W-:Y:S01]  /*9f160*/  STL.64 [R1+0x768], R138 ;  /* 0x0007688a01007387 */ /* 0x000fe20000100a00 */
[----:B------:R-:W-:Y:S01]  /*9f170*/  STL.64 [R1+0x750], R112 ;  /* 0x0007507001007387 */ /* 0x000fe20000100a00 */
[----:B------:R3:W-:Y:S01]  /*9f180*/  STL.64 [R1+0x758], R114 ;  /* 0x0007587201007387 */ /* 0x0007e20000100a00 */
[C---:B--2---:R-:W-:Y:S08]  /*9f190*/  HMMA.1688.F32.TF32 R132, R240.reuse, R72, R120 ;  /* 0x00000048f084723c */ /* 0x044ff00000081078 */
[C---:B------:R-:W-:Y:S08]  /*9f1a0*/  HMMA.1688.F32.TF32 R120, R240.reuse, R68, R128 ;  /* 0x00000044f078723c */ /* 0x040ff00000081080 */
[C---:B---3--:R-:W-:Y:S08]  /*9f1b0*/  HMMA.1688.F32.TF32 R112, R240.reuse, R64, R208 ;  /* 0x00000040f070723c */ /* 0x048ff000000810d0 */
[C---:B------:R-:W-:Y:S01]  /*9f1c0*/  HMMA.1688.F32.TF32 R128, R240.reuse, R60, R212 ;  /* 0x0000003cf080723c */ /* 0x040fe200000810d4 */
[----:B------:R-:W-:Y:S01]  /*9f1d0*/  STL.64 [R1+0x870], R132 ;  /* 0x0008708401007387 */ /* 0x000fe20000100a00 */
[----:B------:R-:W-:Y:S05]  /*9f1e0*/  STL.64 [R1+0x878], R134 ;  /* 0x0008788601007387 */ /* 0x000fea0000100a00 */
[----:B------:R-:W-:Y:S02]  /*9f1f0*/  STL.64 [R1+0x880], R120 ;  /* 0x0008807801007387 */ /* 0x000fe40000100a00 */
[----:B------:R2:W-:Y:S06]  /*9f200*/  STL.64 [R1+0x888], R122 ;  /* 0x0008887a01007387 */ /* 0x0005ec0000100a00 */
[----:B------:R-:W-:Y:S01]  /*9f210*/  STL.64 [R1+0x890], R112 ;  /* 0x0008907001007387 */ /* 0x000fe20000100a00 */
        /* <DEDUP_REMOVED lines=25> */
[----:B----4-:R-:W-:Y:S07]  /*9f3b0*/  HMMA.1688.F32.TF32 R36, R240, R4, R244 ;  /* 0x00000004f024723c */ /* 0x010fee00000810f4 */
        /* <DEDUP_REMOVED lines=94> */
[----:B-1----:R-:W4:Y:S02]  /*9f9a0*/  LDL.LU R36, [R1+0xed0] ;  /* 0x000ed00001247983 */ /* 0x002f240000300800 */
        /* <DEDUP_REMOVED lines=10> */
[----:B------:R-:W-:Y:S01]  /*9fa50*/  IMAD.MOV.U32 R247, RZ, RZ, R2 ;  /* 0x000000fffff77224 */ /* 0x000fe200078e0002 */
[C---:B--2---:R-:W-:Y:S08]  /*9fa60*/  HMMA.1688.F32.TF32 R140, R236.reuse, R248, R140 ;  /* 0x000000f8ec8c723c */ /* 0x044ff0000008108c */
[C---:B---3--:R-:W-:Y:S08]  /*9fa70*/  HMMA.1688.F32.TF32 R132, R236.reuse, R204, R132 ;  /* 0x000000ccec84723c */ /* 0x048ff00000081084 */
[C---:B------:R-:W-:Y:S11]  /*9fa80*/  HMMA.1688.F32.TF32 R240, R236.reuse, R72, R240 ;  /* 0x00000048ecf0723c */ /* 0x040ff600000810f0 */
[----:B------:R-:W-:Y:S04]  /*9fa90*/  @!UPT UIADD3 URZ, URZ, URZ, URZ ;  /* 0x0000003f3f3ff290 */ /* 0x000fe8000fffe03f */
        /* <DEDUP_REMOVED lines=10> */
[C---:B-1----:R-:W-:Y:S08]  /*9fb40*/  HMMA.1688.F32.TF32 R240, R236.reuse, R68, R148 ;  /* 0x00000044ecf0723c */ /* 0x042ff00000081094 */
[C---:B------:R-:W-:Y:S08]  /*9fb50*/  HMMA.1688.F32.TF32 R148, R236.reuse, R64, R224 ;  /* 0x00000040ec94723c */ /* 0x040ff000000810e0 */
[C---:B------:R-:W-:Y:S08]  /*9fb60*/  HMMA.1688.F32.TF32 R160, R236.reuse, R60, R160 ;  /* 0x0000003ceca0723c */ /* 0x040ff000000810a0 */
[----:B----4-:R-:W-:Y:S01]  /*9fb70*/  HMMA.1688.F32.TF32 R152, R236, R76, R152 ;  /* 0x0000004cec98723c */ /* 0x010fe20000081098 */
[----:B------:R-:W-:Y:S01]  /*9fb80*/  STL.64 [R1+0x9b0], R240 ;  /* 0x0009b0f001007387 */ /* 0x000fe20000100a00 */
[----:B------:R-:W-:Y:S05]  /*9fb90*/  STL.64 [R1+0x9b8], R242 ;  /* 0x0009b8f201007387 */ /* 0x000fea0000100a00 */
[----:B------:R-:W-:Y:S02]  /*9fba0*/  STL.64 [R1+0x9a0], R148 ;  /* 0x0009a09401007387 */ /* 0x000fe40000100a00 */
[----:B------:R1:W-:Y:S01]  /*9fbb0*/  STL.64 [R1+0x9a8], R150 ;  /* 0x0009a89601007387 */ /* 0x0003e20000100a00 */
[C---:B------:R-:W-:Y:S08]  /*9fbc0*/  HMMA.1688.F32.TF32 R84, R232.reuse, R204, R84 ;  /* 0x000000cce854723c */ /* 0x040ff00000081054 */
[C---:B------:R-:W-:Y:S08]  /*9fbd0*/  HMMA.1688.F32.TF32 R80, R232.reuse, R248, R80 ;  /* 0x000000f8e850723c */ /* 0x040ff00000081050 */
[C---:B------:R-:W-:Y:S08]  /*9fbe0*/  HMMA.1688.F32.TF32 R44, R232.reuse, R72, R44 ;  /* 0x00000048e82c723c */ /* 0x040ff0000008102c */
[C---:B------:R-:W-:Y:S08]  /*9fbf0*/  HMMA.1688.F32.TF32 R36, R232.reuse, R68, R36 ;  /* 0x00000044e824723c */ /* 0x040ff00000081024 */
[----:B------:R-:W-:Y:S08]  /*9fc00*/  HMMA.1688.F32.TF32 R40, R232, R64, R40 ;  /* 0x00000040e828723c */ /* 0x000ff00000081028 */
[C---:B-1----:R-:W-:Y:S08]  /*9fc10*/  HMMA.1688.F32.TF32 R148, R236.reuse, R200, R144 ;  /* 0x000000c8ec94723c */ /* 0x042ff00000081090 */
[C---:B------:R-:W-:Y:S08]  /*9fc20*/  HMMA.1688.F32.TF32 R144, R236.reuse, R32, R136 ;  /* 0x00000020ec90723c */ /* 0x040ff00000081088 */
[C---:B------:R-:W-:Y:S08]  /*9fc30*/  HMMA.1688.F32.TF32 R136, R236.reuse, R28, R112 ;  /* 0x0000001cec88723c */ /* 0x040ff00000081070 */
[----:B------:R-:W-:Y:S01]  /*9fc40*/  HMMA.1688.F32.TF32 R112, R236, R24, R196 ;  /* 0x00000018ec70723c */ /* 0x000fe200000810c4 */
[----:B------:R-:W-:Y:S01]  /*9fc50*/  STL.64 [R1+0x990], R160 ;  /* 0x000990a001007387 */ /* 0x000fe20000100a00 */
[----:B------:R-:W-:Y:S02]  /*9fc60*/  STL.64 [R1+0x998], R162 ;  /* 0x000998a201007387 */ /* 0x000fe40000100a00 */
[----:B------:R-:W-:Y:S02]  /*9fc70*/  STL.64 [R1+0x980], R152 ;  /* 0x0009809801007387 */ /* 0x000fe40000100a00 */
[----:B------:R-:W-:Y:S01]  /*9fc80*/  STL.64 [R1+0x988], R154 ;  /* 0x0009889a01007387 */ /* 0x000fe20000100a00 */
        /* <DEDUP_REMOVED lines=11> */
[----:B------:R4:W-:Y:S02]  /*9fd40*/  STL [R1+0xa78], R114 ;  /* 0x000a787201007387 */ /* 0x0009e40000100800 */
[----:B------:R-:W-:-:S02]  /*9fd50*/  IMAD.MOV.U32 R2, RZ, RZ, R115 ;  /* 0x000000ffff027224 */ /* 0x000fc400078e0073 */
[C---:B----4-:R-:W-:Y:S11]  /*9fd60*/  HMMA.1688.F32.TF32 R112, R236.reuse, R20, R120 ;  /* 0x00000014ec70723c */ /* 0x050ff60000081078 */
[----:B------:R-:W-:Y:S11]  /*9fd70*/  @!UPT UIADD3 URZ, URZ, URZ, URZ ;  /* 0x0000003f3f3ff290 */ /* 0x000ff6000fffe03f */
[----:B------:R-:W-:Y:S01]  /*9fd80*/  @!UPT UIADD3 URZ, URZ, URZ, URZ ;  /* 0x0000003f3f3ff290 */ /* 0x000fe2000fffe03f */
[----:B------:R-:W-:Y:S01]  /*9fd90*/  STL.64 [R1+0xa90], R112 ;  /* 0x000a907001007387 */ /* 0x000fe20000100a00 */
[----:B------:R4:W-:Y:S01]  /*9fda0*/  STL [R1+0xa98], R114 ;  /* 0x000a987201007387 */ /* 0x0009e20000100800 */
[----:B------:R-:W-:Y:S02]  /*9fdb0*/  MOV R252, R115 ;  /* 0x0000007300fc7202 */ /* 0x000fe40000000f00 */
[C---:B----4-:R-:W-:Y:S08]  /*9fdc0*/  HMMA.1688.F32.TF32 R112, R236.reuse, R16, R128 ;  /* 0x00000010ec70723c */ /* 0x050ff00000081080 */
[C---:B------:R-:W-:Y:S08]  /*9fdd0*/  HMMA.1688.F32.TF32 R128, R236.reuse, R12, R208 ;  /* 0x0000000cec80723c */ /* 0x040ff000000810d0 */
[C---:B------:R-:W-:Y:S07]  /*9fde0*/  HMMA.1688.F32.TF32 R120, R236.reuse, R8, R212 ;  /* 0x00000008ec78723c */ /* 0x040fee00000810d4 */
[----:B------:R-:W-:Y:S01]  /*9fdf0*/  STL.64 [R1+0xbc0], R112 ;  /* 0x000bc07001007387 */ /* 0x000fe20000100a00 */
[----:B------:R4:W-:Y:S02]  /*9fe00*/  STL.64 [R1+0xbc8], R114 ;  /* 0x000bc87201007387 */ /* 0x0009e40000100a00 */
[----:B----4-:R-:W-:Y:S05]  /*9fe10*/  HMMA.1688.F32.TF32 R112, R236, R4, R216 ;  /* 0x00000004ec70723c */ /* 0x010fea00000810d8 */
[----:B------:R-:W-:Y:S01]  /*9fe20*/  STL.64 [R1+0xb30], R128 ;  /* 0x000b308001007387 */ /* 0x000fe20000100a00 */
[----:B------:R-:W-:Y:S07]  /*9fe30*/  STL.64 [R1+0xb38], R130 ;  /* 0x000b388201007387 */ /* 0x000fee0000100a00 */
[----:B------:R-:W-:Y:S02]  /*9fe40*/  STL.64 [R1+0xb20], R120 ;  /* 0x000b207801007387 */ /* 0x000fe40000100a00 */
[----:B------:R-:W-:Y:S02]  /*9fe50*/  STL.64 [R1+0xb28], R122 ;  /* 0x000b287a01007387 */ /* 0x000fe40000100a00 */
[----:B------:R-:W-:-:S02]  /*9fe60*/  IMAD.MOV.U32 R67, RZ, RZ, R248 ;  /* 0x000000ffff437224 */ /* 0x000fc400078e00f8 */
[----:B------:R-:W-:Y:S01]  /*9fe70*/  IMAD.MOV.U32 R66, RZ, RZ, R249 ;  /* 0x000000ffff427224 */ /* 0x000fe200078e00f9 */
[----:B------:R-:W-:Y:S04]  /*9fe80*/  LDS R236, [R0+0x54280] ;  /* 0x0542800000ec7984 */ /* 0x000fe80000000800 */
[----:B------:R-:W-:Y:S04]  /*9fe90*/  LDS R238, [R0+0x55280] ;  /* 0x0552800000ee7984 */ /* 0x000fe80000000800 */
[----:B------:R-:W-:Y:S04]  /*9fea0*/  LDS R237, [R91+0x54280] ;  /* 0x054280005bed7984 */ /* 0x000fe80000000800 */
[----:B------:R-:W4:Y:S04]  /*9feb0*/  LDS R239, [R91+0x55280] ;  /* 0x055280005bef7984 */ /* 0x000f280000000800 */
        /* <DEDUP_REMOVED lines=17> */
[C---:B-1----:R-:W-:Y:S05]  /*9ffd0*/  HMMA.1688.F32.TF32 R36, R232.reuse, R32, R244 ;  /* 0x00000020e824723c */ /* 0x042fea00000810f4 */
[----:B------:R-:W-:Y:S01]  /*9ffe0*/  STL.64 [R1+0xc50], R44 ;  /* 0x000c502c01007387 */ /* 0x000fe20000100a00 */
[----:B------:R-:W-:Y:S02]  /*9fff0*/  STL.64 [R1+0xc58], R46 ;  /* 0x000c582e01007387 */ /* 0x000fe40000100a00 */
[----:B------:R-:W2:Y:S05]  /*a0000*/  LDL.LU R244, [R1+0xb50] ;  /* 0x000b500001f47983 */ /* 0x000eaa0000300800 */
[----:B------:R1:W-:Y:S01]  /*a0010*/  STL.64 [R1+0xbf0], R40 ;  /* 0x000bf02801007387 */ /* 0x0003e20000100a00 */
[----:B------:R1:W-:Y:S09]  /*a0020*/  STL.64 [R1+0xbf8], R42 ;  /* 0x000bf82a01007387 */ /* 0x0003f20000100a00 */
        /* <DEDUP_REMOVED lines=13> */
[----:B-1----:R-:W2:Y:S02]  /*a0100*/  LDL.LU R40, [R1+0xb90] ;  /* 0x000b900001287983 */ /* 0x002ea40000300800 */
        /* <DEDUP_REMOVED lines=76> */
[C---:B---3--:R-:W-:Y:S08]  /*a05d0*/  HMMA.1688.F32.TF32 R144, R232.reuse, R12, R144 ;  /* 0x0000000ce890723c */ /* 0x048ff00000081090 */
[C---:B------:R-:W-:Y:S08]  /*a05e0*/  HMMA.1688.F32.TF32 R152, R232.reuse, R16, R152 ;  /* 0x00000010e898723c */ /* 0x040ff00000081098 */
[C---:B----4-:R-:W-:Y:S08]  /*a05f0*/  HMMA.1688.F32.TF32 R224, R232.reuse, R24, R224 ;  /* 0x00000018e8e0723c */ /* 0x050ff000000810e0 */
[C---:B------:R-:W-:Y:S08]  /*a0600*/  HMMA.1688.F32.TF32 R148, R232.reuse, R28, R148 ;  /* 0x0000001ce894723c */ /* 0x040ff00000081094 */
[C---:B------:R-:W-:Y:S08]  /*a0610*/  HMMA.1688.F32.TF32 R160, R232.reuse, R20, R160 ;  /* 0x00000014e8a0723c */ /* 0x040ff000000810a0 */
[----:B------:R-:W-:Y:S08]  /*a0620*/  HMMA.1688.F32.TF32 R112, R232, R4, R112 ;  /* 0x00000004e870723c */ /* 0x000ff00000081070 */
[C---:B------:R-:W-:Y:S01]  /*a0630*/  HMMA.1688.F32.TF32 R40, R240.reuse, R24, R40 ;  /* 0x00000018f028723c */ /* 0x040fe20000081028 */
[----:B------:R-:W-:Y:S04]  /*a0640*/  LDS R232, [R89+0x54280] ;  /* 0x0542800059e87984 */ /* 0x000fe80000000800 */
[----:B------:R-:W-:Y:S04]  /*a0650*/  LDS R234, [R89+0x55280] ;  /* 0x0552800059ea7984 */ /* 0x000fe80000000800 */
[----:B------:R-:W-:Y:S04]  /*a0660*/  LDS R233, [R90+0x54280] ;  /* 0x054280005ae97984 */ /* 0x000fe80000000800 */
[----:B------:R-:W1:Y:S04]  /*a0670*/  LDS R235, [R90+0x55280] ;  /* 0x055280005aeb7984 */ /* 0x000e680000000800 */
[----:B------:R-:W-:Y:S01]  /*a0680*/  STL.64 [R1+0xd10], R148 ;  /* 0x000d109401007387 */ /* 0x000fe20000100a00 */
[----:B------:R2:W-:Y:S03]  /*a0690*/  STL.64 [R1+0xd18], R150 ;  /* 0x000d189601007387 */ /* 0x0005e60000100a00 */
[----:B--2---:R-:W2:Y:S01]  /*a06a0*/  LDL.LU.64 R150, [R1+0x3ed0] ;  /* 0x003ed00001967983 */ /* 0x004ea20000300a00 */
[----:B------:R-:W2:Y:S02]  /*a06b0*/  LDL.LU.64 R148, [R1+0x3ec8] ;  /* 0x003ec80001947983 */ /* 0x000ea40000300a00 */
        /* <DEDUP_REMOVED lines=12> */
[C---:B---3--:R-:W-:Y:S08]  /*a0780*/  HMMA.1688.F32.TF32 R136, R240.reuse, R204, R196 ;  /* 0x000000ccf088723c */ /* 0x048ff000000810c4 */
[C---:B----4-:R-:W-:Y:S11]  /*a0790*/  HMMA.1688.F32.TF32 R112, R240.reuse, R248, R120 ;  /* 0x000000f8f070723c */ /* 0x050ff60000081078 */
[----:B------:R-:W-:Y:S04]  /*a07a0*/  @!UPT UIADD3 URZ, URZ, URZ, URZ ;  /* 0x0000003f3f3ff290 */ /* 0x000fe8000fffe03f */
[----:B------:R-:W-:Y:S01]  /*a07b0*/  STL.64 [R1+0xeb0], R136 ;  /* 0x000eb08801007387 */ /* 0x000fe20000100a00 */
[----:B------:R-:W-:Y:S07]  /*a07c0*/  STL.64 [R1+0xeb8], R138 ;  /* 0x000eb88a01007387 */ /* 0x000fee0000100a00 */
[----:B------:R-:W-:Y:S02]  /*a07d0*/  STL.64 [R1+0xea0], R112 ;  /* 0x000ea07001007387 */ /* 0x000fe40000100a00 */
[----:B------:R3:W-:Y:S01]  /*a07e0*/  STL.64 [R1+0xea8], R114 ;  /* 0x000ea87201007387 */ /* 0x0007e20000100a00 */
[----:B------:R-:W4:Y:S01]  /*a07f0*/  LDL.LU.64 R250, [R1+0x3ec0] ;  /* 0x003ec00001fa7983 */ /* 0x000f220000300a00 */
[----:B------:R-:W2:Y:S01]  /*a0800*/  LDL.LU.64 R248, [R1+0x3eb8] ;  /* 0x003eb80001f87983 */ /* 0x000ea20000300a00 */
[C---:B------:R-:W-:Y:S08]  /*a0810*/  HMMA.1688.F32.TF32 R120, R240.reuse, R72, R128 ;  /* 0x00000048f078723c */ /* 0x040ff00000081080 */
[C---:B---3--:R-:W-:Y:S08]  /*a0820*/  HMMA.1688.F32.TF32 R112, R240.reuse, R68, R208 ;  /* 0x00000044f070723c */ /* 0x048ff000000810d0 */
[C---:B------:R-:W-:Y:S07]  /*a0830*/  HMMA.1688.F32.TF32 R128, R240.reuse, R64, R212 ;  /* 0x00000040f080723c */ /* 0x040fee00000810d4 */
[----:B------:R-:W-:Y:S01]  /*a0840*/  STL.64 [R1+0xe90], R120 ;  /* 0x000e907801007387 */ /* 0x000fe20000100a00 */
[----:B------:R3:W-:Y:S07]  /*a0850*/  STL.64 [R1+0xe98], R122 ;  /* 0x000e987a01007387 */ /* 0x0007ee0000100a00 */
[----:B------:R-:W-:Y:S01]  /*a0860*/  STL.64 [R1+0xe80], R112 ;  /* 0x000e807001007387 */ /* 0x000fe20000100a00 */
[----:B------:R1:W-:Y:S01]  /*a0870*/  STL.64 [R1+0xe88], R114 ;  /* 0x000e887201007387 */ /* 0x0003e20000100a00 */
[C---:B---3--:R-:W-:Y:S08]  /*a0880*/  HMMA.1688.F32.TF32 R120, R240.reuse, R60, R216 ;  /* 0x0000003cf078723c */ /* 0x048ff000000810d8 */
[C---:B-1----:R-:W-:Y:S08]  /*a0890*/  HMMA.1688.F32.TF32 R112, R240.reuse, R76, R84 ;  /* 0x0000004cf070723c */ /* 0x042ff00000081054 */
[C---:B------:R-:W-:Y:S08]  /*a08a0*/  HMMA.1688.F32.TF32 R84, R240.reuse, R200, R80 ;  /* 0x000000c8f054723c */ /* 0x040ff00000081050 */
[C---:B------:R-:W-:Y:S08]  /*a08b0*/  HMMA.1688.F32.TF32 R80, R240.reuse, R32, R44 ;  /* 0x00000020f050723c */ /* 0x040ff0000008102c */
[C---:B------:R-:W-:Y:S08]  /*a08c0*/  HMMA.1688.F32.TF32 R44, R240.reuse, R28, R36 ;  /* 0x0000001cf02c723c */ /* 0x040ff00000081024 */
[C---:B------:R-:W-:Y:S01]  /*a08d0*/  HMMA.1688.F32.TF32 R36, R240.reuse, R20, R56 ;  /* 0x00000014f024723c */ /* 0x040fe20000081038 */
[----:B------:R-:W-:Y:S01]  /*a08e0*/  STL.64 [R1+0xe70], R128 ;  /* 0x000e708001007387 */ /* 0x000fe20000100a00 */
[----:B------:R-:W-:Y:S03]  /*a08f0*/  STL.64 [R1+0xe78], R130 ;  /* 0x000e788201007387 */ /* 0x000fe60000100a00 */
        /* <DEDUP_REMOVED lines=11> */
[----:B------:R3:W-:Y:S02]  /*a09b0*/  STL.64 [R1+0xf08], R42 ;  /* 0x000f082a01007387 */ /* 0x0007e40000100a00 */
[----:B------:R-:W-:Y:S02]  /*a09c0*/  STL.64 [R1+0xef0], R36 ;  /* 0x000ef02401007387 */ /* 0x000fe40000100a00 */
[----:B------:R3:W-:Y:S01]  /*a09d0*/  STL.64 [R1+0xef8], R38 ;  /* 0x000ef82601007387 */ /* 0x0007e20000100a00 */
[C---:B-1----:R-:W-:Y:S08]  /*a09e0*/  HMMA.1688.F32.TF32 R44, R240.reuse, R16, R52 ;  /* 0x00000010f02c723c */ /* 0x042ff00000081034 */
[C---:B---3--:R-:W-:Y:S08]  /*a09f0*/  HMMA.1688.F32.TF32 R40, R240.reuse, R12, R48 ;  /* 0x0000000cf028723c */ /* 0x048ff00000081030 */
[----:B------:R-:W-:Y:S07]  /*a0a00*/  HMMA.1688.F32.TF32 R36, R240, R8, R244 ;  /* 0x00000008f024723c */ /* 0x000fee00000810f4 */
[----:B------:R-:W-:Y:S01]  /*a0a10*/  STL.64 [R1+0xee0], R44 ;  /* 0x000ee02c01007387 */ /* 0x000fe20000100a00 */
[----:B------:R-:W-:Y:S07]  /*a0a20*/  STL.64 [R1+0xee8], R46 ;  /* 0x000ee82e01007387 */ /* 0x000fee0000100a00 */
[----:B------:R1:W-:Y:S02]  /*a0a30*/  STL.64 [R1+0xed0], R40 ;  /* 0x000ed02801007387 */ /* 0x0003e40000100a00 */
[----:B------:R3:W-:Y:S06]  /*a0a40*/  STL.64 [R1+0xed8], R42 ;  /* 0x000ed82a01007387 */ /* 0x0007ec0000100a00 */
[----:B------:R1:W-:Y:S01]  /*a0a50*/  STL.64 [R1+0xec0], R36 ;  /* 0x000ec02401007387 */ /* 0x0003e20000100a00 */
        /* <DEDUP_REMOVED lines=25> */
[----:B--2---:R-:W-:Y:S01]  /*a0bf0*/  IMAD.MOV.U32 R87, RZ, RZ, R248 ;  /* 0x000000ffff577224 */ /* 0x004fe200078e00f8 */
[----:B------:R-:W-:Y:S01]  /*a0c00*/  MOV R86, R249 ;  /* 0x000000f900567202 */ /* 0x000fe20000000f00 */
[----:B------:R-:W2:Y:S01]  /*a0c10*/  LDL.LU R248, [R1+0xa60] ;  /* 0x000a600001f87983 */ /* 0x000ea20000300800 */
[----:B----4-:R-:W-:-:S02]  /*a0c20*/  IMAD.MOV.U32 R85, RZ, RZ, R250 ;  /* 0x000000ffff557224 */ /* 0x010fc400078e00fa */
[----:B------:R-:W2:Y:S02]  /*a0c30*/  LDL.LU R249, [R1+0xa64] ;  /* 0x000a640001f97983 */ /* 0x000ea40000300800 */
[----:B------:R-:W-:Y:S01]  /*a0c40*/  IMAD.MOV.U32 R84, RZ, RZ, R251 ;  /* 0x000000ffff547224 */ /* 0x000fe200078e00fb */
[----:B------:R-:W2:Y:S01]  /*a0c50*/  LDL.LU R250, [R1+0xa68] ;  /* 0x000a680001fa7983 */ /* 0x000ea20000300800 */
[----:B------:R-:W2:Y:S02]  /*a0c60*/  LDL.LU R251, [R1+0xa6c] ;  /* 0x000a6c0001fb7983 */ /* 0x000ea40000300800 */
        /* <DEDUP_REMOVED lines=12> */
[----:B-1----:R-:W2:Y:S02]  /*a0d30*/  LDL.LU R40, [R1+0xaf0] ;  /* 0x000af00001287983 */ /* 0x002ea40000300800 */
        /* <DEDUP_REMOVED lines=39> */
[----:B------:R-:W4:Y:S02]  /*a0fb0*/  LDL.LU R80, [R1] ;  /* 0x0000000001507983 */ /* 0x000f240000300800 */
[----:B------:R-:W4:Y:S01]  /*a0fc0*/  LDL.LU R81, [R1+0x4] ;  /* 0x0000040001517983 */ /* 0x000f220000300800 */
[----:B------:R-:W4:Y:S01]  /*a0fd0*/  LDL.LU R82, [R1+0x8] ;  /* 0x0000080001527983 */ /* 0x000f220000300800 */
[----:B------:R-:W4:Y:S01]  /*a0fe0*/  LDL.LU R83, [R1+0xc] ;  /* 0x00000c0001537983 */ /* 0x000f220000300800 */
[----:B--2---:R-:W-:Y:S02]  /*a0ff0*/  HMMA.1688.F32.TF32 R240, R240, R4, R224 ;  /* 0x00000004f0f0723c */ /* 0x004fe400000810e0 */
[----:B------:R-:W2:Y:S01]  /*a1000*/  LDL.LU.64 R226, [R1+0x3eb0] ;  /* 0x003eb00001e27983 */ /* 0x000ea20000300a00 */
[----:B------:R-:W2:Y:S05]  /*a1010*/  LDL.LU.64 R224, [R1+0x3ea8] ;  /* 0x003ea80001e07983 */ /* 0x000eaa0000300a00 */
[C---:B---3--:R-:W-:Y:S08]  /*a1020*/  HMMA.1688.F32.TF32 R160, R236.reuse, R204, R160 ;  /* 0x000000cceca0723c */ /* 0x048ff000000810a0 */
[C---:B------:R-:W-:Y:S08]  /*a1030*/  HMMA.1688.F32.TF32 R40, R236.reuse, R72, R40 ;  /* 0x00000048ec28723c */ /* 0x040ff00000081028 */
[----:B----4-:R-:W-:Y:S01]  /*a1040*/  HMMA.1688.F32.TF32 R36, R236, R68, R36 ;  /* 0x00000044ec24723c */ /* 0x010fe20000081024 */
[----:B------:R1:W-:Y:S02]  /*a1050*/  STL.64 [R1+0xe30], R240 ;  /* 0x000e30f001007387 */ /* 0x0003e40000100a00 */
[----:B-1----:R-:W-:-:S02]  /*a1060*/  IMAD.MOV.U32 R240, RZ, RZ, R67 ;  /* 0x000000fffff07224 */ /* 0x002fc400078e0043 */
[----:B------:R-:W-:-:S07]  /*a1070*/  IMAD.MOV.U32 R241, RZ, RZ, R66 ;  /* 0x000000fffff17224 */ /* 0x000fce00078e0042 */
[C---:B------:R-:W-:Y:S08]  /*a1080*/  HMMA.1688.F32.TF32 R44, R236.reuse, R240, R44 ;  /* 0x000000f0ec2c723c */ /* 0x040ff0000008102c */
[C---:B------:R-:W-:Y:S08]  /*a1090*/  HMMA.1688.F32.TF32 R56, R236.reuse, R64, R56 ;  /* 0x00000040ec38723c */ /* 0x040ff00000081038 */
[C---:B------:R-:W-:Y:S01]  /*a10a0*/  HMMA.1688.F32.TF32 R52, R236.reuse, R60, R52 ;  /* 0x0000003cec34723c */ /* 0x040fe20000081034 */
[----:B------:R-:W-:Y:S01]  /*a10b0*/  STL.64 [R1+0xe38], R242 ;  /* 0x000e38f201007387 */ /* 0x000fe20000100a00 */
[----:B------:R-:W-:Y:S02]  /*a10c0*/  STL.64 [R1+0xb10], R160 ;  /* 0x000b10a001007387 */ /* 0x000fe40000100a00 */
[----:B------:R1:W-:Y:S04]  /*a10d0*/  STL.64 [R1+0xb18], R162 ;  /* 0x000b18a201007387 */ /* 0x0003e80000100a00 */
[C---:B------:R-:W-:Y:S08]  /*a10e0*/  HMMA.1688.F32.TF32 R48, R236.reuse, R76, R48 ;  /* 0x0000004cec30723c */ /* 0x040ff00000081030 */
[C---:B------:R-:W-:Y:S08]  /*a10f0*/  HMMA.1688.F32.TF32 R244, R236.reuse, R200, R244 ;  /* 0x000000c8ecf4723c */ /* 0x040ff000000810f4 */
[C---:B------:R-:W-:Y:S01]  /*a1100*/  HMMA.1688.F32.TF32 R248, R236.reuse, R32, R248 ;  /* 0x00000020ecf8723c */ /* 0x040fe200000810f8 */
[----:B-1----:R-:W3:Y:S01]  /*a1110*/  LDL.LU.64 R162, [R1+0x3ea0] ;  /* 0x003ea00001a27983 */ /* 0x002ee20000300a00 */
[----:B------:R-:W3:Y:S03]  /*a1120*/  LDL.LU.64 R160, [R1+0x3e98] ;  /* 0x003e980001a07983 */ /* 0x000ee60000300a00 */
[----:B------:R-:W-:Y:S01]  /*a1130*/  STL.64 [R1+0xb00], R44 ;  /* 0x000b002c01007387 */ /* 0x000fe20000100a00 */
[----:B------:R1:W-:Y:S03]  /*a1140*/  STL.64 [R1+0xb08], R46 ;  /* 0x000b082e01007387 */ /* 0x0003e60000100a00 */
[----:B-1----:R-:W4:Y:S01]  /*a1150*/  LDL.LU.64 R46, [R1+0x3e90] ;  /* 0x003e9000012e7983 */ /* 0x002f220000300a00 */
[----:B------:R-:W2:Y:S02]  /*a1160*/  LDL.LU.64 R44, [R1+0x3e88] ;  /* 0x003e8800012c7983 */ /* 0x000ea40000300a00 */
[----:B------:R-:W-:Y:S02]  /*a1170*/  STL.64 [R1+0xaf0], R40 ;  /* 0x000af02801007387 */ /* 0x000fe40000100a00 */
[----:B------:R1:W-:Y:S02]  /*a1180*/  STL.64 [R1+0xaf8], R42 ;  /* 0x000af82a01007387 */ /* 0x0003e40000100a00 */
[----:B-1----:R-:W2:Y:S01]  /*a1190*/  LDL.LU.64 R42, [R1+0x3e80] ;  /* 0x003e8000012a7983 */ /* 0x002ea20000300a00 */
        /* <DEDUP_REMOVED lines=24> */
[----:B------:R-:W2:Y:S01]  /*a1320*/  LDL.LU.64 R248, [R1+0x3e18] ;  /* 0x003e180001f87983 */ /* 0x000ea20000300a00 */
[C---:B------:R-:W-:Y:S08]  /*a1330*/  HMMA.1688.F32.TF32 R152, R236.reuse, R28, R152 ;  /* 0x0000001cec98723c */ /* 0x040ff00000081098 */
[C---:B------:R-:W-:Y:S11]  /*a1340*/  HMMA.1688.F32.TF32 R136, R236.reuse, R20, R136 ;  /* 0x00000014ec88723c */ /* 0x040ff60000081088 */
[----:B------:R-:W-:Y:S04]  /*a1350*/  @!UPT UIADD3 URZ, URZ, URZ, URZ ;  /* 0x0000003f3f3ff290 */ /* 0x000fe8000fffe03f */
[----:B------:R-:W-:Y:S01]  /*a1360*/  STL.64 [R1+0xa40], R152 ;  /* 0x000a409801007387 */ /* 0x000fe20000100a00 */
[----:B------:R1:W-:Y:S02]  /*a1370*/  STL.64 [R1+0xa48], R154 ;  /* 0x000a489a01007387 */ /* 0x0003e40000100a00 */
[C---:B-1----:R-:W-:Y:S08]  /*a1380*/  HMMA.1688.F32.TF32 R152, R236.reuse, R24, R144 ;  /* 0x00000018ec98723c */ /* 0x042ff00000081090 */
[C---:B------:R-:W-:Y:S08]  /*a1390*/  HMMA.1688.F32.TF32 R144, R236.reuse, R16, R112 ;  /* 0x00000010ec90723c */ /* 0x040ff00000081070 */
[C---:B------:R-:W-:Y:S07]  /*a13a0*/  HMMA.1688.F32.TF32 R112, R236.reuse, R12, R196 ;  /* 0x0000000cec70723c */ /* 0x040fee00000810c4 */
[----:B------:R-:W-:Y:S01]  /*a13b0*/  STL.64 [R1+0xa30], R152 ;  /* 0x000a309801007387 */ /* 0x000fe20000100a00 */
[----:B------:R-:W-:Y:S02]  /*a13c0*/  STL.64 [R1+0xa38], R154 ;  /* 0x000a389a01007387 */ /* 0x000fe40000100a00 */
[----:B------:R-:W-:Y:S02]  /*a13d0*/  STL.64 [R1+0xa10], R136 ;  /* 0x000a108801007387 */ /* 0x000fe40000100a00 */
[----:B------:R1:W-:Y:S03]  /*a13e0*/  STL.64 [R1+0xa18], R138 ;  /* 0x000a188a01007387 */ /* 0x0003e60000100a00 */
[----:B------:R-:W-:Y:S01]  /*a13f0*/  STL.64 [R1+0x9f0], R144 ;  /* 0x0009f09001007387 */ /* 0x000fe20000100a00 */
[----:B------:R-:W-:Y:S07]  /*a1400*/  STL.64 [R1+0x9f8], R146 ;  /* 0x0009f89201007387 */ /* 0x000fee0000100a00 */
[----:B------:R-:W-:Y:S02]  /*a1410*/  STL.64 [R1+0x920], R112 ;  /* 0x0009207001007387 */ /* 0x000fe40000100a00 */
[----:B------:R1:W-:Y:S02]  /*a1420*/  STL.64 [R1+0x928], R114 ;  /* 0x0009287201007387 */ /* 0x0003e40000100a00 */
[C---:B-1----:R-:W-:Y:S08]  /*a1430*/  HMMA.1688.F32.TF32 R136, R236.reuse, R8, R120 ;  /* 0x00000008ec88723c */ /* 0x042ff00000081078 */
[----:B------:R-:W-:Y:S08]  /*a1440*/  HMMA.1688.F32.TF32 R120, R236, R4, R128 ;  /* 0x00000004ec78723c */ /* 0x000ff00000081080 */
[----:B------:R-:W-:Y:S01]  /*a1450*/  HMMA.1688.F32.TF32 R112, R232, R204, R208 ;  /* 0x000000cce870723c */ /* 0x000fe200000810d0 */
[----:B------:R-:W-:Y:S04]  /*a1460*/  LDS R237, [R91+0x54300] ;  /* 0x054300005bed7984 */ /* 0x000fe80000000800 */
[----:B------:R-:W-:Y:S01]  /*a1470*/  LDS R239, [R91+0x55300] ;  /* 0x055300005bef7984 */ /* 0x000fe20000000800 */
[----:B------:R-:W-:Y:S01]  /*a1480*/  IMAD.MOV.U32 R71, RZ, RZ, R204 ;  /* 0x000000ffff477224 */ /* 0x000fe200078e00cc */
[----:B------:R-:W-:Y:S01]  /*a1490*/  MOV R70, R205 ;  /* 0x000000cd00467202 */ /* 0x000fe20000000f00 */
[----:B------:R-:W-:-:S02]  /*a14a0*/  IMAD.MOV.U32 R67, RZ, RZ, R76 ;  /* 0x000000ffff437224 */ /* 0x000fc400078e004c */
[----:B------:R-:W-:Y:S02]  /*a14b0*/  IMAD.MOV.U32 R66, RZ, RZ, R77 ;  /* 0x000000ffff427224 */ /* 0x000fe400078e004d */
[----:B------:R-:W-:Y:S02]  /*a14c0*/  IMAD.MOV.U32 R63, RZ, RZ, R78 ;  /* 0x000000ffff3f7224 */ /* 0x000fe400078e004e */
[----:B------:R-:W-:Y:S01]  /*a14d0*/  IMAD.MOV.U32 R62, RZ, RZ, R79 ;  /* 0x000000ffff3e7224 */ /* 0x000fe200078e004f */
[----:B------:R-:W-:Y:S04]  /*a14e0*/  LDS R236, [R0+0x54300] ;  /* 0x0543000000ec7984 */ /* 0x000fe80000000800 */
[----:B------:R-:W-:Y:S01]  /*a14f0*/  STL.64 [R1+0x900], R136 ;  /* 0x0009008801007387 */ /* 0x000fe20000100a00 */
[----:B------:R-:W-:Y:S02]  /*a1500*/  STL.64 [R1+0x908], R138 ;  /* 0x0009088a01007387 */ /* 0x000fe40000100a00 */
[----:B------:R-:W-:Y:S02]  /*a1510*/  STL.64 [R1+0x8f0], R120 ;  /* 0x0008f07801007387 */ /* 0x000fe40000100a00 */
[----:B------:R1:W-:Y:S01]  /*a1520*/  STL.64 [R1+0x8f8], R122 ;  /* 0x0008f87a01007387 */ /* 0x0003e20000100a00 */
[----:B------:R-:W-:Y:S01]  /*a1530*/  STL.64 [R1+0xfb0], R112 ;  /* 0x000fb07001007387 */ /* 0x000fe20000100a00 */
[----:B------:R2:W-:Y:S03]  /*a1540*/  STL.64 [R1+0xfb8], R114 ;  /* 0x000fb87201007387 */ /* 0x0005e60000100a00 */
[----:B------:R-:W2:Y:S01]  /*a1550*/  LDS R238, [R0+0x55300] ;  /* 0x0553000000ee7984 */ /* 0x000ea20000000800 */
[C---:B-1----:R-:W-:Y:S08]  /*a1560*/  HMMA.1688.F32.TF32 R120, R232.reuse, R240, R212 ;  /* 0x000000f0e878723c */ /* 0x042ff000000810d4 */
[C---:B------:R-:W-:Y:S08]  /*a1570*/  HMMA.1688.F32.TF32 R88, R232.reuse, R64, R84 ;  /* 0x00000040e858723c */ /* 0x040ff00000081054 */
[C---:B------:R-:W-:Y:S07]  /*a1580*/  HMMA.1688.F32.TF32 R84, R232.reuse, R60, R80 ;  /* 0x0000003ce854723c */ /* 0x040fee0000081050 */
[----:B------:R-:W-:Y:S01]  /*a1590*/  STL.64 [R1+0xfa0], R120 ;  /* 0x000fa07801007387 */ /* 0x000fe20000100a00 */
[----:B------:R-:W-:Y:S01]  /*a15a0*/  STL.64 [R1+0xfa8], R122 ;  /* 0x000fa87a01007387 */ /* 0x000fe20000100a00 */
[C---:B--2---:R-:W-:Y:S08]  /*a15b0*/  HMMA.1688.F32.TF32 R112, R232.reuse, R72, R248 ;  /* 0x00000048e870723c */ /* 0x044ff000000810f8 */
[C---:B------:R-:W-:Y:S11]  /*a15c0*/  HMMA.1688.F32.TF32 R80, R232.reuse, R76, R244 ;  /* 0x0000004ce850723c */ /* 0x040ff600000810f4 */
[----:B------:R-:W-:Y:S04]  /*a15d0*/  @!UPT UIADD3 URZ, URZ, URZ, URZ ;  /* 0x0000003f3f3ff290 */ /* 0x000fe8000fffe03f */
[----:B------:R-:W-:Y:S01]  /*a15e0*/  STL.64 [R1+0xf90], R112 ;  /* 0x000f907001007387 */ /* 0x000fe20000100a00 */
[----:B------:R1:W-:Y:S02]  /*a15f0*/  STL.64 [R1+0xf98], R114 ;  /* 0x000f987201007387 */ /* 0x0003e40000100a00 */
[----:B-1----:R-:W-:Y:S11]  /*a1600*/  HMMA.1688.F32.TF32 R112, R232, R68, R216 ;  /* 0x00000044e870723c */ /* 0x002ff600000810d8 */
[----:B------:R-:W-:Y:S11]  /*a1610*/  @!UPT UIADD3 URZ, URZ, URZ, URZ ;  /* 0x0000003f3f3ff290 */ /* 0x000ff6000fffe03f */
[----:B------:R-:W-:Y:S01]  /*a1620*/  @!UPT UIADD3 URZ, URZ, URZ, URZ ;  /* 0x0000003f3f3ff290 */ /* 0x000fe2000fffe03f */
[----:B------:R-:W-:Y:S01]  /*a1630*/  STL.64 [R1+0xf80], R112 ;  /* 0x000f807001007387 */ /* 0x000fe20000100a00 */
[----:B------:R-:W-:Y:S02]  /*a1640*/  STL.64 [R1+0xf88], R114 ;  /* 0x000f887201007387 */ /* 0x000fe40000100a00 */
[----:B------:R-:W-:Y:S02]  /*a1650*/  STL.64 [R1+0xf70], R88 ;  /* 0x000f705801007387 */ /* 0x000fe40000100a00 */
[----:B------:R-:W-:Y:S01]  /*a1660*/  STL.64 [R1+0xf78], R90 ;  /* 0x000f785a01007387 */ /* 0x000fe20000100a00 */
[----:B------:R-:W-:Y:S01]  /*a1670*/  STL.64 [R1+0xf60], R84 ;  /* 0x000f605401007387 */ /* 0x000fe20000100a00 */
[----:B------:R-:W-:Y:S02]  /*a1680*/  STL.64 [R1+0xf68], R86 ;  /* 0x000f685601007387 */ /* 0x000fe40000100a00 */
[----:B------:R1:W-:Y:S02]  /*a1690*/  STL.64 [R1+0xf50], R80 ;  /* 0x000f505001007387 */ /* 0x0003e40000100a00 */
[----:B------:R2:W-:Y:S01]  /*a16a0*/  STL.64 [R1+0xf58], R82 ;  /* 0x000f585201007387 */ /* 0x0005e20000100a00 */
[----:B-1----:R-:W-:Y:S01]  /*a16b0*/  MOV R80, R36 ;  /* 0x0000002400507202 */ /* 0x002fe20000000f00 */
[----:B------:R-:W-:Y:S01]  /*a16c0*/  IMAD.MOV.U32 R81, RZ, RZ, R42 ;  /* 0x000000ffff517224 */ /* 0x000fe200078e002a */
[----:B------:R-:W3:Y:S01]  /*a16d0*/  LDL.LU R36, [R1+0x3e10] ;  /* 0x003e100001247983 */ /* 0x000ee20000300800 */
[----:B------:R-:W3:Y:S02]  /*a16e0*/  LDL.LU R42, [R1+0x3e0c] ;  /* 0x003e0c00012a7983 */ /* 0x000ee40000300800 */
[----:B--2---:R-:W-:-:S02]  /*a16f0*/  IMAD.MOV.U32 R82, RZ, RZ, R41 ;  /* 0x000000ffff527224 */ /* 0x004fc400078e0029 */
[----:B------:R-:W-:Y:S01]  /*a1700*/  IMAD.MOV.U32 R83, RZ, RZ, R40 ;  /* 0x000000ffff537224 */ /* 0x000fe200078e0028 */
[----:B------:R-:W2:Y:S01]  /*a1710*/  LDL.LU R41, [R1+0x3e08] ;  /* 0x003e080001297983 */ /* 0x000ea20000300800 */
[----:B------:R-:W2:Y:S02]  /*a1720*/  LDL.LU R40, [R1+0x3e04] ;  /* 0x003e040001287983 */ /* 0x000ea40000300800 */
[----:B------:R-:W-:Y:S01]  /*a1730*/  IMAD.MOV.U32 R84, RZ, RZ, R56 ;  /* 0x000000ffff547224 */ /* 0x000fe200078e0038 */
[----:B------:R-:W-:Y:S01]  /*a1740*/  MOV R85, R57 ;  /* 0x0000003900557202 */ /* 0x000fe20000000f00 */
        /* <DEDUP_REMOVED lines=18> */
[----:B------:R-:W-:-:S02]  /*a1870*/  IMAD.MOV.U32 R88, RZ, RZ, R52 ;  /* 0x000000ffff587224 */ /* 0x000fc400078e0034 */
[----:B------:R-:W-:Y:S01]  /*a1880*/  IMAD.MOV.U32 R89, RZ, RZ, R53 ;  /* 0x000000ffff597224 */ /* 0x000fe200078e0035 */
[----:B------:R-:W2:Y:S01]  /*a1890*/  LDL.LU R52, [R1+0x3df0] ;  /* 0x003df00001347983 */ /* 0x000ea20000300800 */
[----:B------:R-:W2:Y:S01]  /*a18a0*/  LDL.LU R53, [R1+0x3dec] ;  /* 0x003dec0001357983 */ /* 0x000ea20000300800 */
        /* <DEDUP_REMOVED lines=11> */
[----:B------:R-:W2:Y:S01]  /*a1960*/  LDL.LU R51, [R1+0x3dd4] ;  /* 0x003dd40001337983 */ /* 0x000ea20000300800 */
[----:B------:R-:W-:Y:S01]  /*a1970*/  MOV R216, R37 ;  /* 0x0000002500d87202 */ /* 0x000fe20000000f00 */
[----:B------:R-:W-:-:S02]  /*a1980*/  IMAD.MOV.U32 R217, RZ, RZ, R38 ;  /* 0x000000ffffd97224 */ /* 0x000fc400078e0026 */
[----:B------:R-:W-:Y:S02]  /*a1990*/  IMAD.MOV.U32 R218, RZ, RZ, R39 ;  /* 0x000000ffffda7224 */ /* 0x000fe400078e0027 */
[----:B------:R-:W-:Y:S02]  /*a19a0*/  IMAD.MOV.U32 R219, RZ, RZ, R43 ;  /* 0x000000ffffdb7224 */ /* 0x000fe400078e002b */
[----:B------:R-:W-:Y:S01]  /*a19b0*/  IMAD.MOV.U32 R76, RZ, RZ, R44 ;  /* 0x000000ffff4c7224 */ /* 0x000fe200078e002c */
[----:B------:R-:W-:Y:S01]  /*a19c0*/  MOV R77, R45 ;  /* 0x0000002d004d7202 */ /* 0x000fe20000000f00 */
[----:B----4-:R-:W-:Y:S02]  /*a19d0*/  IMAD.MOV.U32 R78, RZ, RZ, R46 ;  /* 0x000000ffff4e7224 */ /* 0x010fe400078e002e */
[----:B------:R-:W-:Y:S02]  /*a19e0*/  IMAD.MOV.U32 R79, RZ, RZ, R47 ;  /* 0x000000ffff4f7224 */ /* 0x000fe400078e002f */
[----:B---3--:R-:W-:-:S02]  /*a19f0*/  IMAD.MOV.U32 R211, RZ, RZ, R36 ;  /* 0x000000ffffd37224 */ /* 0x008fc400078e0024 */
[----:B------:R-:W-:Y:S02]  /*a1a00*/  IMAD.MOV.U32 R210, RZ, RZ, R42 ;  /* 0x000000ffffd27224 */ /* 0x000fe400078e002a */
[----:B--2---:R-:W-:Y:S02]  /*a1a10*/  IMAD.MOV.U32 R209, RZ, RZ, R41 ;  /* 0x000000ffffd17224 */ /* 0x004fe400078e0029 */
[----:B------:R-:W-:Y:S02]  /*a1a20*/  IMAD.MOV.U32 R208, RZ, RZ, R40 ;  /* 0x000000ffffd07224 */ /* 0x000fe400078e0028 */
[----:B------:R-:W2:Y:S01]  /*a1a30*/  LDL.LU R40, [R1+0x3dd0] ;  /* 0x003dd00001287983 */ /* 0x000ea20000300800 */
[----:B------:R-:W2:Y:S02]  /*a1a40*/  LDL.LU R41, [R1+0x3dcc] ;  /* 0x003dcc0001297983 */ /* 0x000ea40000300800 */
[----:B------:R-:W2:Y:S02]  /*a1a50*/  LDL.LU R42, [R1+0x3dc8] ;  /* 0x003dc800012a7983 */ /* 0x000ea40000300800 */
[----:B------:R-:W3:Y:S01]  /*a1a60*/  LDL.LU R36, [R1+0x3dc4] ;  /* 0x003dc40001247983 */ /* 0x000ee20000300800 */
[----:B------:R-:W3:Y:S01]  /*a1a70*/  LDL.LU R37, [R1+0x3dc0] ;  /* 0x003dc00001257983 */ /* 0x000ee20000300800 */
[----:B------:R-:W3:Y:S02]  /*a1a80*/  LDL.LU R38, [R1+0x3dbc] ;  /* 0x003dbc0001267983 */ /* 0x000ee40000300800 */
[----:B------:R-:W3:Y:S02]  /*a1a90*/  LDL.LU R39, [R1+0x3db8] ;  /* 0x003db80001277983 */ /* 0x000ee40000300800 */
[----:B------:R-:W2:Y:S01]  /*a1aa0*/  LDL.LU R43, [R1+0x3db4] ;  /* 0x003db400012b7983 */ /* 0x000ea20000300800 */
[----:B------:R-:W4:Y:S01]  /*a1ab0*/  LDL.LU R44, [R1+0x3db0] ;  /* 0x003db000012c7983 */ /* 0x000f220000300800 */
[----:B------:R-:W4:Y:S02]  /*a1ac0*/  LDL.LU R45, [R1+0x3dac] ;  /* 0x003dac00012d7983 */ /* 0x000f240000300800 */
[----:B------:R-:W4:Y:S02]  /*a1ad0*/  LDL.LU R46, [R1+0x3da8] ;  /* 0x003da800012e7983 */ /* 0x000f240000300800 */
[----:B------:R-:W4:Y:S01]  /*a1ae0*/  LDL.LU R47, [R1+0x3da4] ;  /* 0x003da400012f7983 */ /* 0x000f220000300800 */
[C---:B------:R-:W-:Y:S08]  /*a1af0*/  HMMA.1688.F32.TF32 R112, R232.reuse, R28, R120 ;  /* 0x0000001ce870723c */ /* 0x040ff00000081078 */
[----:B------:R-:W-:Y:S01]  /*a1b00*/  HMMA.1688.F32.TF32 R120, R232, R20, R204 ;  /* 0x00000014e878723c */ /* 0x000fe200000810cc */
[----:B------:R-:W-:-:S02]  /*a1b10*/  IMAD.MOV.U32 R244, RZ, RZ, R71 ;  /* 0x000000fffff47224 */ /* 0x000fc400078e0047 */
[----:B------:R-:W-:-:S05]  /*a1b20*/  IMAD.MOV.U32 R245, RZ, RZ, R70 ;  /* 0x000000fffff57224 */ /* 0x000fca00078e0046 */
[----:B------:R-:W-:Y:S08]  /*a1b30*/  HMMA.1688.F32.TF32 R84, R236, R64, R84 ;  /* 0x00000040ec54723c */ /* 0x000ff00000081054 */
[C---:B---3--:R-:W-:Y:S08]  /*a1b40*/  HMMA.1688.F32.TF32 R36, R232.reuse, R200, R36 ;  /* 0x000000c8e824723c */ /* 0x048ff00000081024 */
[C---:B--2---:R-:W-:Y:S11]  /*a1b50*/  HMMA.1688.F32.TF32 R40, R232.reuse, R32, R40 ;  /* 0x00000020e828723c */ /* 0x044ff60000081028 */
[----:B------:R-:W-:Y:S04]  /*a1b60*/  @!UPT UIADD3 URZ, URZ, URZ, URZ ;  /* 0x0000003f3f3ff290 */ /* 0x000fe8000fffe03f */
[----:B------:R-:W-:Y:S01]  /*a1b70*/  STL.64 [R1+0xf40], R36 ;  /* 0x000f402401007387 */ /* 0x000fe20000100a00 */
[----:B------:R-:W-:Y:S07]  /*a1b80*/  STL.64 [R1+0xf48], R38 ;  /* 0x000f482601007387 */ /* 0x000fee0000100a00 */
[----:B------:R-:W-:Y:S02]  /*a1b90*/  STL.64 [R1+0x1020], R40 ;  /* 0x0010202801007387 */ /* 0x000fe40000100a00 */
[----:B------:R1:W-:Y:S02]  /*a1ba0*/  STL.64 [R1+0x1028], R42 ;  /* 0x0010282a01007387 */ /* 0x0003e40000100a00 */
[C---:B-1----:R-:W-:Y:S01]  /*a1bb0*/  HMMA.1688.F32.TF32 R40, R232.reuse, R24, R128 ;  /* 0x00000018e828723c */ /* 0x042fe20000081080 */
[----:B------:R-:W-:Y:S01]  /*a1bc0*/  STL.64 [R1+0x1010], R112 ;  /* 0x0010107001007387 */ /* 0x000fe20000100a00 */
[----:B------:R4:W-:Y:S06]  /*a1bd0*/  STL.64 [R1+0x1018], R114 ;  /* 0x0010187201007387 */ /* 0x0009ec0000100a00 */
[C---:B----4-:R-:W-:Y:S11]  /*a1be0*/  HMMA.1688.F32.TF32 R112, R232.reuse, R16, R44 ;  /* 0x00000010e870723c */ /* 0x050ff6000008102c */
[----:B------:R-:W-:Y:S04]  /*a1bf0*/  @!UPT UIADD3 URZ, URZ, URZ, URZ ;  /* 0x0000003f3f3ff290 */ /* 0x000fe8000fffe03f */
[----:B------:R-:W-:Y:S01]  /*a1c00*/  STL.64 [R1+0x1000], R40 ;  /* 0x0010002801007387 */ /* 0x000fe20000100a00 */
[----:B------:R1:W-:Y:S02]  /*a1c10*/  STL.64 [R1+0x1008], R42 ;  /* 0x0010082a01007387 */ /* 0x0003e40000100a00 */
[C---:B-1----:R-:W-:Y:S01]  /*a1c20*/  HMMA.1688.F32.TF32 R40, R232.reuse, R12, R48 ;  /* 0x0000000ce828723c */ /* 0x042fe20000081030 */
[----:B------:R-:W-:Y:S01]  /*a1c30*/  STL.64 [R1+0xff0], R120 ;  /* 0x000ff07801007387 */ /* 0x000fe20000100a00 */
[----:B------:R-:W-:Y:S03]  /*a1c40*/  STL.64 [R1+0xff8], R122 ;  /* 0x000ff87a01007387 */ /* 0x000fe60000100a00 */
[----:B------:R-:W-:Y:S02]  /*a1c50*/  STL.64 [R1+0xfe0], R112 ;  /* 0x000fe07001007387 */ /* 0x000fe40000100a00 */
[----:B------:R-:W-:Y:S01]  /*a1c60*/  STL.64 [R1+0xfe8], R114 ;  /* 0x000fe87201007387 */ /* 0x000fe20000100a00 */
[C---:B------:R-:W-:Y:S11]  /*a1c70*/  HMMA.1688.F32.TF32 R44, R232.reuse, R8, R52 ;  /* 0x00000008e82c723c */ /* 0x040ff60000081034 */
[----:B------:R-:W-:Y:S04]  /*a1c80*/  @!UPT UIADD3 URZ, URZ, URZ, URZ ;  /* 0x0000003f3f3ff290 */ /* 0x000fe8000fffe03f */
[----:B------:R-:W-:Y:S01]  /*a1c90*/  STL.64 [R1+0xfd0], R40 ;  /* 0x000fd02801007387 */ /* 0x000fe20000100a00 */
[----:B------:R1:W-:Y:S02]  /*a1ca0*/  STL.64 [R1+0xfd8], R42 ;  /* 0x000fd82a01007387 */ /* 0x0003e40000100a00 */
[----:B-1----:R-:W-:Y:S05]  /*a1cb0*/  HMMA.1688.F32.TF32 R40, R232, R4, R56 ;  /* 0x00000004e828723c */ /* 0x002fea0000081038 */
[----:B------:R-:W-:Y:S01]  /*a1cc0*/  STL.64 [R1+0xfc0], R44 ;  /* 0x000fc02c01007387 */ /* 0x000fe20000100a00 */
[----:B------:R-:W-:Y:S02]  /*a1cd0*/  STL.64 [R1+0xfc8], R46 ;  /* 0x000fc82e01007387 */ /* 0x000fe40000100a00 */
[C---:B------:R-:W-:Y:S08]  /*a1ce0*/  HMMA.1688.F32.TF32 R112, R236.reuse, R240, R212 ;  /* 0x000000f0ec70723c */ /* 0x040ff000000810d4 */
[----:B------:R-:W-:Y:S01]  /*a1cf0*/  HMMA.1688.F32.TF32 R48, R236, R72, R216 ;  /* 0x00000048ec30723c */ /* 0x000fe200000810d8 */
[----:B------:R-:W-:-:S02]  /*a1d00*/  LOP3.LUT R242, R0, 0x40, RZ, 0x3c, !PT ;  /* 0x0000004000f27812 */ /* 0x000fc400078e3cff */
[C---:B------:R-:W-:Y:S01]  /*a1d10*/  LOP3.LUT R243, R0.reuse, 0x60, RZ, 0x3c, !PT ;  /* 0x0000006000f37812 */ /* 0x040fe200078e3cff */
[----:B------:R-:W-:Y:S02]  /*a1d20*/  IMAD.MOV.U32 R56, RZ, RZ, R67 ;  /* 0x000000ffff387224 */ /* 0x000fe400078e0043 */
[----:B------:R-:W-:Y:S01]  /*a1d30*/  IMAD.MOV.U32 R57, RZ, RZ, R66 ;  /* 0x000000ffff397224 */ /* 0x000fe200078e0042 */
[----:B------:R-:W-:Y:S01]  /*a1d40*/  MOV R58, R63 ;  /* 0x0000003f003a7202 */ /* 0x000fe20000000f00 */
[----:B------:R-:W-:Y:S01]  /*a1d50*/  LDS R36, [R242+0x54300] ;  /* 0x05430000f2247984 */ /* 0x000fe20000000800 */
[----:B------:R-:W-:Y:S02]  /*a1d60*/  IMAD.MOV.U32 R59, RZ, RZ, R62 ;  /* 0x000000ffff3b7224 */ /* 0x000fe400078e003e */
[----:B------:R-:W-:Y:S02]  /*a1d70*/  IMAD.MOV.U32 R53, RZ, RZ, R60 ;  /* 0x000000ffff357224 */ /* 0x000fe400078e003c */
[----:B------:R-:W-:Y:S01]  /*a1d80*/  IMAD.MOV.U32 R52, RZ, RZ, R61 ;  /* 0x000000ffff347224 */ /* 0x000fe200078e003d */
[----:B------:R-:W-:Y:S01]  /*a1d90*/  LOP3.LUT R55, R0, 0x20, RZ, 0x3c, !PT ;  /* 0x0000002000377812 */ /* 0x000fe200078e3cff */
[----:B------:R-:W-:Y:S04]  /*a1da0*/  LDS R44, [R0+0x54380] ;  /* 0x05438000002c7984 */ /* 0x000fe80000000800 */
[----:B------:R-:W-:Y:S04]  /*a1db0*/  LDS R46, [R0+0x55380] ;  /* 0x05538000002e7984 */ /* 0x000fe80000000800 */
[----:B------:R-:W-:Y:S01]  /*a1dc0*/  STL.64 [R1+0xf30], R40 ;  /* 0x000f302801007387 */ /* 0x000fe20000100a00 */
[----:B------:R1:W-:Y:S02]  /*a1dd0*/  STL.64 [R1+0xf38], R42 ;  /* 0x000f382a01007387 */ /* 0x0003e40000100a00 */
[----:B------:R-:W-:Y:S01]  /*a1de0*/  IMAD.MOV.U32 R219, RZ, RZ, R3 ;  /* 0x000000ffffdb7224 */ /* 0x000fe200078e0003 */
[----:B------:R-:W-:Y:S04]  /*a1df0*/  LDS R38, [R242+0x55300] ;  /* 0x05530000f2267984 */ /* 0x000fe80000000800 */
[----:B------:R-:W-:Y:S04]  /*a1e00*/  LDS R37, [R243+0x54300] ;  /* 0x05430000f3257984 */ /* 0x000fe80000000800 */
[----:B------:R-:W2:Y:S04]  /*a1e10*/  LDS R39, [R243+0x55300] ;  /* 0x05530000f3277984 */ /* 0x000ea80000000800 */
[----:B------:R-:W-:Y:S04]  /*a1e20*/  LDS R45, [R55+0x54380] ;  /* 0x05438000372d7984 */ /* 0x000fe80000000800 */
[----:B------:R-:W3:Y:S01]  /*a1e30*/  LDS R47, [R55+0x55380] ;  /* 0x05538000372f7984 */ /* 0x000ee20000000800 */
[C---:B-1----:R-:W-:Y:S11]  /*a1e40*/  HMMA.1688.F32.TF32 R40, R236.reuse, R244, R208 ;  /* 0x000000f4ec28723c */ /* 0x042ff600000810d0 */
[----:B------:R-:W-:Y:S11]  /*a1e50*/  @!UPT UIADD3 URZ, URZ, URZ, URZ ;  /* 0x0000003f3f3ff290 */ /* 0x000ff6000fffe03f */
[----:B------:R-:W-:Y:S01]  /*a1e60*/  @!UPT UIADD3 URZ, URZ, URZ, URZ ;  /* 0x0000003f3f3ff290 */ /* 0x000fe2000fffe03f */
[----:B------:R-:W-:Y:S01]  /*a1e70*/  STL.64 [R1+0xb40], R40 ;  /* 0x000b402801007387 */ /* 0x000fe20000100a00 */
[----:B------:R1:W-:Y:S02]  /*a1e80*/  STL.64 [R1+0xb48], R42 ;  /* 0x000b482a01007387 */ /* 0x0003e40000100a00 */
[C---:B-1----:R-:W-:Y:S01]  /*a1e90*/  HMMA.1688.F32.TF32 R40, R236.reuse, R68, R88 ;  /* 0x00000044ec28723c */ /* 0x042fe20000081058 */
[----:B------:R-:W-:Y:S01]  /*a1ea0*/  STL.64 [R1+0x460], R112 ;  /* 0x0004607001007387 */ /* 0x000fe20000100a00 */
[----:B------:R-:W-:Y:S02]  /*a1eb0*/  STL.64 [R1+0x468], R114 ;  /* 0x0004687201007387 */ /* 0x000fe40000100a00 */
[----:B------:R-:W-:Y:S02]  /*a1ec0*/  STL.64 [R1+0x450], R48 ;  /* 0x0004503001007387 */ /* 0x000fe40000100a00 */
[----:B------:R1:W-:Y:S02]  /*a1ed0*/  STL.64 [R1+0x458], R50 ;  /* 0x0004583201007387 */ /* 0x0003e40000100a00 */
[C---:B-1----:R-:W-:Y:S11]  /*a1ee0*/  HMMA.1688.F32.TF32 R48, R236.reuse, R60, R80 ;  /* 0x0000003cec30723c */ /* 0x042ff60000081050 */
[----:B------:R-:W-:Y:S04]  /*a1ef0*/  @!UPT UIADD3 URZ, URZ, URZ, URZ ;  /* 0x0000003f3f3ff290 */ /* 0x000fe8000fffe03f */
[----:B------:R-:W-:Y:S01]  /*a1f00*/  STL.64 [R1+0x440], R40 ;  /* 0x0004402801007387 */ /* 0x000fe20000100a00 */
[----:B------:R1:W-:Y:S02]  /*a1f10*/  STL.64 [R1+0x448], R42 ;  /* 0x0004482a01007387 */ /* 0x0003e40000100a00 */
[C---:B-1----:R-:W-:Y:S01]  /*a1f20*/  HMMA.1688.F32.TF32 R40, R236.reuse, R56, R76 ;  /* 0x00000038ec28723c */ /* 0x042fe2000008104c */
[----:B------:R-:W-:Y:S01]  /*a1f30*/  STL.64 [R1+0x430], R84 ;  /* 0x0004305401007387 */ /* 0x000fe20000100a00 */
[----:B------:R-:W-:Y:S02]  /*a1f40*/  STL.64 [R1+0x438], R86 ;  /* 0x0004385601007387 */ /* 0x000fe40000100a00 */
[----:B------:R-:W4:Y:S02]  /*a1f50*/  LDL.LU R212, [R1+0xf0] ;  /* 0x0000f00001d47983 */ /* 0x000f240000300800 */
[----:B------:R1:W-:Y:S01]  /*a1f60*/  STL.64 [R1+0x420], R48 ;  /* 0x0004203001007387 */ /* 0x0003e20000100a00 */
[----:B------:R1:W-:Y:S11]  /*a1f70*/  STL.64 [R1+0x428], R50 ;  /* 0x0004283201007387 */ /* 0x0003f60000100a00 */
[----:B------:R-:W-:Y:S05]  /*a1f80*/  @!UPT UIADD3 URZ, URZ, URZ, URZ ;  /* 0x0000003f3f3ff290 */ /* 0x000fea000fffe03f */
[----:B------:R1:W-:Y:S01]  /*a1f90*/  STL.64 [R1+0x410], R40 ;  /* 0x0004102801007387 */ /* 0x0003e20000100a00 */
[----:B------:R1:W-:Y:S02]  /*a1fa0*/  STL.64 [R1+0x418], R42 ;  /* 0x0004182a01007387 */ /* 0x0003e40000100a00 */
        /* <DEDUP_REMOVED lines=122> */
[----:B----4-:R-:W2:Y:S01]  /*a2750*/  LDL.LU R238, [R1+0x158] ;  /* 0x0001580001ee7983 */ /* 0x010ea20000300800 */
[C---:B------:R-:W-:Y:S08]  /*a2760*/  HMMA.1688.F32.TF32 R80, R36.reuse, R244, R80 ;  /* 0x000000f42450723c */ /* 0x040ff00000081050 */
[----:B------:R-:W-:Y:S01]  /*a2770*/  HMMA.1688.F32.TF32 R76, R36, R240, R76 ;  /* 0x000000f0244c723c */ /* 0x000fe2000008104c */
[----:B------:R-:W-:-:S07]  /*a2780*/  IMAD.MOV.U32 R239, RZ, RZ, R3 ;  /* 0x000000ffffef7224 */ /* 0x000fce00078e0003 */
[C---:B------:R-:W-:Y:S07]  /*a2790*/  HMMA.1688.F32.TF32 R48, R36.reuse, R72, R48 ;  /* 0x000000482430723c */ /* 0x040fee0000081030 */
[----:B------:R-:W-:Y:S01]  /*a27a0*/  STL.64 [R1+0x1030], R80 ;  /* 0x0010305001007387 */ /* 0x000fe20000100a00 */
[----:B------:R1:W-:Y:S03]  /*a27b0*/  STL.64 [R1+0x1038], R82 ;  /* 0x0010385201007387 */ /* 0x0003e60000100a00 */
[----:B-1----:R-:W4:Y:S01]  /*a27c0*/  LDL.LU.64 R82, [R1+0x3d08] ;  /* 0x003d080001527983 */ /* 0x002f220000300a00 */
[----:B------:R-:W4:Y:S03]  /*a27d0*/  LDL.LU.64 R80, [R1+0x3d00] ;  /* 0x003d000001507983 */ /* 0x000f260000300a00 */
[----:B------:R-:W-:Y:S02]  /*a27e0*/  STL.64 [R1+0x1070], R76 ;  /* 0x0010704c01007387 */ /* 0x000fe40000100a00 */
[----:B------:R1:W-:Y:S02]  /*a27f0*/  STL.64 [R1+0x1078], R78 ;  /* 0x0010784e01007387 */ /* 0x0003e40000100a00 */
[----:B-1----:R-:W3:Y:S01]  /*a2800*/  LDL.LU.64 R78, [R1+0x3cf8] ;  /* 0x003cf800014e7983 */ /* 0x002ee20000300a00 */
[----:B------:R-:W3:Y:S03]  /*a2810*/  LDL.LU.64 R76, [R1+0x3cf0] ;  /* 0x003cf000014c7983 */ /* 0x000ee60000300a00 */
[----:B------:R-:W-:Y:S02]  /*a2820*/  STL.64 [R1+0x1060], R48 ;  /* 0x0010603001007387 */ /* 0x000fe40000100a00 */
[----:B------:R1:W-:Y:S01]  /*a2830*/  STL.64 [R1+0x1068], R50 ;  /* 0x0010683201007387 */ /* 0x0003e20000100a00 */
[----:B------:R-:W3:Y:S01]  /*a2840*/  LDL.LU.64 R74, [R1+0x3ce8] ;  /* 0x003ce800014a7983 */ /* 0x000ee20000300a00 */
[----:B------:R-:W-:Y:S01]  /*a2850*/  HMMA.1688.F32.TF32 R232, R36, R60, R232 ;  /* 0x0000003c24e8723c */ /* 0x000fe200000810e8 */
[----:B-1----:R-:W-:Y:S01]  /*a2860*/  IMAD.MOV.U32 R51, RZ, RZ, R72 ;  /* 0x000000ffff337224 */ /* 0x002fe200078e0048 */
[----:B------:R-:W-:Y:S01]  /*a2870*/  MOV R50, R73 ;  /* 0x0000004900327202 */ /* 0x000fe20000000f00 */
[----:B------:R-:W-:Y:S01]  /*a2880*/  IMAD.MOV.U32 R49, RZ, RZ, R68 ;  /* 0x000000ffff317224 */ /* 0x000fe200078e0044 */
[----:B------:R-:W3:Y:S01]  /*a2890*/  LDL.LU.64 R72, [R1+0x3ce0] ;  /* 0x003ce00001487983 */ /* 0x000ee20000300a00 */
[----:B------:R-:W-:-:S02]  /*a28a0*/  IMAD.MOV.U32 R48, RZ, RZ, R69 ;  /* 0x000000ffff307224 */ /* 0x000fc400078e0045 */
[----:B------:R-:W3:Y:S01]  /*a28b0*/  LDL.LU.64 R70, [R1+0x3cd8] ;  /* 0x003cd80001467983 */ /* 0x000ee20000300a00 */
[C---:B--2---:R-:W-:Y:S01]  /*a28c0*/  HMMA.1688.F32.TF32 R236, R36.reuse, R68, R236 ;  /* 0x0000004424ec723c */ /* 0x044fe200000810ec */
[----:B------:R-:W3:Y:S11]  /*a28d0*/  LDL.LU.64 R68, [R1+0x3cd0] ;  /* 0x003cd00001447983 */ /* 0x000ef60000300a00 */
[----:B------:R-:W-:Y:S11]  /*a28e0*/  @!UPT UIADD3 URZ, URZ, URZ, URZ ;  /* 0x0000003f3f3ff290 */ /* 0x000ff6000fffe03f */
[----:B------:R-:W-:Y:S01]  /*a28f0*/  STL.64 [R1+0x1050], R236 ;  /* 0x001050ec01007387 */ /* 0x000fe20000100a00 */
[----:B------:R1:W-:Y:S02]  /*a2900*/  STL.64 [R1+0x1058], R238 ;  /* 0x001058ee01007387 */ /* 0x0003e40000100a00 */
[----:B------:R-:W-:Y:S02]  /*a2910*/  IMAD.MOV.U32 R3, RZ, RZ, R239 ;  /* 0x000000ffff037224 */ /* 0x000fe400078e00ef */
[C---:B-1----:R-:W-:Y:S07]  /*a2920*/  HMMA.1688.F32.TF32 R236, R36.reuse, R64, R40 ;  /* 0x0000004024ec723c */ /* 0x042fee0000081028 */
[----:B------:R-:W-:Y:S01]  /*a2930*/  IMAD.MOV.U32 R41, RZ, RZ, R64 ;  /* 0x000000ffff297224 */ /* 0x000fe200078e0040 */
[----:B------:R-:W-:Y:S11]  /*a2940*/  MOV R40, R65 ;  /* 0x0000004100287202 */ /* 0x000ff60000000f00 */
[----:B------:R-:W-:Y:S04]  /*a2950*/  @!UPT UIADD3 URZ, URZ, URZ, URZ ;  /* 0x0000003f3f3ff290 */ /* 0x000fe8000fffe03f */
[----:B------:R-:W-:Y:S01]  /*a2960*/  STL.64 [R1+0x1040], R236 ;  /* 0x001040ec01007387 */ /* 0x000fe20000100a00 */
[----:B------:R-:W-:Y:S02]  /*a2970*/  STL.64 [R1+0x1048], R238 ;  /* 0x001048ee01007387 */ /* 0x000fe40000100a00 */
[----:B------:R-:W2:Y:S02]  /*a2980*/  LDL.LU.64 R66, [R1+0x3cc8] ;  /* 0x003cc80001427983 */ /* 0x000ea40000300a00 */
[----:B------:R-:W2:Y:S01]  /*a2990*/  LDL.LU.64 R64, [R1+0x3cc0] ;  /* 0x003cc00001407983 */ /* 0x000ea20000300a00 */
[----:B------:R-:W-:Y:S01]  /*a29a0*/  STL.64 [R1+0x1080], R232 ;  /* 0x001080e801007387 */ /* 0x000fe20000100a00 */
[----:B------:R1:W-:Y:S02]  /*a29b0*/  STL.64 [R1+0x1088], R234 ;  /* 0x001088ea01007387 */ /* 0x0003e40000100a00 */
[----:B------:R-:W2:Y:S02]  /*a29c0*/  LDL.LU.64 R62, [R1+0x3cb8] ;  /* 0x003cb800013e7983 */ /* 0x000ea40000300a00 */
[----:B------:R-:W2:Y:S01]  /*a29d0*/  LDL.LU.64 R60, [R1+0x3cb0] ;  /* 0x003cb000013c7983 */ /* 0x000ea20000300a00 */
[----:B------:R-:W-:Y:S01]  /*a29e0*/  HMMA.1688.F32.TF32 R204, R36, R200, R204 ;  /* 0x000000c824cc723c */ /* 0x000fe200000810cc */
[----:B------:R-:W-:-:S02]  /*a29f0*/  IMAD.MOV.U32 R43, RZ, RZ, R200 ;  /* 0x000000ffff2b7224 */ /* 0x000fc400078e00c8 */
[----:B------:R-:W-:-:S05]  /*a2a00*/  IMAD.MOV.U32 R42, RZ, RZ, R201 ;  /* 0x000000ffff2a7224 */ /* 0x000fca00078e00c9 */
[C---:B------:R-:W-:Y:S08]  /*a2a10*/  HMMA.1688.F32.TF32 R200, R36.reuse, R32, R208 ;  /* 0x0000002024c8723c */ /* 0x040ff000000810d0 */
[C---:B-1----:R-:W-:Y:S08]  /*a2a20*/  HMMA.1688.F32.TF32 R232, R36.reuse, R56, R248 ;  /* 0x0000003824e8723c */ /* 0x042ff000000810f8 */
[C---:B------:R-:W-:Y:S11]  /*a2a30*/  HMMA.1688.F32.TF32 R208, R36.reuse, R28, R212 ;  /* 0x0000001c24d0723c */ /* 0x040ff600000810d4 */
[----:B------:R-:W-:Y:S04]  /*a2a40*/  @!UPT UIADD3 URZ, URZ, URZ, URZ ;  /* 0x0000003f3f3ff290 */ /* 0x000fe8000fffe03f */
[----:B------:R-:W-:Y:S01]  /*a2a50*/  STL.64 [R1+0x1090], R232 ;  /* 0x001090e801007387 */ /* 0x000fe20000100a00 */
[----:B------:R-:W-:Y:S02]  /*a2a60*/  STL.64 [R1+0x1098], R234 ;  /* 0x001098ea01007387 */ /* 0x000fe40000100a00 */
[----:B------:R-:W-:Y:S02]  /*a2a70*/  STL.64 [R1+0x10a0], R204 ;  /* 0x0010a0cc01007387 */ /* 0x000fe40000100a00 */
[----:B------:R1:W-:Y:S01]  /*a2a80*/  STL.64 [R1+0x10a8], R206 ;  /* 0x0010a8ce01007387 */ /* 0x0003e20000100a00 */
[----:B------:R-:W-:Y:S01]  /*a2a90*/  STL.64 [R1+0x10d0], R200 ;  /* 0x0010d0c801007387 */ /* 0x000fe20000100a00 */
[----:B------:R2:W-:Y:S01]  /*a2aa0*/  STL.64 [R1+0x10d8], R202 ;  /* 0x0010d8ca01007387 */ /* 0x0005e20000100a00 */
[C---:B-1----:R-:W-:Y:S02]  /*a2ab0*/  HMMA.1688.F32.TF32 R204, R36.reuse, R24, R216 ;  /* 0x0000001824cc723c */ /* 0x042fe400000810d8 */
[----:B------:R-:W-:Y:S01]  /*a2ac0*/  STL.64 [R1+0x10c0], R208 ;  /* 0x0010c0d001007387 */ /* 0x000fe20000100a00 */
[----:B------:R-:W-:Y:S11]  /*a2ad0*/  STL.64 [R1+0x10c8], R210 ;  /* 0x0010c8d201007387 */ /* 0x000ff60000100a00 */
[----:B------:R-:W-:Y:S09]  /*a2ae0*/  @!UPT UIADD3 URZ, URZ, URZ, URZ ;  /* 0x0000003f3f3ff290 */ /* 0x000ff2000fffe03f */
[----:B------:R-:W-:Y:S01]  /*a2af0*/  STL.64 [R1+0x10b0], R204 ;  /* 0x0010b0cc01007387 */ /* 0x000fe20000100a00 */
[----:B------:R-:W-:Y:S01]  /*a2b00*/  STL.64 [R1+0x10b8], R206 ;  /* 0x0010b8ce01007387 */ /* 0x000fe20000100a00 */
[C---:B--2---:R-:W-:Y:S07]  /*a2b10*/  HMMA.1688.F32.TF32 R200, R36.reuse, R20, R60 ;  /* 0x0000001424c8723c */ /* 0x044fee000008103c */
[----:B------:R-:W-:Y:S02]  /*a2b20*/  IMAD.MOV.U32 R62, RZ, RZ, R199 ;  /* 0x000000ffff3e7224 */ /* 0x000fe400078e00c7 */
[----:B------:R-:W-:Y:S11]  /*a2b30*/  IMAD.MOV.U32 R63, RZ, RZ, R198 ;  /* 0x000000ffff3f7224 */ /* 0x000ff600078e00c6 */
[----:B------:R-:W-:Y:S03]  /*a2b40*/  @!UPT UIADD3 URZ, URZ, URZ, URZ ;  /* 0x0000003f3f3ff290 */ /* 0x000fe6000fffe03f */
[----:B------:R-:W-:Y:S01]  /*a2b50*/  STL.64 [R1+0x10f0], R200 ;  /* 0x0010f0c801007387 */ /* 0x000fe20000100a00 */
[----:B------:R1:W-:Y:S02]  /*a2b60*/  STL.64 [R1+0x10f8], R202 ;  /* 0x0010f8ca01007387 */ /* 0x0003e40000100a00 */
[----:B-1----:R-:W-:Y:S07]  /*a2b70*/  HMMA.1688.F32.TF32 R200, R36, R16, R64 ;  /* 0x0000001024c8723c */ /* 0x002fee0000081040 */
[----:B------:R-:W-:-:S02]  /*a2b80*/  IMAD.MOV.U32 R66, RZ, RZ, R197 ;  /* 0x000000ffff427224 */ /* 0x000fc400078e00c5 */
[----:B------:R-:W-:Y:S02]  /*a2b90*/  IMAD.MOV.U32 R67, RZ, RZ, R196 ;  /* 0x000000ffff437224 */ /* 0x000fe400078e00c4 */
[C---:B---3--:R-:W-:Y:S11]  /*a2ba0*/  HMMA.1688.F32.TF32 R196, R36.reuse, R12, R68 ;  /* 0x0000000c24c4723c */ /* 0x048ff60000081044 */
[----:B------:R-:W-:Y:S01]  /*a2bb0*/  @!UPT UIADD3 URZ, URZ, URZ, URZ ;  /* 0x0000003f3f3ff290 */ /* 0x000fe2000fffe03f */
[----:B------:R-:W-:Y:S01]  /*a2bc0*/  STL.64 [R1+0x10e0], R200 ;  /* 0x0010e0c801007387 */ /* 0x000fe20000100a00 */
[----:B------:R-:W-:Y:S10]  /*a2bd0*/  STL.64 [R1+0x10e8], R202 ;  /* 0x0010e8ca01007387 */ /* 0x000ff40000100a00 */
[----:B------:R-:W-:Y:S01]  /*a2be0*/  STL.64 [R1+0x1100], R196 ;  /* 0x001100c401007387 */ /* 0x000fe20000100a00 */
[----:B------:R1:W-:Y:S02]  /*a2bf0*/  STL.64 [R1+0x1108], R198 ;  /* 0x001108c601007387 */ /* 0x0003e40000100a00 */
[C---:B-1----:R-:W-:Y:S08]  /*a2c00*/  HMMA.1688.F32.TF32 R196, R36.reuse, R8, R72 ;  /* 0x0000000824c4723c */ /* 0x042ff00000081048 */
[----:B------:R-:W-:Y:S08]  /*a2c10*/  HMMA.1688.F32.TF32 R72, R36, R4, R76 ;  /* 0x000000042448723c */ /* 0x000ff0000008104c */
[----:B----4-:R-:W-:Y:S01]  /*a2c20*/  HMMA.1688.F32.TF32 R36, R44, R244, R80 ;  /* 0x000000f42c24723c */ /* 0x010fe20000081050 */
[----:B------:R-:W-:Y:S01]  /*a2c30*/  IMAD.MOV.U32 R64, RZ, RZ, R51 ;  /* 0x000000ffff407224 */ /* 0x000fe200078e0033 */
[----:B------:R-:W-:Y:S01]  /*a2c40*/  MOV R65, R50 ;  /* 0x0000003200417202 */ /* 0x000fe20000000f00 */
[----:B------:R-:W-:-:S02]  /*a2c50*/  IMAD.MOV.U32 R68, RZ, RZ, R43 ;  /* 0x000000ffff447224 */ /* 0x000fc400078e002b */
[----:B------:R-:W-:Y:S02]  /*a2c60*/  IMAD.MOV.U32 R69, RZ, RZ, R42 ;  /* 0x000000ffff457224 */ /* 0x000fe400078e002a */
[----:B------:R-:W-:Y:S01]  /*a2c70*/  IMAD.MOV.U32 R71, RZ, RZ, R114 ;  /* 0x000000ffff477224 */ /* 0x000fe200078e0072 */
[----:B------:R-:W-:Y:S01]  /*a2c80*/  MOV R70, R115 ;  /* 0x0000007300467202 */ /* 0x000fe20000000f00 */
[----:B------:R-:W-:Y:S02]  /*a2c90*/  IMAD.MOV.U32 R80, RZ, RZ, R41 ;  /* 0x000000ffff507224 */ /* 0x000fe400078e0029 */
[----:B------:R-:W-:Y:S01]  /*a2ca0*/  IMAD.MOV.U32 R81, RZ, RZ, R40 ;  /* 0x000000ffff517224 */ /* 0x000fe200078e0028 */
[----:B------:R-:W-:Y:S01]  /*a2cb0*/  STL.64 [R1+0x1120], R196 ;  /* 0x001120c401007387 */ /* 0x000fe20000100a00 */
[----:B------:R-:W-:Y:S02]  /*a2cc0*/  STL.64 [R1+0x1128], R198 ;  /* 0x001128c601007387 */ /* 0x000fe40000100a00 */
[----:B------:R-:W-:Y:S02]  /*a2cd0*/  STL.64 [R1+0x1110], R72 ;  /* 0x0011104801007387 */ /* 0x000fe40000100a00 */
[----:B------:R-:W-:Y:S06]  /*a2ce0*/  STL.64 [R1+0x1118], R74 ;  /* 0x0011184a01007387 */ /* 0x000fec0000100a00 */
[----:B------:R-:W-:Y:S01]  /*a2cf0*/  STL.64 [R1+0xc30], R36 ;  /* 0x000c302401007387 */ /* 0x000fe20000100a00 */
[C---:B------:R-:W-:Y:S01]  /*a2d00*/  HMMA.1688.F32.TF32 R40, R44.reuse, R240, R84 ;  /* 0x000000f02c28723c */ /* 0x040fe20000081054 */
[----:B------:R1:W-:Y:S02]  /*a2d10*/  STL.64 [R1+0xc38], R38 ;  /* 0x000c382601007387 */ /* 0x0003e40000100a00 */
[----:B------:R-:W2:Y:S01]  /*a2d20*/  LDL.LU R236, [R1+0x320] ;  /* 0x0003200001ec7983 */ /* 0x000ea20000300800 */
[----:B------:R-:W-:Y:S01]  /*a2d30*/  MOV R83, R112 ;  /* 0x0000007000537202 */ /* 0x000fe20000000f00 */
[----:B------:R-:W-:Y:S01]  /*a2d40*/  IMAD.MOV.U32 R82, RZ, RZ, R113 ;  /* 0x000000ffff527224 */ /* 0x000fe200078e0071 */
[----:B------:R-:W-:Y:S01]  /*a2d50*/  MOV R60, R53 ;  /* 0x00000035003c7202 */ /* 0x000fe20000000f00 */
[----:B------:R-:W-:Y:S01]  /*a2d60*/  IMAD.MOV.U32 R61, RZ, RZ, R52 ;  /* 0x000000ffff3d7224 */ /* 0x000fe200078e0034 */
[----:B------:R-:W-:Y:S04]  /*a2d70*/  LDS R50, [R242+0x55380] ;  /* 0x05538000f2327984 */ /* 0x000fe80000000800 */
[----:B------:R-:W-:Y:S01]  /*a2d80*/  LDS R51, [R243+0x55380] ;  /* 0x05538000f3337984 */ /* 0x000fe20000000800 */
[----:B-1----:R-:W-:Y:S10]  /*a2d90*/  HMMA.1688.F32.TF32 R36, R44, R64, R88 ;  /* 0x000000402c24723c */ /* 0x002ff40000081058 */
[----:B------:R-:W-:Y:S01]  /*a2da0*/  STL.64 [R1+0xc20], R40 ;  /* 0x000c202801007387 */ /* 0x000fe20000100a00 */
[----:B------:R-:W-:Y:S11]  /*a2db0*/  STL.64 [R1+0xc28], R42 ;  /* 0x000c282a01007387 */ /* 0x000ff60000100a00 */
[----:B------:R-:W-:Y:S01]  /*a2dc0*/  @!UPT UIADD3 URZ, URZ, URZ, URZ ;  /* 0x0000003f3f3ff290 */ /* 0x000fe2000fffe03f */
[----:B------:R1:W-:Y:S01]  /*a2dd0*/  STL.64 [R1+0xc10], R36 ;  /* 0x000c102401007387 */ /* 0x0003e20000100a00 */
[----:B------:R3:W-:Y:S02]  /*a2de0*/  STL.64 [R1+0xc18], R38 ;  /* 0x000c182601007387 */ /* 0x0007e40000100a00 */
[----:B------:R-:W2:Y:S02]  /*a2df0*/  LDL.LU R237, [R1+0x324] ;  /* 0x0003240001ed7983 */ /* 0x000ea40000300800 */
[----:B------:R-:W2:Y:S01]  /*a2e00*/  LDL.LU R238, [R1+0x328] ;  /* 0x0003280001ee7983 */ /* 0x000ea20000300800 */
[----:B------:R-:W2:Y:S01]  /*a2e10*/  LDL.LU R239, [R1+0x32c] ;  /* 0x00032c0001ef7983 */ /* 0x000ea20000300800 */
[----:B------:R-:W4:Y:S02]  /*a2e20*/  LDL.LU R72, [R1+0x3a0] ;  /* 0x0003a00001487983 */ /* 0x000f240000300800 */
[----:B------:R-:W4:Y:S02]  /*a2e30*/  LDL.LU R73, [R1+0x3a4] ;  /* 0x0003a40001497983 */ /* 0x000f240000300800 */
[----:B------:R-:W4:Y:S01]  /*a2e40*/  LDL.LU R74, [R1+0x3a8] ;  /* 0x0003a800014a7983 */ /* 0x000f220000300800 */
[----:B------:R-:W4:Y:S04]  /*a2e50*/  LDL.LU R75, [R1+0x3ac] ;  /* 0x0003ac00014b7983 */ /* 0x000f280000300800 */
        /* <DEDUP_REMOVED lines=39> */
[----:B------:R-:W4:Y:S02]  /*a30d0*/  LDL.LU R219, [R1+0x3ec] ;  /* 0x0003ec0001db7983 */ /* 0x000f240000300800 */
[----:B------:R-:W-:-:S02]  /*a30e0*/  IMAD.MOV.U32 R88, RZ, RZ, R49 ;  /* 0x000000ffff587224 */ /* 0x000fc400078e0031 */
[----:B------:R-:W-:Y:S01]  /*a30f0*/  IMAD.MOV.U32 R89, RZ, RZ, R48 ;  /* 0x000000ffff597224 */ /* 0x000fe200078e0030 */
        /* <DEDUP_REMOVED lines=11> */
[----:B------:R-:W4:Y:S02]  /*a31b0*/  LDL.LU R251, [R1+0x2fc] ;  /* 0x0002fc0001fb7983 */ /* 0x000f240000300800 */
[----:B------:R-:W-:-:S02]  /*a31c0*/  IMAD.MOV.U32 R90, RZ, RZ, R122 ;  /* 0x000000ffff5a7224 */ /* 0x000fc400078e007a */
[----:B------:R-:W-:Y:S01]  /*a31d0*/  IMAD.MOV.U32 R91, RZ, RZ, R123 ;  /* 0x000000ffff5b7224 */ /* 0x000fe200078e007b */
[----:B------:R-:W4:Y:S01]  /*a31e0*/  LDL.LU R122, [R1+0x3cac] ;  /* 0x003cac00017a7983 */ /* 0x000f220000300800 */
[----:B------:R-:W4:Y:S03]  /*a31f0*/  LDL.LU R123, [R1+0x3ca8] ;  /* 0x003ca800017b7983 */ /* 0x000f260000300800 */
[----:B------:R-:W-:Y:S04]  /*a3200*/  LDS R48, [R242+0x54380] ;  /* 0x05438000f2307984 */ /* 0x000fe80000000800 */
[----:B------:R-:W1:Y:S01]  /*a3210*/  LDS R49, [R243+0x54380] ;  /* 0x05438000f3317984 */ /* 0x000e620000000800 */
[C---:B--2---:R-:W-:Y:S08]  /*a3220*/  HMMA.1688.F32.TF32 R196, R44.reuse, R80, R196 ;  /* 0x000000502cc4723c */ /* 0x044ff000000810c4 */
[C---:B---3--:R-:W-:Y:S08]  /*a3230*/  HMMA.1688.F32.TF32 R112, R44.reuse, R88, R112 ;  /* 0x000000582c70723c */ /* 0x048ff00000081070 */
[C---:B------:R-:W-:Y:S08]  /*a3240*/  HMMA.1688.F32.TF32 R200, R44.reuse, R60, R200 ;  /* 0x0000003c2cc8723c */ /* 0x040ff000000810c8 */
[C---:B------:R-:W-:Y:S08]  /*a3250*/  HMMA.1688.F32.TF32 R204, R44.reuse, R56, R204 ;  /* 0x000000382ccc723c */ /* 0x040ff000000810cc */
[C---:B------:R-:W-:Y:S08]  /*a3260*/  HMMA.1688.F32.TF32 R208, R44.reuse, R68, R208 ;  /* 0x000000442cd0723c */ /* 0x040ff000000810d0 */
[C---:B------:R-:W-:Y:S08]  /*a3270*/  HMMA.1688.F32.TF32 R40, R44.reuse, R32, R40 ;  /* 0x000000202c28723c */ /* 0x040ff00000081028 */
[C---:B------:R-:W-:Y:S08]  /*a3280*/  HMMA.1688.F32.TF32 R212, R44.reuse, R28, R212 ;  /* 0x0000001c2cd4723c */ /* 0x040ff000000810d4 */
[C---:B----4-:R-:W-:Y:S01]  /*a3290*/  HMMA.1688.F32.TF32 R216, R44.reuse, R24, R216 ;  /* 0x000000182cd8723c */ /* 0x050fe200000810d8 */
[----:B------:R-:W-:Y:S01]  /*a32a0*/  STL.64 [R1+0xc00], R112 ;  /* 0x000c007001007387 */ /* 0x000fe20000100a00 */
[----:B------:R2:W-:Y:S03]  /*a32b0*/  STL.64 [R1+0xc08], R114 ;  /* 0x000c087201007387 */ /* 0x0005e60000100a00 */
[----:B--2---:R-:W2:Y:S01]  /*a32c0*/  LDL.LU.64 R114, [R1+0x3ca0] ;  /* 0x003ca00001727983 */ /* 0x004ea20000300a00 */
[----:B------:R-:W2:Y:S02]  /*a32d0*/  LDL.LU.64 R112, [R1+0x3c98] ;  /* 0x003c980001707983 */ /* 0x000ea40000300a00 */
[----:B------:R-:W-:Y:S02]  /*a32e0*/  STL.64 [R1+0xbd0], R196 ;  /* 0x000bd0c401007387 */ /* 0x000fe40000100a00 */
[----:B------:R3:W-:Y:S02]  /*a32f0*/  STL.64 [R1+0xbd8], R198 ;  /* 0x000bd8c601007387 */ /* 0x0007e40000100a00 */
[----:B---3--:R-:W3:Y:S01]  /*a3300*/  LDL.LU.64 R198, [R1+0x3c90] ;  /* 0x003c900001c67983 */ /* 0x008ee20000300a00 */
[----:B------:R-:W3:Y:S02]  /*a3310*/  LDL.LU.64 R196, [R1+0x3c88] ;  /* 0x003c880001c47983 */ /* 0x000ee40000300a00 */
[----:B------:R-:W-:Y:S02]  /*a3320*/  STL.64 [R1+0x380], R200 ;  /* 0x000380c801007387 */ /* 0x000fe40000100a00 */
[----:B------:R4:W-:Y:S02]  /*a3330*/  STL.64 [R1+0x388], R202 ;  /* 0x000388ca01007387 */ /* 0x0009e40000100a00 */
[----:B----4-:R-:W4:Y:S01]  /*a3340*/  LDL.LU.64 R202, [R1+0x3c80] ;  /* 0x003c800001ca7983 */ /* 0x010f220000300a00 */
[----:B------:R-:W4:Y:S02]  /*a3350*/  LDL.LU.64 R200, [R1+0x3c78] ;  /* 0x003c780001c87983 */ /* 0x000f240000300a00 */
        /* <DEDUP_REMOVED lines=9> */
[----:B------:R-:W-:Y:S01]  /*a33f0*/  STL.64 [R1+0xc48], R42 ;  /* 0x000c482a01007387 */ /* 0x000fe20000100a00 */
[----:B------:R-:W-:Y:S01]  /*a3400*/  STL.64 [R1+0x3f0], R212 ;  /* 0x0003f0d401007387 */ /* 0x000fe20000100a00 */
[----:B------:R1:W-:Y:S01]  /*a3410*/  STL.64 [R1+0x3f8], R214 ;  /* 0x0003f8d601007387 */ /* 0x0003e20000100a00 */
[C---:B------:R-:W-:Y:S08]  /*a3420*/  HMMA.1688.F32.TF32 R84, R44.reuse, R20, R84 ;  /* 0x000000142c54723c */ /* 0x040ff00000081054 */
[----:B------:R-:W-:Y:S01]  /*a3430*/  HMMA.1688.F32.TF32 R72, R44, R8, R72 ;  /* 0x000000082c48723c */ /* 0x000fe20000081048 */
[----:B------:R-:W-:-:S02]  /*a3440*/  IMAD.MOV.U32 R246, RZ, RZ, R230 ;  /* 0x000000fffff67224 */ /* 0x000fc400078e00e6 */
[----:B------:R-:W-:Y:S01]  /*a3450*/  IMAD.MOV.U32 R247, RZ, RZ, R231 ;  /* 0x000000fffff77224 */ /* 0x000fe200078e00e7 */
[----:B------:R-:W-:Y:S04]  /*a3460*/  LDS R40, [R0+0x56000] ;  /* 0x0560000000287984 */ /* 0x000fe80000000800 */
[----:B------:R-:W-:Y:S04]  /*a3470*/  LDS R42, [R0+0x57000] ;  /* 0x05700000002a7984 */ /* 0x000fe80000000800 */
[----:B------:R-:W-:Y:S04]  /*a3480*/  LDS R41, [R55+0x56000] ;  /* 0x0560000037297984 */ /* 0x000fe80000000800 */
[----:B------:R-:W2:Y:S04]  /*a3490*/  LDS R43, [R55+0x57000] ;  /* 0x05700000372b7984 */ /* 0x000ea80000000800 */
        /* <DEDUP_REMOVED lines=14> */
[----:B------:R-:W-:Y:S01]  /*a3580*/  STL.64 [R1+0x3b8], R38 ;  /* 0x0003b82601007387 */ /* 0x000fe20000100a00 */
[----:B------:R-:W-:Y:S01]  /*a3590*/  STL.64 [R1+0x3a0], R72 ;  /* 0x0003a04801007387 */ /* 0x000fe20000100a00 */
[----:B------:R-:W-:Y:S04]  /*a35a0*/  STL.64 [R1+0x3a8], R74 ;  /* 0x0003a84a01007387 */ /* 0x000fe80000100a00 */
[----:B------:R-:W-:Y:S02]  /*a35b0*/  STL.64 [R1+0x350], R44 ;  /* 0x0003502c01007387 */ /* 0x000fe40000100a00 */
[----:B------:R1:W-:Y:S01]  /*a35c0*/  STL.64 [R1+0x358], R46 ;  /* 0x0003582e01007387 */ /* 0x0003e20000100a00 */
[C---:B------:R-:W-:Y:S01]  /*a35d0*/  HMMA.1688.F32.TF32 R76, R48.reuse, R240, R248 ;  /* 0x000000f0304c723c */ /* 0x040fe200000810f8 */
[----:B------:R-:W-:Y:S04]  /*a35e0*/  LDS R36, [R242+0x56000] ;  /* 0x05600000f2247984 */ /* 0x000fe80000000800 */
[----:B------:R-:W-:Y:S04]  /*a35f0*/  LDS R38, [R242+0x57000] ;  /* 0x05700000f2267984 */ /* 0x000fe80000000800 */
[----:B------:R-:W-:Y:S04]  /*a3600*/  LDS R37, [R243+0x56000] ;  /* 0x05600000f3257984 */ /* 0x000fe80000000800 */
[----:B------:R-:W2:Y:S01]  /*a3610*/  LDS R39, [R243+0x57000] ;  /* 0x05700000f3277984 */ /* 0x000ea20000000800 */
[C---:B-1----:R-:W-:Y:S11]  /*a3620*/  HMMA.1688.F32.TF32 R44, R48.reuse, R244, R232 ;  /* 0x000000f4302c723c */ /* 0x042ff600000810e8 */
[----:B------:R-:W-:Y:S11]  /*a3630*/  @!UPT UIADD3 URZ, URZ, URZ, URZ ;  /* 0x0000003f3f3ff290 */ /* 0x000ff6000fffe03f */
[----:B------:R-:W-:Y:S01]  /*a3640*/  @!UPT UIADD3 URZ, URZ, URZ, URZ ;  /* 0x0000003f3f3ff290 */ /* 0x000fe2000fffe03f */
[----:B------:R-:W-:Y:S01]  /*a3650*/  STL.64 [R1+0x1130], R44 ;  /* 0x0011302c01007387 */ /* 0x000fe20000100a00 */
[----:B------:R2:W-:Y:S02]  /*a3660*/  STL.64 [R1+0x1138], R46 ;  /* 0x0011382e01007387 */ /* 0x0005e40000100a00 */
[----:B------:R-:W-:Y:S02]  /*a3670*/  STL.64 [R1+0x1140], R76 ;  /* 0x0011404c01007387 */ /* 0x000fe40000100a00 */
[----:B------:R1:W-:Y:S01]  /*a3680*/  STL.64 [R1+0x1148], R78 ;  /* 0x0011484e01007387 */ /* 0x0003e20000100a00 */
[C---:B--2---:R-:W-:Y:S08]  /*a3690*/  HMMA.1688.F32.TF32 R44, R48.reuse, R88, R212 ;  /* 0x00000058302c723c */ /* 0x044ff000000810d4 */
[C---:B---3--:R-:W-:Y:S08]  /*a36a0*/  HMMA.1688.F32.TF32 R72, R48.reuse, R64, R216 ;  /* 0x000000403048723c */ /* 0x048ff000000810d8 */
[C---:B-1----:R-:W-:Y:S11]  /*a36b0*/  HMMA.1688.F32.TF32 R76, R48.reuse, R80, R208 ;  /* 0x00000050304c723c */ /* 0x042ff600000810d0 */
[----:B------:R-:W-:Y:S04]  /*a36c0*/  @!UPT UIADD3 URZ, URZ, URZ, URZ ;  /* 0x0000003f3f3ff290 */ /* 0x000fe8000fffe03f */
[----:B------:R-:W-:Y:S01]  /*a36d0*/  STL.64 [R1+0x1150], R72 ;  /* 0x0011504801007387 */ /* 0x000fe20000100a00 */
[----:B------:R1:W-:Y:S02]  /*a36e0*/  STL.64 [R1+0x1158], R74 ;  /* 0x0011584a01007387 */ /* 0x0003e40000100a00 */
[----:B------:R-:W-:Y:S02]  /*a36f0*/  STL.64 [R1+0x1160], R44 ;  /* 0x0011602c01007387 */ /* 0x000fe40000100a00 */
[----:B------:R4:W-:Y:S01]  /*a3700*/  STL.64 [R1+0x1168], R46 ;  /* 0x0011682e01007387 */ /* 0x0009e20000100a00 */
[C---:B-1----:R-:W-:Y:S08]  /*a3710*/  HMMA.1688.F32.TF32 R72, R48.reuse, R60, R204 ;  /* 0x0000003c3048723c */ /* 0x042ff000000810cc */
[C---:B----4-:R-:W-:Y:S01]  /*a3720*/  HMMA.1688.F32.TF32 R44, R48.reuse, R56, R200 ;  /* 0x00000038302c723c */ /* 0x050fe200000810c8 */
        /* <DEDUP_REMOVED lines=8> */
[----:B--2---:R-:W-:Y:S01]  /*a37b0*/  HMMA.1688.F32.TF32 R44, R48, R28, R120 ;  /* 0x0000001c302c723c */ /* 0x004fe20000081078 */
[----:B------:R-:W-:Y:S01]  /*a37c0*/  STL.64 [R1+0x11a0], R76 ;  /* 0x0011a04c01007387 */ /* 0x000fe20000100a00 */
[----:B------:R-:W-:Y:S11]  /*a37d0*/  STL.64 [R1+0x11a8], R78 ;  /* 0x0011a84e01007387 */ /* 0x000ff60000100a00 */
[----:B------:R-:W-:Y:S02]  /*a37e0*/  @!UPT UIADD3 URZ, URZ, URZ, URZ ;  /* 0x0000003f3f3ff290 */ /* 0x000fe4000fffe03f */
[----:B------:R-:W-:Y:S01]  /*a37f0*/  STL.64 [R1+0x11b0], R72 ;  /* 0x0011b04801007387 */ /* 0x000fe20000100a00 */
[----:B------:R-:W-:Y:S08]  /*a3800*/  STL.64 [R1+0x11b8], R74 ;  /* 0x0011b84a01007387 */ /* 0x000ff00000100a00 */
[----:B------:R-:W-:Y:S01]  /*a3810*/  MOV R33, R46 ;  /* 0x0000002e00217202 */ /* 0x000fe20000000f00 */
[----:B------:R1:W-:Y:S02]  /*a3820*/  STL.64 [R1+0x11c0], R44 ;  /* 0x0011c02c01007387 */ /* 0x0003e40000100a00 */
[----:B------:R-:W-:-:S02]  /*a3830*/  IMAD.MOV.U32 R32, RZ, RZ, R47 ;  /* 0x000000ffff207224 */ /* 0x000fc400078e002f */
[C---:B-1----:R-:W-:Y:S11]  /*a3840*/  HMMA.1688.F32.TF32 R44, R48.reuse, R24, R128 ;  /* 0x00000018302c723c */ /* 0x042ff60000081080 */
[----:B------:R-:W-:Y:S11]  /*a3850*/  @!UPT UIADD3 URZ, URZ, URZ, URZ ;  /* 0x0000003f3f3ff290 */ /* 0x000ff6000fffe03f */
[----:B------:R-:W-:Y:S01]  /*a3860*/  @!UPT UIADD3 URZ, URZ, URZ, URZ ;  /* 0x0000003f3f3ff290 */ /* 0x000fe2000fffe03f */
[----:B------:R1:W-:Y:S01]  /*a3870*/  STL.64 [R1+0x11d0], R44 ;  /* 0x0011d02c01007387 */ /* 0x0003e20000100a00 */
[----:B------:R-:W-:Y:S02]  /*a3880*/  IMAD.MOV.U32 R29, RZ, RZ, R46 ;  /* 0x000000ffff1d7224 */ /* 0x000fe400078e002e */
[----:B------:R-:W-:Y:S02]  /*a3890*/  IMAD.MOV.U32 R28, RZ, RZ, R47 ;  /* 0x000000ffff1c7224 */ /* 0x000fe400078e002f */
[----:B------:R-:W2:Y:S01]  /*a38a0*/  LDL R130, [R1+0x1e8] ;  /* 0x0001e80001827983 */ /* 0x000ea20000100800 */
[----:B------:R-:W2:Y:S01]  /*a38b0*/  LDL R131, [R1+0x1ec] ;  /* 0x0001ec0001837983 */ /* 0x000ea20000100800 */
[C---:B-1----:R-:W-:Y:S11]  /*a38c0*/  HMMA.1688.F32.TF32 R44, R48.reuse, R20, R136 ;  /* 0x00000014302c723c */ /* 0x042ff60000081088 */
[----:B------:R-:W-:Y:S11]  /*a38d0*/  @!UPT UIADD3 URZ, URZ, URZ, URZ ;  /* 0x0000003f3f3ff290 */ /* 0x000ff6000fffe03f */
[----:B------:R-:W-:Y:S01]  /*a38e0*/  @!UPT UIADD3 URZ, URZ, URZ, URZ ;  /* 0x0000003f3f3ff290 */ /* 0x000fe2000fffe03f */
[----:B------:R1:W-:Y:S01]  /*a38f0*/  STL.64 [R1+0x11e0], R44 ;  /* 0x0011e02c01007387 */ /* 0x0003e20000100a00 */
[----:B------:R-:W-:Y:S01]  /*a3900*/  IMAD.MOV.U32 R25, RZ, RZ, R46 ;  /* 0x000000ffff197224 */ /* 0x000fe200078e002e */
[----:B------:R-:W-:Y:S02]  /*a3910*/  MOV R24, R47 ;  /* 0x0000002f00187202 */ /* 0x000fe40000000f00 */
[C---:B-1----:R-:W-:Y:S11]  /*a3920*/  HMMA.1688.F32.TF32 R44, R48.reuse, R16, R144 ;  /* 0x00000010302c723c */ /* 0x042ff60000081090 */
[----:B------:R-:W-:Y:S11]  /*a3930*/  @!UPT UIADD3 URZ, URZ, URZ, URZ ;  /* 0x0000003f3f3ff290 */ /* 0x000ff6000fffe03f */
[----:B------:R-:W-:Y:S01]  /*a3940*/  @!UPT UIADD3 URZ, URZ, URZ, URZ ;  /* 0x0000003f3f3ff290 */ /* 0x000fe2000fffe03f */
[----:B------:R1:W-:Y:S01]  /*a3950*/  STL.64 [R1+0x11f0], R44 ;  /* 0x0011f02c01007387 */ /* 0x0003e20000100a00 */
[----:B------:R-:W-:Y:S02]  /*a3960*/  IMAD.MOV.U32 R21, RZ, RZ, R46 ;  /* 0x000000ffff157224 */ /* 0x000fe400078e002e */
[----:B------:R-:W-:Y:S02]  /*a3970*/  IMAD.MOV.U32 R20, RZ, RZ, R47 ;  /* 0x000000ffff147224 */ /* 0x000fe400078e002f */
[----:B------:R-:W3:Y:S01]  /*a3980*/  LDL R146, [R1+0x1f8] ;  /* 0x0001f80001927983 */ /* 0x000ee20000100800 */
[----:B------:R-:W3:Y:S01]  /*a3990*/  LDL R147, [R1+0x1fc] ;  /* 0x0001fc0001937983 */ /* 0x000ee20000100800 */
[C---:B-1----:R-:W-:Y:S11]  /*a39a0*/  HMMA.1688.F32.TF32 R44, R48.reuse, R12, R152 ;  /* 0x0000000c302c723c */ /* 0x042ff60000081098 */
[----:B------:R-:W-:Y:S11]  /*a39b0*/  @!UPT UIADD3 URZ, URZ, URZ, URZ ;  /* 0x0000003f3f3ff290 */ /* 0x000ff6000fffe03f */
[----:B------:R-:W-:Y:S01]  /*a39c0*/  @!UPT UIADD3 URZ, URZ, URZ, URZ ;  /* 0x0000003f3f3ff290 */ /* 0x000fe2000fffe03f */
[----:B------:R1:W-:Y:S01]  /*a39d0*/  STL.64 [R1+0x1200], R44 ;  /* 0x0012002c01007387 */ /* 0x0003e20000100a00 */
[----:B------:R-:W-:Y:S02]  /*a39e0*/  IMAD.MOV.U32 R17, RZ, RZ, R46 ;  /* 0x000000ffff117224 */ /* 0x000fe400078e002e */
[----:B------:R-:W-:Y:S02]  /*a39f0*/  IMAD.MOV.U32 R16, RZ, RZ, R47 ;  /* 0x000000ffff107224 */ /* 0x000fe400078e002f */
[C---:B-1----:R-:W-:Y:S01]  /*a3a00*/  HMMA.1688.F32.TF32 R44, R48.reuse, R8, R160 ;  /* 0x00000008302c723c */ /* 0x042fe200000810a0 */
[----:B------:R-:W-:Y:S11]  /*a3a10*/  IMAD.MOV.U32 R240, RZ, RZ, R156 ;  /* 0x000000fffff07224 */ /* 0x000ff600078e009c */
[----:B------:R-:W-:Y:S11]  /*a3a20*/  @!UPT UIADD3 URZ, URZ, URZ, URZ ;  /* 0x0000003f3f3ff290 */ /* 0x000ff6000fffe03f */
[----:B------:R1:W-:Y:S01]  /*a3a30*/  STL.64 [R1+0x1210], R44 ;  /* 0x0012102c01007387 */ /* 0x0003e20000100a00 */
[----:B------:R-:W-:Y:S01]  /*a3a40*/  MOV R13, R46 ;  /* 0x0000002e000d7202 */ /* 0x000fe20000000f00 */
[----:B------:R-:W-:Y:S02]  /*a3a50*/  IMAD.MOV.U32 R12, RZ, RZ, R47 ;  /* 0x000000ffff0c7224 */ /* 0x000fe400078e002f */
[----:B------:R-:W4:Y:S01]  /*a3a60*/  LDL.LU R156, [R1+0x3c34] ;  /* 0x003c3400019c7983 */ /* 0x000f220000300800 */
[----:B-1----:R-:W-:Y:S01]  /*a3a70*/  HMMA.1688.F32.TF32 R44, R48, R4, R224 ;  /* 0x00000004302c723c */ /* 0x002fe200000810e0 */
        /* <DEDUP_REMOVED lines=9> */
[----:B------:R-:W-:-:S08]  /*a3b10*/  IMAD.MOV.U32 R72, RZ, RZ, R6 ;  /* 0x000000ffff487224 */ /* 0x000fd000078e0006 */
[----:B------:R-:W-:Y:S01]  /*a3b20*/  STL.64 [R1+0x1220], R44 ;  /* 0x0012202c01007387 */ /* 0x000fe20000100a00 */
[----:B------:R1:W-:Y:S02]  /*a3b30*/  STL.64 [R1+0x1228], R46 ;  /* 0x0012282e01007387 */ /* 0x0003e40000100a00 */
[----:B------:R-:W4:Y:S02]  /*a3b40*/  LDL.LU R157, [R1+0x3c30] ;  /* 0x003c3000019d7983 */ /* 0x000f240000300800 */
[----:B------:R-:W4:Y:S01]  /*a3b50*/  LDL.LU R158, [R1+0x3c2c] ;  /* 0x003c2c00019e7983 */ /* 0x000f220000300800 */
        /* <DEDUP_REMOVED lines=10> */
[----:B------:R-:W-:Y:S01]  /*a3c00*/  MOV R73, R7 ;  /* 0x0000000700497202 */ /* 0x000fe20000000f00 */
[----:B------:R-:W-:Y:S01]  /*a3c10*/  IMAD.MOV.U32 R74, RZ, RZ, R10 ;  /* 0x000000ffff4a7224 */ /* 0x000fe200078e000a */
[----:B------:R-:W3:Y:S01]  /*a3c20*/  LDL.LU R7, [R1+0x3c00] ;  /* 0x003c000001077983 */ /* 0x000ee20000300800 */
[----:B------:R-:W3:Y:S02]  /*a3c30*/  LDL.LU R10, [R1+0x3bfc] ;  /* 0x003bfc00010a7983 */ /* 0x000ee40000300800 */
[----:B------:R-:W-:-:S02]  /*a3c40*/  IMAD.MOV.U32 R75, RZ, RZ, R11 ;  /* 0x000000ffff4b7224 */ /* 0x000fc400078e000b */
[----:B------:R-:W-:Y:S01]  /*a3c50*/  IMAD.MOV.U32 R76, RZ, RZ, R14 ;  /* 0x000000ffff4c7224 */ /* 0x000fe200078e000e */
[----:B------:R-:W3:Y:S01]  /*a3c60*/  LDL.LU R11, [R1+0x3bf8] ;  /* 0x003bf800010b7983 */ /* 0x000ee20000300800 */
[----:B------:R-:W3:Y:S02]  /*a3c70*/  LDL.LU R14, [R1+0x3bf4] ;  /* 0x003bf400010e7983 */ /* 0x000ee40000300800 */
[----:B------:R-:W-:Y:S01]  /*a3c80*/  IMAD.MOV.U32 R77, RZ, RZ, R15 ;  /* 0x000000ffff4d7224 */ /* 0x000fe200078e000f */
[----:B------:R-:W-:Y:S01]  /*a3c90*/  MOV R78, R18 ;  /* 0x00000012004e7202 */ /* 0x000fe20000000f00 */
[----:B------:R-:W3:Y:S01]  /*a3ca0*/  LDL.LU R15, [R1+0x3bf0] ;  /* 0x003bf000010f7983 */ /* 0x000ee20000300800 */
[----:B------:R-:W3:Y:S02]  /*a3cb0*/  LDL.LU R18, [R1+0x3bec] ;  /* 0x003bec0001127983 */ /* 0x000ee40000300800 */
[----:B------:R-:W-:Y:S02]  /*a3cc0*/  IMAD.MOV.U32 R79, RZ, RZ, R19 ;  /* 0x000000ffff4f7224 */ /* 0x000fe400078e0013 */
[----:B------:R-:W3:Y:S01]  /*a3cd0*/  LDL.LU R19, [R1+0x3be8] ;  /* 0x003be80001137983 */ /* 0x000ee20000300800 */
[----:B------:R-:W3:Y:S02]  /*a3ce0*/  LDL.LU R84, [R1+0x2e0] ;  /* 0x0002e00001547983 */ /* 0x000ee40000300800 */
[----:B------:R-:W3:Y:S02]  /*a3cf0*/  LDL.LU R85, [R1+0x2e4] ;  /* 0x0002e40001557983 */ /* 0x000ee40000300800 */
[----:B------:R-:W3:Y:S01]  /*a3d00*/  LDL.LU R86, [R1+0x2e8] ;  /* 0x0002e80001567983 */ /* 0x000ee20000300800 */
[----:B------:R-:W3:Y:S01]  /*a3d10*/  LDL.LU R87, [R1+0x2ec] ;  /* 0x0002ec0001577983 */ /* 0x000ee20000300800 */
[----:B------:R-:W-:-:S02]  /*a3d20*/  IMAD.MOV.U32 R236, RZ, RZ, R22 ;  /* 0x000000ffffec7224 */ /* 0x000fc400078e0016 */
[----:B------:R-:W3:Y:S02]  /*a3d30*/  LDL.LU R22, [R1+0x3be4] ;  /* 0x003be40001167983 */ /* 0x000ee40000300800 */
[----:B------:R-:W-:Y:S02]  /*a3d40*/  IMAD.MOV.U32 R237, RZ, RZ, R23 ;  /* 0x000000ffffed7224 */ /* 0x000fe400078e0017 */
[----:B------:R-:W-:Y:S01]  /*a3d50*/  IMAD.MOV.U32 R238, RZ, RZ, R26 ;  /* 0x000000ffffee7224 */ /* 0x000fe200078e001a */
        /* <DEDUP_REMOVED lines=10> */
[----:B------:R-:W-:Y:S02]  /*a3e00*/  IMAD.MOV.U32 R235, RZ, RZ, R35 ;  /* 0x000000ffffeb7224 */ /* 0x000fe400078e0023 */
[----:B------:R-:W3:Y:S01]  /*a3e10*/  LDL.LU R35, [R1+0x3bc8] ;  /* 0x003bc80001237983 */ /* 0x000ee20000300800 */
[C---:B------:R-:W-:Y:S08]  /*a3e20*/  HMMA.1688.F32.TF32 R212, R40.reuse, R90, R148 ;  /* 0x0000005a28d4723c */ /* 0x040ff00000081094 */
[C---:B------:R-:W-:Y:S08]  /*a3e30*/  HMMA.1688.F32.TF32 R208, R40.reuse, R82, R140 ;  /* 0x0000005228d0723c */ /* 0x040ff0000008108c */
[C---:B------:R-:W-:Y:S08]  /*a3e40*/  HMMA.1688.F32.TF32 R204, R40.reuse, R62, R132 ;  /* 0x0000003e28cc723c */ /* 0x040ff00000081084 */
[C---:B------:R-:W-:Y:S08]  /*a3e50*/  HMMA.1688.F32.TF32 R200, R40.reuse, R58, R124 ;  /* 0x0000003a28c8723c */ /* 0x040ff0000008107c */
[----:B------:R-:W-:Y:S08]  /*a3e60*/  HMMA.1688.F32.TF32 R196, R40, R70, R116 ;  /* 0x0000004628c4723c */ /* 0x000ff00000081074 */
[C---:B-1----:R-:W-:Y:S08]  /*a3e70*/  HMMA.1688.F32.TF32 R44, R36.reuse, R66, R72 ;  /* 0x00000042242c723c */ /* 0x042ff00000081048 */
[C---:B------:R-:W-:Y:S08]  /*a3e80*/  HMMA.1688.F32.TF32 R72, R36.reuse, R82, R232 ;  /* 0x000000522448723c */ /* 0x040ff000000810e8 */
[----:B--2---:R-:W-:Y:S07]  /*a3e90*/  HMMA.1688.F32.TF32 R48, R36, R130, R76 ;  /* 0x000000822430723c */ /* 0x004fee000008104c */
[----:B------:R-:W-:-:S02]  /*a3ea0*/  IMAD.MOV.U32 R76, RZ, RZ, R104 ;  /* 0x000000ffff4c7224 */ /* 0x000fc400078e0068 */
[----:B------:R-:W-:Y:S01]  /*a3eb0*/  IMAD.MOV.U32 R77, RZ, RZ, R105 ;  /* 0x000000ffff4d7224 */ /* 0x000fe200078e0069 */
[----:B------:R-:W-:Y:S01]  /*a3ec0*/  MOV R78, R106 ;  /* 0x0000006a004e7202 */ /* 0x000fe20000000f00 */
[----:B------:R-:W-:Y:S01]  /*a3ed0*/  IMAD.MOV.U32 R79, RZ, RZ, R107 ;  /* 0x000000ffff4f7224 */ /* 0x000fe200078e006b */
        /* <DEDUP_REMOVED lines=11> */
[----:B------:R-:W-:Y:S01]  /*a3f90*/  HMMA.1688.F32.TF32 R40, R36, R146, R84 ;  /* 0x000000922428723c */ /* 0x000fe20000081054 */
[----:B------:R-:W-:Y:S01]  /*a3fa0*/  STL.64 [R1+0x3af0], R226 ;  /* 0x003af0e201007387 */ /* 0x000fe20000100a00 */
[----:B------:R-:W-:Y:S02]  /*a3fb0*/  STL.64 [R1+0x3ae8], R224 ;  /* 0x003ae8e001007387 */ /* 0x000fe40000100a00 */
[----:B------:R-:W-:Y:S02]  /*a3fc0*/  STL.64 [R1+0x3b00], R222 ;  /* 0x003b00de01007387 */ /* 0x000fe40000100a00 */
[----:B------:R-:W-:Y:S01]  /*a3fd0*/  STL.64 [R1+0x3af8], R220 ;  /* 0x003af8dc01007387 */ /* 0x000fe20000100a00 */
[----:B------:R-:W-:Y:S01]  /*a3fe0*/  STL.64 [R1+0x3b10], R218 ;  /* 0x003b10da01007387 */ /* 0x000fe20000100a00 */
[----:B------:R-:W-:Y:S11]  /*a3ff0*/  STL.64 [R1+0x3b08], R216 ;  /* 0x003b08d801007387 */ /* 0x000ff60000100a00 */
[----:B------:R-:W-:Y:S04]  /*a4000*/  @!UPT UIADD3 URZ, URZ, URZ, URZ ;  /* 0x0000003f3f3ff290 */ /* 0x000fe8000fffe03f */
[----:B------:R-:W-:Y:S01]  /*a4010*/  STL.64 [R1+0xdb0], R40 ;  /* 0x000db02801007387 */ /* 0x000fe20000100a00 */
[----:B------:R-:W-:Y:S02]  /*a4020*/  STL.64 [R1+0xdb8], R42 ;  /* 0x000db82a01007387 */ /* 0x000fe40000100a00 */
[----:B------:R-:W-:Y:S02]  /*a4030*/  STL.64 [R1+0xda0], R48 ;  /* 0x000da03001007387 */ /* 0x000fe40000100a00 */
[----:B------:R-:W-:Y:S01]  /*a4040*/  STL.64 [R1+0xda8], R50 ;  /* 0x000da83201007387 */ /* 0x000fe20000100a00 */
[----:B------:R-:W-:Y:S01]  /*a4050*/  STL.64 [R1+0xd90], R44 ;  /* 0x000d902c01007387 */ /* 0x000fe20000100a00 */
[----:B------:R1:W-:Y:S02]  /*a4060*/  STL.64 [R1+0xd98], R46 ;  /* 0x000d982e01007387 */ /* 0x0003e40000100a00 */
        /* <DEDUP_REMOVED lines=10> */
[----:B------:R-:W-:Y:S01]  /*a4110*/  LDS R41, [R55+0x56080] ;  /* 0x0560800037297984 */ /* 0x000fe20000000800 */
[C---:B-1----:R-:W-:Y:S03]  /*a4120*/  HMMA.1688.F32.TF32 R44, R36.reuse, R90, R236 ;  /* 0x0000005a242c723c */ /* 0x042fe600000810ec */
[----:B------:R-:W1:Y:S11]  /*a4130*/  LDS R43, [R55+0x57080] ;  /* 0x05708000372b7984 */ /* 0x000e760000000800 */
[----:B------:R-:W-:Y:S09]  /*a4140*/  @!UPT UIADD3 URZ, URZ, URZ, URZ ;  /* 0x0000003f3f3ff290 */ /* 0x000ff2000fffe03f */
[----:B------:R-:W-:Y:S01]  /*a4150*/  STL.64 [R1+0xd80], R44 ;  /* 0x000d802c01007387 */ /* 0x000fe20000100a00 */
[----:B------:R2:W-:Y:S02]  /*a4160*/  STL.64 [R1+0xd88], R46 ;  /* 0x000d882e01007387 */ /* 0x0005e40000100a00 */
[C---:B--2---:R-:W-:Y:S01]  /*a4170*/  HMMA.1688.F32.TF32 R44, R36.reuse, R62, R244 ;  /* 0x0000003e242c723c */ /* 0x044fe200000810f4 */
[----:B------:R-:W-:Y:S07]  /*a4180*/  STL.64 [R1+0xd70], R72 ;  /* 0x000d704801007387 */ /* 0x000fee0000100a00 */
[C---:B------:R-:W-:Y:S01]  /*a4190*/  HMMA.1688.F32.TF32 R48, R36.reuse, R58, R248 ;  /* 0x0000003a2430723c */ /* 0x040fe200000810f8 */
[----:B------:R-:W-:Y:S11]  /*a41a0*/  STL.64 [R1+0xd78], R74 ;  /* 0x000d784a01007387 */ /* 0x000ff60000100a00 */
[----:B------:R-:W-:Y:S03]  /*a41b0*/  @!UPT UIADD3 URZ, URZ, URZ, URZ ;  /* 0x0000003f3f3ff290 */ /* 0x000fe6000fffe03f */
[----:B------:R-:W-:Y:S01]  /*a41c0*/  STL.64 [R1+0xd60], R44 ;  /* 0x000d602c01007387 */ /* 0x000fe20000100a00 */
[----:B------:R2:W-:Y:S02]  /*a41d0*/  STL.64 [R1+0xd68], R46 ;  /* 0x000d682e01007387 */ /* 0x0005e40000100a00 */
[----:B--2---:R-:W-:Y:S05]  /*a41e0*/  HMMA.1688.F32.TF32 R44, R36, R70, R240 ;  /* 0x00000046242c723c */ /* 0x004fea00000810f0 */
[----:B------:R-:W-:Y:S01]  /*a41f0*/  STL.64 [R1+0xd50], R48 ;  /* 0x000d503001007387 */ /* 0x000fe20000100a00 */
[----:B------:R-:W-:Y:S01]  /*a4200*/  STL.64 [R1+0xd58], R50 ;  /* 0x000d583201007387 */ /* 0x000fe20000100a00 */
[----:B------:R-:W-:-:S02]  /*a4210*/  MOV R236, R100 ;  /* 0x0000006400ec7202 */ /* 0x000fc40000000f00 */
[----:B------:R-:W2:Y:S01]  /*a4220*/  LDL.LU R100, [R1+0x3bc4] ;  /* 0x003bc40001647983 */ /* 0x000ea20000300800 */
[----:B------:R-:W-:Y:S02]  /*a4230*/  IMAD.MOV.U32 R237, RZ, RZ, R101 ;  /* 0x000000ffffed7224 */ /* 0x000fe400078e0065 */
[----:B------:R-:W-:Y:S02]  /*a4240*/  IMAD.MOV.U32 R238, RZ, RZ, R102 ;  /* 0x000000ffffee7224 */ /* 0x000fe400078e0066 */
[----:B------:R-:W-:Y:S02]  /*a4250*/  IMAD.MOV.U32 R239, RZ, RZ, R103 ;  /* 0x000000ffffef7224 */ /* 0x000fe400078e0067 */
[----:B------:R-:W-:Y:S01]  /*a4260*/  IMAD.MOV.U32 R72, RZ, RZ, R108 ;  /* 0x000000ffff487224 */ /* 0x000fe200078e006c */
[----:B------:R-:W-:Y:S01]  /*a4270*/  MOV R73, R109 ;  /* 0x0000006d00497202 */ /* 0x000fe20000000f00 */
[----:B------:R-:W-:Y:S02]  /*a4280*/  IMAD.MOV.U32 R74, RZ, RZ, R110 ;  /* 0x000000ffff4a7224 */ /* 0x000fe400078e006e */
[----:B------:R-:W-:-:S03]  /*a4290*/  IMAD.MOV.U32 R75, RZ, RZ, R111 ;  /* 0x000000ffff4b7224 */ /* 0x000fc600078e006f */
[----:B------:R3:W-:Y:S01]  /*a42a0*/  STL.64 [R1+0xd40], R44 ;  /* 0x000d402c01007387 */ /* 0x0007e20000100a00 */
[----:B------:R4:W-:Y:S02]  /*a42b0*/  STL.64 [R1+0xd48], R46 ;  /* 0x000d482e01007387 */ /* 0x0009e40000100a00 */
        /* <DEDUP_REMOVED lines=11> */
[----:B--2---:R-:W-:Y:S01]  /*a4370*/  MOV R115, R100 ;  /* 0x0000006400737202 */ /* 0x004fe20000000f00 */
[----:B---3--:R-:W-:-:S02]  /*a4380*/  IMAD.MOV.U32 R114, RZ, RZ, R101 ;  /* 0x000000ffff727224 */ /* 0x008fc400078e0065 */
[----:B----4-:R-:W-:Y:S02]  /*a4390*/  IMAD.MOV.U32 R113, RZ, RZ, R102 ;  /* 0x000000ffff717224 */ /* 0x010fe400078e0066 */
[----:B------:R-:W-:Y:S02]  /*a43a0*/  IMAD.MOV.U32 R112, RZ, RZ, R103 ;  /* 0x000000ffff707224 */ /* 0x000fe400078e0067 */
[----:B------:R-:W2:Y:S01]  /*a43b0*/  LDL.LU R103, [R1+0x3b94] ;  /* 0x003b940001677983 */ /* 0x000ea20000300800 */
[----:B------:R-:W3:Y:S02]  /*a43c0*/  LDL.LU R102, [R1+0x3b90] ;  /* 0x003b900001667983 */ /* 0x000ee40000300800 */
[----:B------:R-:W4:Y:S02]  /*a43d0*/  LDL.LU R101, [R1+0x3b8c] ;  /* 0x003b8c0001657983 */ /* 0x000f240000300800 */
[----:B------:R-:W2:Y:S02]  /*a43e0*/  LDL.LU R100, [R1+0x3b88] ;  /* 0x003b880001647983 */ /* 0x000ea40000300800 */
[----:B------:R-:W-:-:S02]  /*a43f0*/  IMAD.MOV.U32 R120, RZ, RZ, R111 ;  /* 0x000000ffff787224 */ /* 0x000fc400078e006f */
[----:B------:R-:W-:Y:S01]  /*a4400*/  IMAD.MOV.U32 R121, RZ, RZ, R110 ;  /* 0x000000ffff797224 */ /* 0x000fe200078e006e */
[----:B------:R-:W2:Y:S01]  /*a4410*/  LDL.LU R111, [R1+0x3b84] ;  /* 0x003b8400016f7983 */ /* 0x000ea20000300800 */
[----:B------:R-:W3:Y:S02]  /*a4420*/  LDL.LU R110, [R1+0x3b80] ;  /* 0x003b8000016e7983 */ /* 0x000ee40000300800 */
[----:B------:R-:W-:Y:S02]  /*a4430*/  IMAD.MOV.U32 R122, RZ, RZ, R109 ;  /* 0x000000ffff7a7224 */ /* 0x000fe400078e006d */
[----:B------:R-:W-:Y:S01]  /*a4440*/  IMAD.MOV.U32 R123, RZ, RZ, R108 ;  /* 0x000000ffff7b7224 */ /* 0x000fe200078e006c */
[----:B------:R-:W4:Y:S01]  /*a4450*/  LDL.LU R109, [R1+0x3b7c] ;  /* 0x003b7c00016d7983 */ /* 0x000f220000300800 */
[----:B------:R-:W4:Y:S01]  /*a4460*/  LDL.LU R108, [R1+0x3b78] ;  /* 0x003b7800016c7983 */ /* 0x000f220000300800 */
[----:B------:R-:W-:Y:S01]  /*a4470*/  MOV R136, R107 ;  /* 0x0000006b00887202 */ /* 0x000fe20000000f00 */
[----:B------:R-:W-:Y:S01]  /*a4480*/  IMAD.MOV.U32 R137, RZ, RZ, R106 ;  /* 0x000000ffff897224 */ /* 0x000fe200078e006a */
[----:B------:R-:W4:Y:S01]  /*a4490*/  LDL.LU R107, [R1+0x3b74] ;  /* 0x003b7400016b7983 */ /* 0x000f220000300800 */
        /* <DEDUP_REMOVED lines=25> */
[----:B--2---:R-:W-:-:S02]  /*a4630*/  IMAD.MOV.U32 R163, RZ, RZ, R111 ;  /* 0x000000ffffa37224 */ /* 0x004fc400078e006f */
[----:B---3--:R-:W-:Y:S01]  /*a4640*/  IMAD.MOV.U32 R162, RZ, RZ, R110 ;  /* 0x000000ffffa27224 */ /* 0x008fe200078e006e */
[----:B----4-:R-:W-:Y:S01]  /*a4650*/  MOV R161, R109 ;  /* 0x0000006d00a17202 */ /* 0x010fe20000000f00 */
[----:B------:R-:W-:Y:S02]  /*a4660*/  IMAD.MOV.U32 R160, RZ, RZ, R108 ;  /* 0x000000ffffa07224 */ /* 0x000fe400078e006c */
[----:B------:R-:W2:Y:S01]  /*a4670*/  LDL.LU R108, [R1+0x3b64] ;  /* 0x003b6400016c7983 */ /* 0x000ea20000300800 */
[----:B------:R-:W2:Y:S02]  /*a4680*/  LDL.LU R109, [R1+0x3b60] ;  /* 0x003b6000016d7983 */ /* 0x000ea40000300800 */
[----:B------:R-:W2:Y:S02]  /*a4690*/  LDL.LU R110, [R1+0x3b5c] ;  /* 0x003b5c00016e7983 */ /* 0x000ea40000300800 */
[----:B------:R-:W2:Y:S01]  /*a46a0*/  LDL.LU R111, [R1+0x3b58] ;  /* 0x003b5800016f7983 */ /* 0x000ea20000300800 */
[----:B------:R-:W-:Y:S01]  /*a46b0*/  MOV R50, R106 ;  /* 0x0000006a00327202 */ /* 0x000fe20000000f00 */
[----:B------:R-:W-:-:S02]  /*a46c0*/  IMAD.MOV.U32 R49, RZ, RZ, R105 ;  /* 0x000000ffff317224 */ /* 0x000fc400078e0069 */
[----:B------:R-:W-:Y:S02]  /*a46d0*/  IMAD.MOV.U32 R48, RZ, RZ, R104 ;  /* 0x000000ffff307224 */ /* 0x000fe400078e0068 */
[----:B------:R-:W3:Y:S01]  /*a46e0*/  LDL.LU R104, [R1+0x3b54] ;  /* 0x003b540001687983 */ /* 0x000ee20000300800 */
[----:B------:R-:W3:Y:S02]  /*a46f0*/  LDL.LU R105, [R1+0x3b50] ;  /* 0x003b500001697983 */ /* 0x000ee40000300800 */
[----:B------:R-:W3:Y:S02]  /*a4700*/  LDL.LU R106, [R1+0x3b4c] ;  /* 0x003b4c00016a7983 */ /* 0x000ee40000300800 */
[----:B------:R-:W-:Y:S02]  /*a4710*/  IMAD.MOV.U32 R51, RZ, RZ, R107 ;  /* 0x000000ffff337224 */ /* 0x000fe400078e006b */
[----:B------:R-:W3:Y:S01]  /*a4720*/  LDL.LU R107, [R1+0x3b48] ;  /* 0x003b4800016b7983 */ /* 0x000ee20000300800 */
[----:B------:R-:W4:Y:S02]  /*a4730*/  LDL.LU R248, [R1+0x470] ;  /* 0x0004700001f87983 */ /* 0x000f240000300800 */
[----:B------:R-:W4:Y:S02]  /*a4740*/  LDL.LU R249, [R1+0x474] ;  /* 0x0004740001f97983 */ /* 0x000f240000300800 */
[----:B------:R-:W4:Y:S01]  /*a4750*/  LDL.LU R250, [R1+0x478] ;  /* 0x0004780001fa7983 */ /* 0x000f220000300800 */
[----:B------:R-:W4:Y:S01]  /*a4760*/  LDL.LU R251, [R1+0x47c] ;  /* 0x00047c0001fb7983 */ /* 0x000f220000300800 */
[----:B------:R-:W-:-:S02]  /*a4770*/  IMAD.MOV.U32 R152, RZ, RZ, R100 ;  /* 0x000000ffff987224 */ /* 0x000fc400078e0064 */
[----:B------:R-:W2:Y:S02]  /*a4780*/  LDL.LU R100, [R1+0x3b44] ;  /* 0x003b440001647983 */ /* 0x000ea40000300800 */
[----:B------:R-:W-:Y:S02]  /*a4790*/  IMAD.MOV.U32 R153, RZ, RZ, R101 ;  /* 0x000000ffff997224 */ /* 0x000fe400078e0065 */
[----:B------:R-:W-:Y:S01]  /*a47a0*/  IMAD.MOV.U32 R154, RZ, RZ, R102 ;  /* 0x000000ffff9a7224 */ /* 0x000fe200078e0066 */
[----:B------:R-:W2:Y:S01]  /*a47b0*/  LDL.LU R101, [R1+0x3b40] ;  /* 0x003b400001657983 */ /* 0x000ea20000300800 */
[----:B------:R-:W2:Y:S01]  /*a47c0*/  LDL.LU R102, [R1+0x3b3c] ;  /* 0x003b3c0001667983 */ /* 0x000ea20000300800 */
[----:B------:R-:W-:Y:S02]  /*a47d0*/  MOV R155, R103 ;  /* 0x00000067009b7202 */ /* 0x000fe40000000f00 */
        /* <DEDUP_REMOVED lines=9> */
[C---:B------:R-:W-:Y:S08]  /*a4870*/  HMMA.1688.F32.TF32 R116, R36.reuse, R34, R44 ;  /* 0x000000222474723c */ /* 0x040ff0000008102c */
[C---:B------:R-:W-:Y:S11]  /*a4880*/  HMMA.1688.F32.TF32 R124, R36.reuse, R30, R224 ;  /* 0x0000001e247c723c */ /* 0x040ff600000810e0 */
[----:B------:R-:W-:Y:S04]  /*a4890*/  @!UPT UIADD3 URZ, URZ, URZ, URZ ;  /* 0x0000003f3f3ff290 */ /* 0x000fe8000fffe03f */
[----:B------:R-:W-:Y:S01]  /*a48a0*/  STL.64 [R1+0xe20], R116 ;  /* 0x000e207401007387 */ /* 0x000fe20000100a00 */
[----:B------:R1:W-:Y:S02]  /*a48b0*/  STL.64 [R1+0xe28], R118 ;  /* 0x000e287601007387 */ /* 0x0003e40000100a00 */
[C---:B-1----:R-:W-:Y:S05]  /*a48c0*/  HMMA.1688.F32.TF32 R116, R36.reuse, R26, R228 ;  /* 0x0000001a2474723c */ /* 0x042fea00000810e4 */
[----:B------:R-:W-:Y:S03]  /*a48d0*/  STL.64 [R1+0xe10], R124 ;  /* 0x000e107c01007387 */ /* 0x000fe60000100a00 */
[C---:B------:R-:W-:Y:S01]  /*a48e0*/  HMMA.1688.F32.TF32 R132, R36.reuse, R22, R244 ;  /* 0x000000162484723c */ /* 0x040fe200000810f4 */
[----:B------:R1:W-:Y:S07]  /*a48f0*/  STL.64 [R1+0xe18], R126 ;  /* 0x000e187e01007387 */ /* 0x0003ee0000100a00 */
[----:B-1----:R-:W-:Y:S07]  /*a4900*/  HMMA.1688.F32.TF32 R124, R36, R18, R240 ;  /* 0x00000012247c723c */ /* 0x002fee00000810f0 */
[----:B------:R-:W-:Y:S01]  /*a4910*/  STL.64 [R1+0xe00], R116 ;  /* 0x000e007401007387 */ /* 0x000fe20000100a00 */
[----:B------:R3:W-:Y:S07]  /*a4920*/  STL.64 [R1+0xe08], R118 ;  /* 0x000e087601007387 */ /* 0x0007ee0000100a00 */
[----:B------:R-:W-:Y:S02]  /*a4930*/  STL.64 [R1+0xdf0], R132 ;  /* 0x000df08401007387 */ /* 0x000fe40000100a00 */
[----:B------:R-:W-:Y:S06]  /*a4940*/  STL.64 [R1+0xdf8], R134 ;  /* 0x000df88601007387 */ /* 0x000fec0000100a00 */
[----:B------:R-:W-:Y:S01]  /*a4950*/  STL.64 [R1+0xde0], R124 ;  /* 0x000de07c01007387 */ /* 0x000fe20000100a00 */
[----:B------:R-:W-:Y:S01]  /*a4960*/  STL.64 [R1+0xde8], R126 ;  /* 0x000de87e01007387 */ /* 0x000fe20000100a00 */
[----:B------:R-:W-:Y:S08]  /*a4970*/  HMMA.1688.F32.TF32 R84, R40, R30, R84 ;  /* 0x0000001e2854723c */ /* 0x000ff00000081054 */
[C---:B--2---:R-:W-:Y:S08]  /*a4980*/  HMMA.1688.F32.TF32 R96, R36.reuse, R10, R96 ;  /* 0x0000000a2460723c */ /* 0x044ff00000081060 */
[C---:B---3--:R-:W-:Y:S08]  /*a4990*/  HMMA.1688.F32.TF32 R116, R36.reuse, R14, R92 ;  /* 0x0000000e2474723c */ /* 0x048ff0000008105c */
[----:B------:R-:W-:Y:S08]  /*a49a0*/  HMMA.1688.F32.TF32 R92, R36, R6, R100 ;  /* 0x00000006245c723c */ /* 0x000ff00000081064 */
[C---:B------:R-:W-:Y:S08]  /*a49b0*/  HMMA.1688.F32.TF32 R244, R40.reuse, R146, R104 ;  /* 0x0000009228f4723c */ /* 0x040ff00000081068 */
[C---:B------:R-:W-:Y:S08]  /*a49c0*/  HMMA.1688.F32.TF32 R240, R40.reuse, R130, R108 ;  /* 0x0000008228f0723c */ /* 0x040ff0000008106c */
[----:B----4-:R-:W-:Y:S01]  /*a49d0*/  HMMA.1688.F32.TF32 R248, R40, R66, R248 ;  /* 0x0000004228f8723c */ /* 0x010fe200000810f8 */
[----:B------:R-:W-:-:S02]  /*a49e0*/  LOP3.LUT R9, R0, 0x40, RZ, 0x3c, !PT ;  /* 0x0000004000097812 */ /* 0x000fc400078e3cff */
[----:B------:R-:W-:Y:S01]  /*a49f0*/  LOP3.LUT R8, R0, 0x60, RZ, 0x3c, !PT ;  /* 0x0000006000087812 */ /* 0x000fe200078e3cff */
[----:B------:R-:W-:Y:S04]  /*a4a00*/  LDS R36, [R0+0x56100] ;  /* 0x0561000000247984 */ /* 0x000fe80000000800 */
[----:B------:R-:W-:Y:S04]  /*a4a10*/  LDS R44, [R9+0x56080] ;  /* 0x05608000092c7984 */ /* 0x000fe80000000800 */
[----:B------:R-:W-:Y:S04]  /*a4a20*/  LDS R46, [R9+0x57080] ;  /* 0x05708000092e7984 */ /* 0x000fe80000000800 */
[----:B------:R-:W-:Y:S04]  /*a4a30*/  LDS R45, [R8+0x56080] ;  /* 0x05608000082d7984 */ /* 0x000fe80000000800 */
[----:B------:R-:W1:Y:S04]  /*a4a40*/  LDS R47, [R8+0x57080] ;  /* 0x05708000082f7984 */ /* 0x000e680000000800 */
[----:B------:R-:W-:Y:S04]  /*a4a50*/  LDS R38, [R0+0x57100] ;  /* 0x0571000000267984 */ /* 0x000fe80000000800 */
[----:B------:R-:W-:Y:S04]  /*a4a60*/  LDS R37, [R55+0x56100] ;  /* 0x0561000037257984 */ /* 0x000fe80000000800 */
[----:B------:R-:W2:Y:S04]  /*a4a70*/  LDS R39, [R55+0x57100] ;  /* 0x0571000037277984 */ /* 0x000ea80000000800 */
[----:B------:R-:W-:Y:S01]  /*a4a80*/  STL.64 [R1+0xdd0], R116 ;  /* 0x000dd07401007387 */ /* 0x000fe20000100a00 */
[----:B------:R-:W-:Y:S02]  /*a4a90*/  STL.64 [R1+0xdd8], R118 ;  /* 0x000dd87601007387 */ /* 0x000fe40000100a00 */
[----:B------:R-:W-:Y:S02]  /*a4aa0*/  STL.64 [R1+0xdc0], R96 ;  /* 0x000dc06001007387 */ /* 0x000fe40000100a00 */
[----:B------:R3:W-:Y:S02]  /*a4ab0*/  STL.64 [R1+0xdc8], R98 ;  /* 0x000dc86201007387 */ /* 0x0007e40000100a00 */
[C---:B---3--:R-:W-:Y:S08]  /*a4ac0*/  HMMA.1688.F32.TF32 R96, R40.reuse, R90, R48 ;  /* 0x0000005a2860723c */ /* 0x048ff00000081030 */
[C---:B------:R-:W-:Y:S01]  /*a4ad0*/  HMMA.1688.F32.TF32 R48, R40.reuse, R82, R160 ;  /* 0x000000522830723c */ /* 0x040fe200000810a0 */
[----:B------:R-:W-:Y:S01]  /*a4ae0*/  STL.64 [R1+0xd30], R92 ;  /* 0x000d305c01007387 */ /* 0x000fe20000100a00 */
[----:B------:R3:W-:Y:S06]  /*a4af0*/  STL.64 [R1+0xd38], R94 ;  /* 0x000d385e01007387 */ /* 0x0007ec0000100a00 */
[C---:B---3--:R-:W-:Y:S07]  /*a4b00*/  HMMA.1688.F32.TF32 R92, R40.reuse, R62, R152 ;  /* 0x0000003e285c723c */ /* 0x048fee0000081098 */
[----:B------:R-:W-:Y:S01]  /*a4b10*/  STL.64 [R1], R96 ;  /* 0x0000006001007387 */ /* 0x000fe20000100a00 */
[----:B------:R3:W-:Y:S07]  /*a4b20*/  STL.64 [R1+0x8], R98 ;  /* 0x0000086201007387 */ /* 0x0007ee0000100a00 */
[----:B------:R-:W-:Y:S02]  /*a4b30*/  STL.64 [R1+0x10], R48 ;  /* 0x0000103001007387 */ /* 0x000fe40000100a00 */
[----:B------:R4:W-:Y:S01]  /*a4b40*/  STL.64 [R1+0x18], R50 ;  /* 0x0000183201007387 */ /* 0x0009e20000100a00 */
[C---:B---3--:R-:W-:Y:S08]  /*a4b50*/  HMMA.1688.F32.TF32 R96, R40.reuse, R58, R136 ;  /* 0x0000003a2860723c */ /* 0x048ff00000081088 */
[C---:B----4-:R-:W-:Y:S01]  /*a4b60*/  HMMA.1688.F32.TF32 R48, R40.reuse, R70, R120 ;  /* 0x000000462830723c */ /* 0x050fe20000081078 */
[----:B------:R-:W-:Y:S01]  /*a4b70*/  STL.64 [R1+0x20], R92 ;  /* 0x0000205c01007387 */ /* 0x000fe20000100a00 */
[----:B------:R3:W-:Y:S06]  /*a4b80*/  STL.64 [R1+0x28], R94 ;  /* 0x0000285e01007387 */ /* 0x0007ec0000100a00 */
[C---:B---3--:R-:W-:Y:S07]  /*a4b90*/  HMMA.1688.F32.TF32 R92, R40.reuse, R34, R112 ;  /* 0x00000022285c723c */ /* 0x048fee0000081070 */
[----:B------:R-:W-:Y:S01]  /*a4ba0*/  STL.64 [R1+0x30], R96 ;  /* 0x0000306001007387 */ /* 0x000fe20000100a00 */
[----:B------:R-:W-:Y:S07]  /*a4bb0*/  STL.64 [R1+0x38], R98 ;  /* 0x0000386201007387 */ /* 0x000fee0000100a00 */
[----:B------:R-:W-:Y:S02]  /*a4bc0*/  STL.64 [R1+0x40], R48 ;  /* 0x0000403001007387 */ /* 0x000fe40000100a00 */
[----:B------:R3:W-:Y:S02]  /*a4bd0*/  STL.64 [R1+0x48], R50 ;  /* 0x0000483201007387 */ /* 0x0007e40000100a00 */
[C---:B---3--:R-:W-:Y:S04]  /*a4be0*/  HMMA.1688.F32.TF32 R48, R40.reuse, R26, R76 ;  /* 0x0000001a2830723c */ /* 0x048fe8000008104c */
[----:B------:R-:W-:Y:S01]  /*a4bf0*/  STL.64 [R1+0x50], R92 ;  /* 0x0000505c01007387 */ /* 0x000fe20000100a00 */
[----:B------:R-:W-:Y:S03]  /*a4c00*/  STL.64 [R1+0x58], R94 ;  /* 0x0000585e01007387 */ /* 0x000fe60000100a00 */
[C---:B------:R-:W-:Y:S01]  /*a4c10*/  HMMA.1688.F32.TF32 R76, R40.reuse, R22, R72 ;  /* 0x00000016284c723c */ /* 0x040fe20000081048 */
[----:B------:R-:W-:Y:S01]  /*a4c20*/  STL.64 [R1+0x60], R84 ;  /* 0x0000605401007387 */ /* 0x000fe20000100a00 */
[----:B------:R-:W-:Y:S06]  /*a4c30*/  STL.64 [R1+0x68], R86 ;  /* 0x0000685601007387 */ /* 0x000fec0000100a00 */
[C---:B------:R-:W-:Y:S07]  /*a4c40*/  HMMA.1688.F32.TF32 R72, R40.reuse, R18, R236 ;  /* 0x000000122848723c */ /* 0x040fee00000810ec */
[----:B------:R-:W-:Y:S01]  /*a4c50*/  STL.64 [R1+0x70], R48 ;  /* 0x0000703001007387 */ /* 0x000fe20000100a00 */
[----:B------:R3:W-:Y:S02]  /*a4c60*/  STL.64 [R1+0x78], R50 ;  /* 0x0000783201007387 */ /* 0x0007e40000100a00 */
[C---:B---3--:R-:W-:Y:S05]  /*a4c70*/  HMMA.1688.F32.TF32 R48, R40.reuse, R14, R232 ;  /* 0x0000000e2830723c */ /* 0x048fea00000810e8 */
[----:B------:R-:W-:Y:S01]  /*a4c80*/  STL.64 [R1+0x80], R76 ;  /* 0x0000804c01007387 */ /* 0x000fe20000100a00 */
[----:B------:R-:W-:Y:S02]  /*a4c90*/  STL.64 [R1+0x88], R78 ;  /* 0x0000884e01007387 */ /* 0x000fe40000100a00 */
[----:B------:R-:W3:Y:S05]  /*a4ca0*/  LDL.LU R236, [R1+0x6c0] ;  /* 0x0006c00001ec7983 */ /* 0x000eea0000300800 */
[----:B------:R4:W-:Y:S01]  /*a4cb0*/  STL.64 [R1+0x90], R72 ;  /* 0x0000904801007387 */ /* 0x0009e20000100a00 */
[----:B------:R1:W-:Y:S09]  /*a4cc0*/  STL.64 [R1+0x98], R74 ;  /* 0x0000984a01007387 */ /* 0x0003f20000100a00 */
[----:B------:R2:W-:Y:S01]  /*a4cd0*/  STL.64 [R1+0xa0], R48 ;  /* 0x0000a03001007387 */ /* 0x0005e20000100a00 */
[----:B------:R2:W-:Y:S02]  /*a4ce0*/  STL.64 [R1+0xa8], R50 ;  /* 0x0000a83201007387 */ /* 0x0005e40000100a00 */
[----:B------:R-:W3:Y:S02]  /*a4cf0*/  LDL.LU R237, [R1+0x6c4] ;  /* 0x0006c40001ed7983 */ /* 0x000ee40000300800 */
[----:B------:R-:W3:Y:S01]  /*a4d00*/  LDL.LU R238, [R1+0x6c8] ;  /* 0x0006c80001ee7983 */ /* 0x000ee20000300800 */
[----:B------:R-:W3:Y:S01]  /*a4d10*/  LDL.LU R239, [R1+0x6cc] ;  /* 0x0006cc0001ef7983 */ /* 0x000ee20000300800 */
[----:B----4-:R-:W4:Y:S02]  /*a4d20*/  LDL.LU R72, [R1+0x6b0] ;  /* 0x0006b00001487983 */ /* 0x010f240000300800 */
[----:B------:R-:W4:Y:S02]  /*a4d30*/  LDL.LU R73, [R1+0x6b4] ;  /* 0x0006b40001497983 */ /* 0x000f240000300800 */
[----:B-1----:R-:W4:Y:S01]  /*a4d40*/  LDL.LU R74, [R1+0x6b8] ;  /* 0x0006b800014a7983 */ /* 0x002f220000300800 */
        /* <DEDUP_REMOVED lines=17> */
[----:B--2---:R-:W2:Y:S02]  /*a4e60*/  LDL.LU R48, [R1+0x580] ;  /* 0x0005800001307983 */ /* 0x004ea40000300800 */
        /* <DEDUP_REMOVED lines=96> */
[C---:B------:R-:W-:Y:S07]  /*a5470*/  HMMA.1688.F32.TF32 R104, R44.reuse, R90, R104 ;  /* 0x0000005a2c68723c */ /* 0x040fee0000081068 */
[----:B------:R-:W-:Y:S01]  /*a5480*/  STL.64 [R1+0x4f0], R224 ;  /* 0x0004f0e001007387 */ /* 0x000fe20000100a00 */
[----:B------:R1:W-:Y:S03]  /*a5490*/  STL.64 [R1+0x4f8], R226 ;  /* 0x0004f8e201007387 */ /* 0x0003e60000100a00 */
[----:B-1----:R-:W3:Y:S01]  /*a54a0*/  LDL.LU.64 R226, [R1+0x3af0] ;  /* 0x003af00001e27983 */ /* 0x002ee20000300a00 */
[----:B------:R-:W3:Y:S01]  /*a54b0*/  LDL.LU.64 R224, [R1+0x3ae8] ;  /* 0x003ae80001e07983 */ /* 0x000ee20000300a00 */
[C---:B------:R-:W-:Y:S08]  /*a54c0*/  HMMA.1688.F32.TF32 R96, R44.reuse, R62, R96 ;  /* 0x0000003e2c60723c */ /* 0x040ff00000081060 */
[C---:B------:R-:W-:Y:S08]  /*a54d0*/  HMMA.1688.F32.TF32 R92, R44.reuse, R58, R92 ;  /* 0x0000003a2c5c723c */ /* 0x040ff0000008105c */
[----:B------:R-:W-:Y:S08]  /*a54e0*/  HMMA.1688.F32.TF32 R48, R44, R10, R48 ;  /* 0x0000000a2c30723c */ /* 0x000ff00000081030 */
[----:B----4-:R-:W-:Y:S08]  /*a54f0*/  HMMA.1688.F32.TF32 R72, R36, R58, R72 ;  /* 0x0000003a2448723c */ /* 0x010ff00000081048 */
[C---:B--2---:R-:W-:Y:S11]  /*a5500*/  HMMA.1688.F32.TF32 R40, R44.reuse, R130, R40 ;  /* 0x000000822c28723c */ /* 0x044ff60000081028 */
        /* <DEDUP_REMOVED lines=8> */
[----:B------:R-:W-:Y:S11]  /*a5590*/  STL.64 [R1+0x4c8], R106 ;  /* 0x0004c86a01007387 */ /* 0x000ff60000100a00 */
[----:B------:R-:W-:Y:S06]  /*a55a0*/  @!UPT UIADD3 URZ, URZ, URZ, URZ ;  /* 0x0000003f3f3ff290 */ /* 0x000fec000fffe03f */
[----:B------:R-:W-:Y:S01]  /*a55b0*/  STL.64 [R1+0x4b0], R40 ;  /* 0x0004b02801007387 */ /* 0x000fe20000100a00 */
[----:B------:R1:W-:Y:S02]  /*a55c0*/  STL.64 [R1+0x4b8], R42 ;  /* 0x0004b82a01007387 */ /* 0x0003e40000100a00 */
[C---:B-1----:R-:W-:Y:S01]  /*a55d0*/  HMMA.1688.F32.TF32 R40, R44.reuse, R70, R116 ;  /* 0x000000462c28723c */ /* 0x042fe20000081074 */
[----:B------:R-:W-:Y:S01]  /*a55e0*/  STL.64 [R1+0x4a0], R96 ;  /* 0x0004a06001007387 */ /* 0x000fe20000100a00 */
[----:B------:R1:W-:Y:S02]  /*a55f0*/  STL.64 [R1+0x4a8], R98 ;  /* 0x0004a86201007387 */ /* 0x0003e40000100a00 */
[----:B------:R-:W-:Y:S02]  /*a5600*/  STL.64 [R1+0x490], R92 ;  /* 0x0004905c01007387 */ /* 0x000fe40000100a00 */
[----:B------:R2:W-:Y:S02]  /*a5610*/  STL.64 [R1+0x498], R94 ;  /* 0x0004985e01007387 */ /* 0x0005e40000100a00 */
[C---:B-1----:R-:W-:Y:S08]  /*a5620*/  HMMA.1688.F32.TF32 R96, R44.reuse, R34, R124 ;  /* 0x000000222c60723c */ /* 0x042ff0000008107c */
        /* <DEDUP_REMOVED lines=17> */
[----:B------:R-:W-:Y:S06]  /*a5740*/  STL.64 [R1+0x528], R94 ;  /* 0x0005285e01007387 */ /* 0x000fec0000100a00 */
        /* <DEDUP_REMOVED lines=8> */
[C---:B----4-:R-:W-:Y:S07]  /*a57d0*/  HMMA.1688.F32.TF32 R44, R36.reuse, R66, R120 ;  /* 0x00000042242c723c */ /* 0x050fee0000081078 */
[----:B------:R-:W-:Y:S01]  /*a57e0*/  STL.64 [R1+0xd0], R40 ;  /* 0x0000d02801007387 */ /* 0x000fe20000100a00 */
[----:B------:R-:W-:Y:S07]  /*a57f0*/  STL.64 [R1+0xd8], R42 ;  /* 0x0000d82a01007387 */ /* 0x000fee0000100a00 */
[----:B------:R-:W-:Y:S02]  /*a5800*/  STL.64 [R1+0xf0], R48 ;  /* 0x0000f03001007387 */ /* 0x000fe40000100a00 */
[----:B------:R-:W-:Y:S06]  /*a5810*/  STL.64 [R1+0xf8], R50 ;  /* 0x0000f83201007387 */ /* 0x000fec0000100a00 */
[----:B------:R-:W-:Y:S01]  /*a5820*/  STL.64 [R1+0x100], R44 ;  /* 0x0001002c01007387 */ /* 0x000fe20000100a00 */
[----:B------:R1:W-:Y:S03]  /*a5830*/  STL.64 [R1+0x108], R46 ;  /* 0x0001082e01007387 */ /* 0x0003e60000100a00 */
        /* <DEDUP_REMOVED lines=16> */
[C---:B-1----:R-:W-:Y:S01]  /*a5940*/  HMMA.1688.F32.TF32 R44, R36.reuse, R34, R232 ;  /* 0x00000022242c723c */ /* 0x042fe200000810e8 */
[----:B------:R1:W-:Y:S01]  /*a5950*/  STL.64 [R1+0x140], R72 ;  /* 0x0001404801007387 */ /* 0x0003e20000100a00 */
[----:B------:R4:W-:Y:S03]  /*a5960*/  STL.64 [R1+0x148], R74 ;  /* 0x0001484a01007387 */ /* 0x0009e60000100a00 */
[----:B-1----:R-:W2:Y:S01]  /*a5970*/  LDL.LU R72, [R1+0x780] ;  /* 0x0007800001487983 */ /* 0x002ea20000300800 */
[----:B------:R1:W-:Y:S02]  /*a5980*/  STL.64 [R1+0x150], R48 ;  /* 0x0001503001007387 */ /* 0x0003e40000100a00 */
[----:B------:R1:W-:Y:S11]  /*a5990*/  STL.64 [R1+0x158], R50 ;  /* 0x0001583201007387 */ /* 0x0003f60000100a00 */
[----:B------:R-:W-:Y:S04]  /*a59a0*/  @!UPT UIADD3 URZ, URZ, URZ, URZ ;  /* 0x0000003f3f3ff290 */ /* 0x000fe8000fffe03f */
[----:B------:R-:W-:Y:S01]  /*a59b0*/  STL.64 [R1+0x160], R44 ;  /* 0x0001602c01007387 */ /* 0x000fe20000100a00 */
[----:B------:R-:W-:Y:S02]  /*a59c0*/  STL.64 [R1+0x168], R46 ;  /* 0x0001682e01007387 */ /* 0x000fe40000100a00 */
[----:B------:R-:W2:Y:S02]  /*a59d0*/  LDL.LU R73, [R1+0x784] ;  /* 0x0007840001497983 */ /* 0x000ea40000300800 */
[----:B----4-:R-:W4:Y:S01]  /*a59e0*/  LDL.LU R74, [R1+0x788] ;  /* 0x00078800014a7983 */ /* 0x010f220000300800 */
        /* <DEDUP_REMOVED lines=67> */
[----:B------:R-:W3:Y:S01]  /*a5e20*/  LDL R238, [R1+0x738] ;  /* 0x0007380001ee7983 */ /* 0x000ee20000100800 */
[----:B------:R-:W3:Y:S01]  /*a5e30*/  LDL R239, [R1+0x73c] ;  /* 0x00073c0001ef7983 */ /* 0x000ee20000100800 */
        /* <DEDUP_REMOVED lines=23> */
[----:B------:R-:W1:Y:S01]  /*a5fb0*/  LDS R47, [R55+0x57180] ;  /* 0x05718000372f7984 */ /* 0x000e620000000800 */
[C---:B--2---:R-:W-:Y:S11]  /*a5fc0*/  HMMA.1688.F32.TF32 R108, R36.reuse, R30, R108 ;  /* 0x0000001e246c723c */ /* 0x044ff6000008106c */
[----:B------:R-:W-:Y:S11]  /*a5fd0*/  @!UPT UIADD3 URZ, URZ, URZ, URZ ;  /* 0x0000003f3f3ff290 */ /* 0x000ff6000fffe03f */
[----:B------:R-:W-:Y:S01]  /*a5fe0*/  @!UPT UIADD3 URZ, URZ, URZ, URZ ;  /* 0x0000003f3f3ff290 */ /* 0x000fe2000fffe03f */
[----:B------:R-:W-:Y:S01]  /*a5ff0*/  STL.64 [R1+0x170], R108 ;  /* 0x0001706c01007387 */ /* 0x000fe20000100a00 */
[----:B------:R2:W-:Y:S02]  /*a6000*/  STL.64 [R1+0x178], R110 ;  /* 0x0001786e01007387 */ /* 0x0005e40000100a00 */
[C---:B--2---:R-:W-:Y:S08]  /*a6010*/  HMMA.1688.F32.TF32 R108, R36.reuse, R26, R104 ;  /* 0x0000001a246c723c */ /* 0x044ff00000081068 */
[C---:B---3--:R-:W-:Y:S08]  /*a6020*/  HMMA.1688.F32.TF32 R104, R36.reuse, R22, R100 ;  /* 0x000000162468723c */ /* 0x048ff00000081064 */
[C---:B------:R-:W-:Y:S08]  /*a6030*/  HMMA.1688.F32.TF32 R100, R36.reuse, R18, R96 ;  /* 0x000000122464723c */ /* 0x040ff00000081060 */
[C---:B------:R-:W-:Y:S08]  /*a6040*/  HMMA.1688.F32.TF32 R96, R36.reuse, R14, R92 ;  /* 0x0000000e2460723c */ /* 0x040ff0000008105c */
[C---:B------:R-:W-:Y:S08]  /*a6050*/  HMMA.1688.F32.TF32 R92, R36.reuse, R10, R116 ;  /* 0x0000000a245c723c */ /* 0x040ff00000081074 */
[----:B------:R-:W-:Y:S08]  /*a6060*/  HMMA.1688.F32.TF32 R36, R36, R6, R236 ;  /* 0x000000062424723c */ /* 0x000ff000000810ec */
[C---:B------:R-:W-:Y:S01]  /*a6070*/  HMMA.1688.F32.TF32 R76, R40.reuse, R14, R76 ;  /* 0x0000000e284c723c */ /* 0x040fe2000008104c */
        /* <DEDUP_REMOVED lines=16> */
[C---:B---3--:R-:W-:Y:S08]  /*a6180*/  HMMA.1688.F32.TF32 R36, R40.reuse, R146, R124 ;  /* 0x000000922824723c */ /* 0x048ff0000008107c */
[C---:B------:R-:W-:Y:S08]  /*a6190*/  HMMA.1688.F32.TF32 R92, R40.reuse, R130, R132 ;  /* 0x00000082285c723c */ /* 0x040ff00000081084 */
[C---:B------:R-:W-:Y:S07]  /*a61a0*/  HMMA.1688.F32.TF32 R96, R40.reuse, R66, R140 ;  /* 0x000000422860723c */ /* 0x040fee000008108c */
[----:B------:R-:W-:Y:S01]  /*a61b0*/  STL.64 [R1+0x5f0], R36 ;  /* 0x0005f02401007387 */ /* 0x000fe20000100a00 */
[----:B------:R3:W-:Y:S02]  /*a61c0*/  STL.64 [R1+0x5f8], R38 ;  /* 0x0005f82601007387 */ /* 0x0007e40000100a00 */
[C---:B---3--:R-:W-:Y:S05]  /*a61d0*/  HMMA.1688.F32.TF32 R36, R40.reuse, R90, R148 ;  /* 0x0000005a2824723c */ /* 0x048fea0000081094 */
[----:B------:R-:W-:Y:S01]  /*a61e0*/  STL.64 [R1+0x5c0], R92 ;  /* 0x0005c05c01007387 */ /* 0x000fe20000100a00 */
[----:B------:R3:W-:Y:S07]  /*a61f0*/  STL.64 [R1+0x5c8], R94 ;  /* 0x0005c85e01007387 */ /* 0x0007ee0000100a00 */
[----:B------:R-:W-:Y:S02]  /*a6200*/  STL.64 [R1+0x5b0], R96 ;  /* 0x0005b06001007387 */ /* 0x000fe40000100a00 */
[----:B------:R1:W-:Y:S01]  /*a6210*/  STL.64 [R1+0x5b8], R98 ;  /* 0x0005b86201007387 */ /* 0x0003e20000100a00 */
[C---:B---3--:R-:W-:Y:S08]  /*a6220*/  HMMA.1688.F32.TF32 R92, R40.reuse, R82, R156 ;  /* 0x00000052285c723c */ /* 0x048ff0000008109c */
[C---:B-1----:R-:W-:Y:S01]  /*a6230*/  HMMA.1688.F32.TF32 R96, R40.reuse, R62, R228 ;  /* 0x0000003e2860723c */ /* 0x042fe200000810e4 */
[----:B------:R-:W-:Y:S01]  /*a6240*/  STL.64 [R1+0x5a0], R36 ;  /* 0x0005a02401007387 */ /* 0x000fe20000100a00 */
[----:B------:R1:W-:Y:S06]  /*a6250*/  STL.64 [R1+0x5a8], R38 ;  /* 0x0005a82601007387 */ /* 0x0003ec0000100a00 */
[C---:B-1----:R-:W-:Y:S07]  /*a6260*/  HMMA.1688.F32.TF32 R36, R40.reuse, R58, R48 ;  /* 0x0000003a2824723c */ /* 0x042fee0000081030 */
[----:B------:R-:W-:Y:S01]  /*a6270*/  STL.64 [R1+0x590], R92 ;  /* 0x0005905c01007387 */ /* 0x000fe20000100a00 */
[----:B------:R1:W-:Y:S07]  /*a6280*/  STL.64 [R1+0x598], R94 ;  /* 0x0005985e01007387 */ /* 0x0003ee0000100a00 */
[----:B------:R-:W-:Y:S02]  /*a6290*/  STL.64 [R1+0x580], R96 ;  /* 0x0005806001007387 */ /* 0x000fe40000100a00 */
[----:B------:R-:W-:Y:S01]  /*a62a0*/  STL.64 [R1+0x588], R98 ;  /* 0x0005886201007387 */ /* 0x000fe20000100a00 */
[C---:B------:R-:W-:Y:S08]  /*a62b0*/  HMMA.1688.F32.TF32 R48, R40.reuse, R34, R152 ;  /* 0x000000222830723c */ /* 0x040ff00000081098 */
[C---:B-1----:R-:W-:Y:S01]  /*a62c0*/  HMMA.1688.F32.TF32 R92, R40.reuse, R70, R160 ;  /* 0x00000046285c723c */ /* 0x042fe200000810a0 */
[----:B------:R-:W-:Y:S01]  /*a62d0*/  STL.64 [R1+0x570], R36 ;  /* 0x0005702401007387 */ /* 0x000fe20000100a00 */
[----:B------:R1:W-:Y:S06]  /*a62e0*/  STL.64 [R1+0x578], R38 ;  /* 0x0005782601007387 */ /* 0x0003ec0000100a00 */
[C---:B-1----:R-:W-:Y:S11]  /*a62f0*/  HMMA.1688.F32.TF32 R36, R40.reuse, R30, R136 ;  /* 0x0000001e2824723c */ /* 0x042ff60000081088 */
[----:B------:R-:W-:Y:S04]  /*a6300*/  @!UPT UIADD3 URZ, URZ, URZ, URZ ;  /* 0x0000003f3f3ff290 */ /* 0x000fe8000fffe03f */
[----:B------:R-:W-:Y:S01]  /*a6310*/  STL.64 [R1+0x540], R92 ;  /* 0x0005405c01007387 */ /* 0x000fe20000100a00 */
[----:B------:R1:W-:Y:S02]  /*a6320*/  STL.64 [R1+0x548], R94 ;  /* 0x0005485e01007387 */ /* 0x0003e40000100a00 */
        /* <DEDUP_REMOVED lines=8> */
[----:B------:R-:W-:Y:S07]  /*a63b0*/  STL.64 [R1+0x648], R94 ;  /* 0x0006485e01007387 */ /* 0x000fee0000100a00 */
[----:B------:R-:W-:Y:S02]  /*a63c0*/  STL.64 [R1+0x630], R48 ;  /* 0x0006303001007387 */ /* 0x000fe40000100a00 */
[----:B------:R4:W-:Y:S02]  /*a63d0*/  STL.64 [R1+0x638], R50 ;  /* 0x0006383201007387 */ /* 0x0009e40000100a00 */
[C---:B----4-:R-:W-:Y:S04]  /*a63e0*/  HMMA.1688.F32.TF32 R48, R40.reuse, R10, R72 ;  /* 0x0000000a2830723c */ /* 0x050fe80000081048 */
[----:B------:R-:W-:Y:S01]  /*a63f0*/  STL.64 [R1+0x620], R36 ;  /* 0x0006202401007387 */ /* 0x000fe20000100a00 */
[----:B------:R1:W-:Y:S03]  /*a6400*/  STL.64 [R1+0x628], R38 ;  /* 0x0006282601007387 */ /* 0x0003e60000100a00 */
[----:B-1----:R-:W-:Y:S01]  /*a6410*/  HMMA.1688.F32.TF32 R36, R40, R6, R232 ;  /* 0x000000062824723c */ /* 0x002fe200000810e8 */
[----:B------:R1:W-:Y:S01]  /*a6420*/  STL.64 [R1+0x610], R76 ;  /* 0x0006104c01007387 */ /* 0x0003e20000100a00 */
[----:B------:R3:W-:Y:S03]  /*a6430*/  STL.64 [R1+0x618], R78 ;  /* 0x0006184e01007387 */ /* 0x0007e60000100a00 */
[----:B-1----:R-:W4:Y:S10]  /*a6440*/  LDL.LU R76, [R1+0x990] ;  /* 0x00099000014c7983 */ /* 0x002f340000300800 */
[----:B------:R-:W-:Y:S02]  /*a6450*/  STL.64 [R1+0x600], R48 ;  /* 0x0006003001007387 */ /* 0x000fe40000100a00 */
[----:B------:R-:W-:Y:S06]  /*a6460*/  STL.64 [R1+0x608], R50 ;  /* 0x0006083201007387 */ /* 0x000fec0000100a00 */
[----:B------:R1:W-:Y:S01]  /*a6470*/  STL.64 [R1+0x530], R36 ;  /* 0x0005302401007387 */ /* 0x0003e20000100a00 */
        /* <DEDUP_REMOVED lines=103> */
[C---:B------:R-:W-:Y:S07]  /*a6af0*/  HMMA.1688.F32.TF32 R92, R44.reuse, R62, R92 ;  /* 0x0000003e2c5c723c */ /* 0x040fee000008105c */
[----:B------:R-:W-:Y:S01]  /*a6b00*/  STL.64 [R1+0x280], R40 ;  /* 0x0002802801007387 */ /* 0x000fe20000100a00 */
[----:B------:R4:W-:Y:S07]  /*a6b10*/  STL.64 [R1+0x288], R42 ;  /* 0x0002882a01007387 */ /* 0x0009ee0000100a00 */
[----:B------:R-:W-:Y:S02]  /*a6b20*/  STL.64 [R1+0x290], R36 ;  /* 0x0002902401007387 */ /* 0x000fe40000100a00 */
[----:B------:R1:W-:Y:S01]  /*a6b30*/  STL.64 [R1+0x298], R38 ;  /* 0x0002982601007387 */ /* 0x0003e20000100a00 */
[C---:B----4-:R-:W-:Y:S08]  /*a6b40*/  HMMA.1688.F32.TF32 R40, R44.reuse, R58, R116 ;  /* 0x0000003a2c28723c */ /* 0x050ff00000081074 */
[C---:B-1----:R-:W-:Y:S01]  /*a6b50*/  HMMA.1688.F32.TF32 R36, R44.reuse, R70, R124 ;  /* 0x000000462c24723c */ /* 0x042fe2000008107c */
        /* <DEDUP_REMOVED lines=10> */
[----:B------:R-:W-:Y:S02]  /*a6c00*/  STL.64 [R1+0x2d8], R94 ;  /* 0x0002d85e01007387 */ /* 0x000fe40000100a00 */
[----:B------:R-:W2:Y:S11]  /*a6c10*/  LDL.LU R72, [R1+0xa00] ;  /* 0x000a000001487983 */ /* 0x000eb60000300800 */
[----:B------:R-:W-:Y:S01]  /*a6c20*/  STL.64 [R1+0x2e0], R40 ;  /* 0x0002e02801007387 */ /* 0x000fe20000100a00 */
[----:B------:R1:W-:Y:S07]  /*a6c30*/  STL.64 [R1+0x2e8], R42 ;  /* 0x0002e82a01007387 */ /* 0x0003ee0000100a00 */
[----:B------:R-:W-:Y:S02]  /*a6c40*/  STL.64 [R1+0x2f0], R36 ;  /* 0x0002f02401007387 */ /* 0x000fe40000100a00 */
[----:B------:R3:W-:Y:S01]  /*a6c50*/  STL.64 [R1+0x2f8], R38 ;  /* 0x0002f82601007387 */ /* 0x0007e20000100a00 */
[----:B------:R-:W2:Y:S01]  /*a6c60*/  LDL.LU R73, [R1+0xa04] ;  /* 0x000a040001497983 */ /* 0x000ea20000300800 */
[----:B------:R-:W2:Y:S02]  /*a6c70*/  LDL.LU R74, [R1+0xa08] ;  /* 0x000a0800014a7983 */ /* 0x000ea40000300800 */
[----:B------:R-:W2:Y:S01]  /*a6c80*/  LDL.LU R75, [R1+0xa0c] ;  /* 0x000a0c00014b7983 */ /* 0x000ea20000300800 */
[C---:B-1----:R-:W-:Y:S08]  /*a6c90*/  HMMA.1688.F32.TF32 R40, R44.reuse, R22, R148 ;  /* 0x000000162c28723c */ /* 0x042ff00000081094 */
[C---:B---3--:R-:W-:Y:S08]  /*a6ca0*/  HMMA.1688.F32.TF32 R36, R44.reuse, R18, R156 ;  /* 0x000000122c24723c */ /* 0x048ff0000008109c */
[C---:B------:R-:W-:Y:S01]  /*a6cb0*/  HMMA.1688.F32.TF32 R92, R44.reuse, R14, R228 ;  /* 0x0000000e2c5c723c */ /* 0x040fe200000810e4 */
[----:B------:R-:W-:Y:S04]  /*a6cc0*/  LDS R229, [R55+0x58000] ;  /* 0x0580000037e57984 */ /* 0x000fe80000000800 */
[----:B------:R-:W-:Y:S04]  /*a6cd0*/  LDS R231, [R55+0x59000] ;  /* 0x0590000037e77984 */ /* 0x000fe80000000800 */
[----:B------:R-:W-:Y:S04]  /*a6ce0*/  LDS R228, [R0+0x58000] ;  /* 0x0580000000e47984 */ /* 0x000fe80000000800 */
[----:B------:R-:W-:Y:S04]  /*a6cf0*/  LDS R230, [R0+0x59000] ;  /* 0x0590000000e67984 */ /* 0x000fe80000000800 */
[----:B------:R-:W-:Y:S01]  /*a6d00*/  STL.64 [R1+0x300], R40 ;  /* 0x0003002801007387 */ /* 0x000fe20000100a00 */
[----:B------:R1:W-:Y:S02]  /*a6d10*/  STL.64 [R1+0x308], R42 ;  /* 0x0003082a01007387 */ /* 0x0003e40000100a00 */
[----:B------:R-:W-:Y:S02]  /*a6d20*/  STL.64 [R1+0x310], R36 ;  /* 0x0003102401007387 */ /* 0x000fe40000100a00 */
[----:B------:R3:W-:Y:S01]  /*a6d30*/  STL.64 [R1+0x318], R38 ;  /* 0x0003182601007387 */ /* 0x0007e20000100a00 */
[C---:B-1----:R-:W-:Y:S08]  /*a6d40*/  HMMA.1688.F32.TF32 R40, R44.reuse, R10, R48 ;  /* 0x0000000a2c28723c */ /* 0x042ff00000081030 */
[----:B---3--:R-:W-:Y:S01]  /*a6d50*/  HMMA.1688.F32.TF32 R36, R44, R6, R160 ;  /* 0x000000062c24723c */ /* 0x008fe200000810a0 */
[----:B------:R-:W-:Y:S01]  /*a6d60*/  STL.64 [R1+0x320], R92 ;  /* 0x0003205c01007387 */ /* 0x000fe20000100a00 */
[----:B------:R-:W-:Y:S06]  /*a6d70*/  STL.64 [R1+0x328], R94 ;  /* 0x0003285e01007387 */ /* 0x000fec0000100a00 */
[C---:B------:R-:W-:Y:S07]  /*a6d80*/  HMMA.1688.F32.TF32 R44, R236.reuse, R146, R152 ;  /* 0x00000092ec2c723c */ /* 0x040fee0000081098 */
[----:B------:R-:W-:Y:S01]  /*a6d90*/  STL.64 [R1+0x340], R40 ;  /* 0x0003402801007387 */ /* 0x000fe20000100a00 */
[----:B------:R1:W-:Y:S07]  /*a6da0*/  STL.64 [R1+0x348], R42 ;  /* 0x0003482a01007387 */ /* 0x0003ee0000100a00 */
[----:B------:R-:W-:Y:S02]  /*a6db0*/  STL.64 [R1+0x330], R36 ;  /* 0x0003302401007387 */ /* 0x000fe40000100a00 */
[----:B------:R3:W-:Y:S01]  /*a6dc0*/  STL.64 [R1+0x338], R38 ;  /* 0x0003382601007387 */ /* 0x0007e20000100a00 */
[C---:B-1----:R-:W-:Y:S08]  /*a6dd0*/  HMMA.1688.F32.TF32 R40, R236.reuse, R130, R136 ;  /* 0x00000082ec28723c */ /* 0x042ff00000081088 */
[C---:B---3--:R-:W-:Y:S01]  /*a6de0*/  HMMA.1688.F32.TF32 R36, R236.reuse, R66, R120 ;  /* 0x00000042ec24723c */ /* 0x048fe20000081078 */
[----:B------:R-:W-:Y:S01]  /*a6df0*/  STL.64 [R1+0x710], R44 ;  /* 0x0007102c01007387 */ /* 0x000fe20000100a00 */
[----:B------:R1:W-:Y:S02]  /*a6e00*/  STL.64 [R1+0x718], R46 ;  /* 0x0007182e01007387 */ /* 0x0003e40000100a00 */
[----:B------:R-:W3:Y:S11]  /*a6e10*/  LDL.LU R64, [R1+0xa20] ;  /* 0x000a200001407983 */ /* 0x000ef60000300800 */
[----:B------:R-:W-:Y:S01]  /*a6e20*/  STL.64 [R1+0x700], R40 ;  /* 0x0007002801007387 */ /* 0x000fe20000100a00 */
[----:B------:R-:W-:Y:S07]  /*a6e30*/  STL.64 [R1+0x708], R42 ;  /* 0x0007082a01007387 */ /* 0x000fee0000100a00 */
[----:B------:R-:W-:Y:S02]  /*a6e40*/  STL.64 [R1+0x6f0], R36 ;  /* 0x0006f02401007387 */ /* 0x000fe40000100a00 */
[----:B------:R4:W-:Y:S01]  /*a6e50*/  STL.64 [R1+0x6f8], R38 ;  /* 0x0006f82601007387 */ /* 0x0009e20000100a00 */
[----:B------:R-:W3:Y:S01]  /*a6e60*/  LDL.LU R65, [R1+0xa24] ;  /* 0x000a240001417983 */ /* 0x000ee20000300800 */
[C---:B-1----:R-:W-:Y:S01]  /*a6e70*/  HMMA.1688.F32.TF32 R44, R236.reuse, R82, R84 ;  /* 0x00000052ec2c723c */ /* 0x042fe20000081054 */
[----:B------:R-:W3:Y:S02]  /*a6e80*/  LDL.LU R66, [R1+0xa28] ;  /* 0x000a280001427983 */ /* 0x000ee40000300800 */
[----:B------:R-:W3:Y:S05]  /*a6e90*/  LDL.LU R67, [R1+0xa2c] ;  /* 0x000a2c0001437983 */ /* 0x000eea0000300800 */
[C---:B----4-:R-:W-:Y:S08]  /*a6ea0*/  HMMA.1688.F32.TF32 R36, R236.reuse, R90, R112 ;  /* 0x0000005aec24723c */ /* 0x050ff00000081070 */
[C---:B------:R-:W-:Y:S11]  /*a6eb0*/  HMMA.1688.F32.TF32 R40, R236.reuse, R62, R76 ;  /* 0x0000003eec28723c */ /* 0x040ff6000008104c */
[----:B------:R-:W-:Y:S04]  /*a6ec0*/  @!UPT UIADD3 URZ, URZ, URZ, URZ ;  /* 0x0000003f3f3ff290 */ /* 0x000fe8000fffe03f */
[----:B------:R-:W-:Y:S01]  /*a6ed0*/  STL.64 [R1+0x6e0], R36 ;  /* 0x0006e02401007387 */ /* 0x000fe20000100a00 */
[----:B------:R1:W-:Y:S02]  /*a6ee0*/  STL.64 [R1+0x6e8], R38 ;  /* 0x0006e82601007387 */ /* 0x0003e40000100a00 */
[----:B-1----:R-:W-:Y:S01]  /*a6ef0*/  HMMA.1688.F32.TF32 R36, R236, R58, R232 ;  /* 0x0000003aec24723c */ /* 0x002fe200000810e8 */
[----:B------:R-:W-:Y:S01]  /*a6f00*/  STL.64 [R1+0x6d0], R44 ;  /* 0x0006d02c01007387 */ /* 0x000fe20000100a00 */
[----:B------:R-:W-:Y:S02]  /*a6f10*/  STL.64 [R1+0x6d8], R46 ;  /* 0x0006d82e01007387 */ /* 0x000fe40000100a00 */
[----:B------:R-:W4:Y:S02]  /*a6f20*/  LDL.LU R60, [R1+0xa50] ;  /* 0x000a5000013c7983 */ /* 0x000f240000300800 */
[----:B------:R-:W-:Y:S01]  /*a6f30*/  STL.64 [R1+0x6c0], R40 ;  /* 0x0006c02801007387 */ /* 0x000fe20000100a00 */
[----:B------:R-:W-:Y:S04]  /*a6f40*/  STL.64 [R1+0x6c8], R42 ;  /* 0x0006c82a01007387 */ /* 0x000fe80000100a00 */
[----:B------:R-:W-:Y:S01]  /*a6f50*/  LDS R233, [R55+0x5a000] ;  /* 0x05a0000037e97984 */ /* 0x000fe20000000800 */
[----:B------:R-:W-:-:S03]  /*a6f60*/  IMAD.MOV.U32 R59, RZ, RZ, R2 ;  /* 0x000000ffff3b7224 */ /* 0x000fc600078e0002 */
[----:B------:R-:W-:Y:S04]  /*a6f70*/  LDS R235, [R55+0x5b000] ;  /* 0x05b0000037eb7984 */ /* 0x000fe80000000800 */
[----:B------:R-:W-:Y:S04]  /*a6f80*/  LDS R232, [R0+0x5a000] ;  /* 0x05a0000000e87984 */ /* 0x000fe80000000800 */
[----:B------:R-:W-:Y:S04]  /*a6f90*/  LDS R234, [R0+0x5b000] ;  /* 0x05b0000000ea7984 */ /* 0x000fe80000000800 */
        /* <DEDUP_REMOVED lines=9> */
[C---:B--2---:R-:W-:Y:S11]  /*a7030*/  HMMA.1688.F32.TF32 R36, R236.reuse, R70, R72 ;  /* 0x00000046ec24723c */ /* 0x044ff60000081048 */
[----:B------:R-:W-:Y:S11]  /*a7040*/  @!UPT UIADD3 URZ, URZ, URZ, URZ ;  /* 0x0000003f3f3ff290 */ /* 0x000ff6000fffe03f */
[----:B------:R-:W-:Y:S01]  /*a7050*/  @!UPT UIADD3 URZ, URZ, URZ, URZ ;  /* 0x0000003f3f3ff290 */ /* 0x000fe2000fffe03f */
[----:B------:R-:W-:Y:S01]  /*a7060*/  STL.64 [R1+0x6a0], R36 ;  /* 0x0006a02401007387 */ /* 0x000fe20000100a00 */
[----:B------:R3:W-:Y:S02]  /*a7070*/  STL.64 [R1+0x6a8], R38 ;  /* 0x0006a82601007387 */ /* 0x0007e40000100a00 */
[----:B------:R-:W2:Y:S02]  /*a7080*/  LDL.LU R52, [R1+0xa90] ;  /* 0x000a900001347983 */ /* 0x000ea40000300800 */
[----:B------:R-:W2:Y:S01]  /*a7090*/  LDL.LU R53, [R1+0xa94] ;  /* 0x000a940001357983 */ /* 0x000ea20000300800 */
[----:B------:R-:W2:Y:S01]  /*a70a0*/  LDL.LU R54, [R1+0xa98] ;  /* 0x000a980001367983 */ /* 0x000ea20000300800 */
[----:B------:R-:W-:Y:S02]  /*a70b0*/  MOV R55, R252 ;  /* 0x000000fc00377202 */ /* 0x000fe40000000f00 */
[----:B------:R-:W2:Y:S01]  /*a70c0*/  LDL.LU R252, [R1+0x3adc] ;  /* 0x003adc0001fc7983 */ /* 0x000ea20000300800 */
[C---:B---3--:R-:W-:Y:S11]  /*a70d0*/  HMMA.1688.F32.TF32 R36, R236.reuse, R34, R64 ;  /* 0x00000022ec24723c */ /* 0x048ff60000081040 */
[----:B------:R-:W-:Y:S11]  /*a70e0*/  @!UPT UIADD3 URZ, URZ, URZ, URZ ;  /* 0x0000003f3f3ff290 */ /* 0x000ff6000fffe03f */
[----:B------:R-:W-:Y:S01]  /*a70f0*/  @!UPT UIADD3 URZ, URZ, URZ, URZ ;  /* 0x0000003f3f3ff290 */ /* 0x000fe2000fffe03f */
[----:B------:R-:W-:Y:S01]  /*a7100*/  STL.64 [R1+0x750], R36 ;  /* 0x0007502401007387 */ /* 0x000fe20000100a00 */
[----:B------:R4:W-:Y:S02]  /*a7110*/  STL.64 [R1+0x758], R38 ;  /* 0x0007582601007387 */ /* 0x0009e40000100a00 */
[C---:B----4-:R-:W-:Y:S01]  /*a7120*/  HMMA.1688.F32.TF32 R36, R236.reuse, R30, R60 ;  /* 0x0000001eec24723c */ /* 0x050fe2000008103c */
[----:B------:R-:W1:Y:S04]  /*a7130*/  LDSM.16.M88.4 R160, [R2+0x180] ;  /* 0x0001800002a0783b */ /* 0x000e680000000200 */
[----:B------:R-:W3:Y:S04]  /*a7140*/  LDSM.16.M88.4 R156, [R2+0x4180] ;  /* 0x00418000029c783b */ /* 0x000ee80000000200 */
[----:B------:R-:W4:Y:S04]  /*a7150*/  LDSM.16.M88.4 R152, [R2+0x8180] ;  /* 0x008180000298783b */ /* 0x000f280000000200 */
[----:B------:R-:W1:Y:S04]  /*a7160*/  LDSM.16.M88.4 R148, [R2+0xc180] ;  /* 0x00c180000294783b */ /* 0x000e680000000200 */
        /* <DEDUP_REMOVED lines=11> */
[----:B------:R3:W1:Y:S04]  /*a7220*/  LDSM.16.M88.4 R100, [R2+0x3c180] ;  /* 0x03c180000264783b */ /* 0x0006680000000200 */
[----:B------:R-:W-:Y:S01]  /*a7230*/  STL.64 [R1+0x740], R36 ;  /* 0x0007402401007387 */ /* 0x000fe20000100a00 */
[----:B------:R3:W-:Y:S03]  /*a7240*/  STL.64 [R1+0x748], R38 ;  /* 0x0007482601007387 */ /* 0x0007e60000100a00 */
[----:B---3--:R-:W3:Y:S01]  /*a7250*/  LDL.LU R2, [R1+0x3ad8] ;  /* 0x003ad80001027983 */ /* 0x008ee20000300800 */
[C---:B------:R-:W-:Y:S11]  /*a7260*/  HMMA.1688.F32.TF32 R36, R236.reuse, R26, R56 ;  /* 0x0000001aec24723c */ /* 0x040ff60000081038 */
[----:B------:R-:W-:Y:S11]  /*a7270*/  @!UPT UIADD3 URZ, URZ, URZ, URZ ;  /* 0x0000003f3f3ff290 */ /* 0x000ff6000fffe03f */
[----:B------:R-:W-:Y:S01]  /*a7280*/  @!UPT UIADD3 URZ, URZ, URZ, URZ ;  /* 0x0000003f3f3ff290 */ /* 0x000fe2000fffe03f */
[----:B------:R2:W-:Y:S01]  /*a7290*/  STL.64 [R1+0x730], R36 ;  /* 0x0007302401007387 */ /* 0x0005e20000100a00 */
[----:B------:R-:W-:Y:S02]  /*a72a0*/  IMAD.MOV.U32 R5, RZ, RZ, R38 ;  /* 0x000000ffff057224 */ /* 0x000fe400078e0026 */
[----:B------:R-:W-:Y:S02]  /*a72b0*/  IMAD.MOV.U32 R4, RZ, RZ, R39 ;  /* 0x000000ffff047224 */ /* 0x000fe400078e0027 */
[----:B--2---:R-:W-:Y:S08]  /*a72c0*/  HMMA.1688.F32.TF32 R36, R236, R22, R52 ;  /* 0x00000016ec24723c */ /* 0x004ff00000081034 */
[C---:B-1----:R-:W-:Y:S08]  /*a72d0*/  HMMA.1688.F32.TF32 R224, R228.reuse, R160, R224 ;  /* 0x000000a0e4e0723c */ /* 0x042ff000000810e0 */
[C---:B------:R-:W-:Y:S01]  /*a72e0*/  HMMA.1688.F32.TF32 R220, R228.reuse, R156, R220 ;  /* 0x0000009ce4dc723c */ /* 0x040fe200000810dc */
[----:B------:R-:W-:Y:S04]  /*a72f0*/  LDSM.16.M88.4 R96, [R252+0x180] ;  /* 0x00018000fc60783b */ /* 0x000fe80000000200 */
[----:B------:R-:W-:Y:S03]  /*a7300*/  LDSM.16.M88.4 R92, [R252+0x4180] ;  /* 0x00418000fc5c783b */ /* 0x000fe60000000200 */
        /* <DEDUP_REMOVED lines=14> */
[----:B------:R-:W-:Y:S04]  /*a73f0*/  LDSM.16.M88.4 R88, [R252+0x8180] ;  /* 0x00818000fc58783b */ /* 0x000fe80000000200 */
[----:B------:R-:W-:Y:S04]  /*a7400*/  LDSM.16.M88.4 R84, [R252+0xc180] ;  /* 0x00c18000fc54783b */ /* 0x000fe80000000200 */
[----:B------:R-:W-:Y:S01]  /*a7410*/  STL.64 [R1+0x720], R36 ;  /* 0x0007202401007387 */ /* 0x000fe20000100a00 */
[----:B------:R-:W-:Y:S02]  /*a7420*/  STL.64 [R1+0x728], R38 ;  /* 0x0007282601007387 */ /* 0x000fe40000100a00 */
[----:B------:R-:W-:Y:S02]  /*a7430*/  STL.64 [R1+0x3de0], R246 ;  /* 0x003de0f601007387 */ /* 0x000fe40000100a00 */
[----:B------:R1:W-:Y:S01]  /*a7440*/  STL.64 [R1+0x3dd8], R244 ;  /* 0x003dd8f401007387 */ /* 0x0003e20000100a00 */
[C---:B------:R-:W-:Y:S08]  /*a7450*/  HMMA.1688.F32.TF32 R224, R232.reuse, R162, R224 ;  /* 0x000000a2e8e0723c */ /* 0x040ff000000810e0 */
[----:B------:R-:W-:Y:S01]  /*a7460*/  HMMA.1688.F32.TF32 R220, R232, R158, R220 ;  /* 0x0000009ee8dc723c */ /* 0x000fe200000810dc */
[----:B------:R-:W-:Y:S04]  /*a7470*/  LDSM.16.M88.4 R80, [R252+0x10180] ;  /* 0x01018000fc50783b */ /* 0x000fe80000000200 */
[----:B------:R-:W-:Y:S04]  /*a7480*/  LDSM.16.M88.4 R76, [R252+0x14180] ;  /* 0x01418000fc4c783b */ /* 0x000fe80000000200 */
[----:B------:R-:W-:Y:S04]  /*a7490*/  LDSM.16.M88.4 R72, [R252+0x18180] ;  /* 0x01818000fc48783b */ /* 0x000fe80000000200 */
[----:B------:R-:W-:Y:S04]  /*a74a0*/  LDSM.16.M88.4 R68, [R252+0x1c180] ;  /* 0x01c18000fc44783b */ /* 0x000fe80000000200 */
[----:B------:R-:W-:Y:S04]  /*a74b0*/  LDSM.16.M88.4 R64, [R252+0x20180] ;  /* 0x02018000fc40783b */ /* 0x000fe80000000200 */
[----:B------:R-:W-:Y:S04]  /*a74c0*/  LDSM.16.M88.4 R60, [R252+0x24180] ;  /* 0x02418000fc3c783b */ /* 0x000fe80000000200 */
[----:B------:R-:W-:Y:S04]  /*a74d0*/  LDSM.16.M88.4 R56, [R252+0x28180] ;  /* 0x02818000fc38783b */ /* 0x000fe80000000200 */
[----:B-1----:R-:W2:Y:S01]  /*a74e0*/  LDL.LU R244, [R1+0xbc0] ;  /* 0x000bc00001f47983 */ /* 0x002ea20000300800 */
[----:B------:R-:W2:Y:S02]  /*a74f0*/  LDL.LU R245, [R1+0xbc4] ;  /* 0x000bc40001f57983 */ /* 0x000ea40000300800 */
[----:B------:R-:W2:Y:S02]  /*a7500*/  LDL.LU R246, [R1+0xbc8] ;  /* 0x000bc80001f67983 */ /* 0x000ea40000300800 */
[----:B------:R-:W2:Y:S01]  /*a7510*/  LDL.LU R247, [R1+0xbcc] ;  /* 0x000bcc0001f77983 */ /* 0x000ea20000300800 */
[----:B------:R-:W-:Y:S01]  /*a7520*/  STL.64 [R1+0x3dd0], R242 ;  /* 0x003dd0f201007387 */ /* 0x000fe20000100a00 */
[----:B------:R1:W-:Y:S03]  /*a7530*/  STL.64 [R1+0x3dc8], R240 ;  /* 0x003dc8f001007387 */ /* 0x0003e60000100a00 */
[----:B------:R-:W-:Y:S04]  /*a7540*/  LDSM.16.M88.4 R52, [R252+0x2c180] ;  /* 0x02c18000fc34783b */ /* 0x000fe80000000200 */
[----:B------:R-:W-:Y:S04]  /*a7550*/  LDSM.16.M88.4 R48, [R252+0x30180] ;  /* 0x03018000fc30783b */ /* 0x000fe80000000200 */
[----:B------:R-:W-:Y:S04]  /*a7560*/  LDSM.16.M88.4 R44, [R252+0x34180] ;  /* 0x03418000fc2c783b */ /* 0x000fe80000000200 */
[----:B------:R-:W-:Y:S04]  /*a7570*/  LDSM.16.M88.4 R40, [R252+0x38180] ;  /* 0x03818000fc28783b */ /* 0x000fe80000000200 */
[----:B------:R-:W-:Y:S04]  /*a7580*/  LDS R228, [R0+0x5e000] ;  /* 0x05e0000000e47984 */ /* 0x000fe80000000800 */
[----:B------:R-:W-:Y:S04]  /*a7590*/  LDS R230, [R0+0x5f000] ;  /* 0x05f0000000e67984 */ /* 0x000fe80000000800 */
[----:B------:R-:W-:Y:S04]  /*a75a0*/  LDSM.16.M88.4 R36, [R252+0x3c180] ;  /* 0x03c18000fc24783b */ /* 0x000fe80000000200 */
[----:B-1----:R-:W4:Y:S01]  /*a75b0*/  LDL.LU R240, [R1+0xb30] ;  /* 0x000b300001f07983 */ /* 0x002f220000300800 */
[----:B------:R-:W4:Y:S02]  /*a75c0*/  LDL.LU R241, [R1+0xb34] ;  /* 0x000b340001f17983 */ /* 0x000f240000300800 */
[----:B------:R-:W4:Y:S02]  /*a75d0*/  LDL.LU R242, [R1+0xb38] ;  /* 0x000b380001f27983 */ /* 0x000f240000300800 */
[----:B------:R-:W4:Y:S01]  /*a75e0*/  LDL.LU R243, [R1+0xb3c] ;  /* 0x000b3c0001f37983 */ /* 0x000f220000300800 */
[----:B------:R-:W-:Y:S01]  /*a75f0*/  STL.64 [R1+0x3dc0], R250 ;  /* 0x003dc0fa01007387 */ /* 0x000fe20000100a00 */
[----:B------:R1:W-:Y:S03]  /*a7600*/  STL.64 [R1+0x3db8], R248 ;  /* 0x003db8f801007387 */ /* 0x0003e60000100a00 */
[----:B-1----:R-:W4:Y:S01]  /*a7610*/  LDL.LU R248, [R1+0xb20] ;  /* 0x000b200001f87983 */ /* 0x002f220000300800 */
[----:B------:R-:W4:Y:S02]  /*a7620*/  LDL.LU R249, [R1+0xb24] ;  /* 0x000b240001f97983 */ /* 0x000f240000300800 */
[----:B------:R-:W4:Y:S02]  /*a7630*/  LDL.LU R250, [R1+0xb28] ;  /* 0x000b280001fa7983 */ /* 0x000f240000300800 */
[----:B------:R-:W4:Y:S01]  /*a7640*/  LDL.LU R251, [R1+0xb2c] ;  /* 0x000b2c0001fb7983 */ /* 0x000f220000300800 */
[----:B------:R-:W-:Y:S01]  /*a7650*/  STL [R1+0x3d54], R9 ;  /* 0x003d540901007387 */ /* 0x000fe20000100800 */
[----:B------:R-:W-:Y:S02]  /*a7660*/  STL [R1+0x3d50], R8 ;  /* 0x003d500801007387 */ /* 0x000fe40000100800 */
[----:B------:R-:W-:Y:S02]  /*a7670*/  STL [R1+0x3d04], R5 ;  /* 0x003d040501007387 */ /* 0x000fe40000100800 */
[----:B------:R-:W-:Y:S01]  /*a7680*/  STL [R1+0x3d00], R4 ;  /* 0x003d000401007387 */ /* 0x000fe20000100800 */
[----:B------:R-:W-:Y:S04]  /*a7690*/  STL [R1+0x3c04], R3 ;  /* 0x003c040301007387 */ /* 0x000fe80000100800 */
[----:B---3--:R-:W-:Y:S01]  /*a76a0*/  STL [R1+0x3c00], R2 ;  /* 0x003c000201007387 */ /* 0x008fe20000100800 */
        /* <DEDUP_REMOVED lines=11> */
[----:B------:R1:W-:Y:S01]  /*a7760*/  STL [R1+0x3ae8], R12 ;  /* 0x003ae80c01007387 */ /* 0x0003e20000100800 */
[C---:B--2---:R-:W-:Y:S08]  /*a7770*/  HMMA.1688.F32.TF32 R244, R236.reuse, R18, R244 ;  /* 0x00000012ecf4723c */ /* 0x044ff000000810f4 */
[----:B----4-:R-:W-:Y:S11]  /*a7780*/  HMMA.1688.F32.TF32 R240, R236, R14, R240 ;  /* 0x0000000eecf0723c */ /* 0x010ff600000810f0 */
[----:B------:R-:W-:Y:S05]  /*a7790*/  @!UPT UIADD3 URZ, URZ, URZ, URZ ;  /* 0x0000003f3f3ff290 */ /* 0x000fea000fffe03f */
[----:B-1----:R-:W-:Y:S02]  /*a77a0*/  IMAD.MOV.U32 R12, RZ, RZ, R247 ;  /* 0x000000ffff0c7224 */ /* 0x002fe400078e00f7 */
[----:B------:R-:W-:Y:S01]  /*a77b0*/  IMAD.MOV.U32 R13, RZ, RZ, R246 ;  /* 0x000000ffff0d7224 */ /* 0x000fe200078e00f6 */
[----:B------:R-:W-:Y:S01]  /*a77c0*/  MOV R16, R245 ;  /* 0x000000f500107202 */ /* 0x000fe20000000f00 */
[----:B------:R-:W-:Y:S01]  /*a77d0*/  IMAD.MOV.U32 R17, RZ, RZ, R244 ;  /* 0x000000ffff117224 */ /* 0x000fe200078e00f4 */
[----:B------:R-:W2:Y:S01]  /*a77e0*/  LDL.LU.64 R246, [R1+0x3de0] ;  /* 0x003de00001f67983 */ /* 0x000ea20000300a00 */
[----:B------:R-:W2:Y:S02]  /*a77f0*/  LDL.LU.64 R244, [R1+0x3dd8] ;  /* 0x003dd80001f47983 */ /* 0x000ea40000300a00 */
[----:B------:R1:W-:Y:S02]  /*a7800*/  STL [R1+0x3d60], R12 ;  /* 0x003d600c01007387 */ /* 0x0003e40000100800 */
[----:B------:R3:W-:Y:S01]  /*a7810*/  STL [R1+0x3d5c], R13 ;  /* 0x003d5c0d01007387 */ /* 0x0007e20000100800 */
[----:B------:R-:W-:Y:S01]  /*a7820*/  STL [R1+0x3d58], R16 ;  /* 0x003d581001007387 */ /* 0x000fe20000100800 */
[----:B------:R-:W-:Y:S01]  /*a7830*/  STL [R1+0x3d08], R17 ;  /* 0x003d081101007387 */ /* 0x000fe20000100800 */
[----:B------:R-:W-:Y:S01]  /*a7840*/  MOV R21, R242 ;  /* 0x000000f200157202 */ /* 0x000fe20000000f00 */
[----:B------:R-:W-:-:S02]  /*a7850*/  IMAD.MOV.U32 R20, RZ, RZ, R243 ;  /* 0x000000ffff147224 */ /* 0x000fc400078e00f3 */
[----:B------:R-:W-:Y:S02]  /*a7860*/  IMAD.MOV.U32 R24, RZ, RZ, R240 ;  /* 0x000000ffff187224 */ /* 0x000fe400078e00f0 */
[----:B------:R-:W-:Y:S01]  /*a7870*/  IMAD.MOV.U32 R25, RZ, RZ, R241 ;  /* 0x000000ffff197224 */ /* 0x000fe200078e00f1 */
[----:B------:R-:W4:Y:S01]  /*a7880*/  LDL.LU.64 R242, [R1+0x3dd0] ;  /* 0x003dd00001f27983 */ /* 0x000f220000300a00 */
[----:B------:R-:W4:Y:S02]  /*a7890*/  LDL.LU.64 R240, [R1+0x3dc8] ;  /* 0x003dc80001f07983 */ /* 0x000f240000300a00 */
[----:B------:R3:W-:Y:S02]  /*a78a0*/  STL.64 [R1+0x3db0], R14 ;  /* 0x003db00e01007387 */ /* 0x0007e40000100a00 */
[----:B-1----:R-:W2:Y:S01]  /*a78b0*/  LDL.LU R12, [R1+0xab0] ;  /* 0x000ab000010c7983 */ /* 0x002ea20000300800 */
[----:B---3--:R-:W2:Y:S04]  /*a78c0*/  LDL.LU R13, [R1+0xab4] ;  /* 0x000ab400010d7983 */ /* 0x008ea80000300800 */
[----:B------:R-:W2:Y:S01]  /*a78d0*/  LDL.LU R14, [R1+0xab8] ;  /* 0x000ab800010e7983 */ /* 0x000ea20000300800 */
[----:B------:R-:W2:Y:S01]  /*a78e0*/  LDL.LU R15, [R1+0xabc] ;  /* 0x000abc00010f7983 */ /* 0x000ea20000300800 */
[----:B------:R-:W-:Y:S01]  /*a78f0*/  LOP3.LUT R9, R0, 0x20, RZ, 0x3c, !PT ;  /* 0x0000002000097812 */ /* 0x000fe200078e3cff */
[----:B------:R-:W-:Y:S04]  /*a7900*/  HMMA.1688.F32.TF32 R248, R236, R10, R248 ;  /* 0x0000000aecf8723c */ /* 0x000fe800000810f8 */
[----:B------:R-:W-:Y:S04]  /*a7910*/  LDS R229, [R9+0x5e000] ;  /* 0x05e0000009e57984 */ /* 0x000fe80000000800 */
[----:B------:R-:W-:Y:S01]  /*a7920*/  LDS R231, [R9+0x5f000] ;  /* 0x05f0000009e77984 */ /* 0x000fe20000000800 */
        /* <DEDUP_REMOVED lines=14> */
[----:B------:R-:W1:Y:S01]  /*a7a10*/  S2R R252, SR_TID.X ;  /* 0x0000000000fc7919 */ /* 0x000e620000002100 */
[----:B------:R-:W-:Y:S01]  /*a7a20*/  IMAD.MOV.U32 R33, RZ, RZ, R250 ;  /* 0x000000ffff217224 */ /* 0x000fe200078e00fa */
[----:B------:R-:W-:Y:S01]  /*a7a30*/  MOV R32, R251 ;  /* 0x000000fb00207202 */ /* 0x000fe20000000f00 */
[----:B------:R-:W-:-:S02]  /*a7a40*/  IMAD.MOV.U32 R28, RZ, RZ, R248 ;  /* 0x000000ffff1c7224 */ /* 0x000fc400078e00f8 */
[----:B------:R-:W-:Y:S01]  /*a7a50*/  IMAD.MOV.U32 R29, RZ, RZ, R249 ;  /* 0x000000ffff1d7224 */ /* 0x000fe200078e00f9 */
[----:B------:R-:W3:Y:S01]  /*a7a60*/  LDL.LU.64 R250, [R1+0x3dc0] ;  /* 0x003dc00001fa7983 */ /* 0x000ee20000300a00 */
[----:B------:R-:W3:Y:S01]  /*a7a70*/  LDL.LU.64 R248, [R1+0x3db8] ;  /* 0x003db80001f87983 */ /* 0x000ee20000300a00 */
[----:B-1----:R-:W-:-:S05]  /*a7a80*/  LOP3.LUT R252, R252, 0x7f, RZ, 0xc0, !PT ;  /* 0x0000007ffcfc7812 */ /* 0x002fca00078ec0ff */
[----:B------:R-:W-:Y:S01]  /*a7a90*/  IMAD.SHL.U32 R252, R252, 0x4, RZ ;  /* 0x00000004fcfc7824 */ /* 0x000fe200078e00ff */
[----:B--2---:R-:W-:Y:S01]  /*a7aa0*/  HMMA.1688.F32.TF32 R12, R236, R6, R12 ;  /* 0x00000006ec0c723c */ /* 0x004fe2000008100c */
[----:B------:R-:W-:Y:S04]  /*a7ab0*/  LDS R236, [R0+0x5c000] ;  /* 0x05c0000000ec7984 */ /* 0x000fe80000000800 */
[----:B------:R-:W-:Y:S04]  /*a7ac0*/  LDS R238, [R0+0x5d000] ;  /* 0x05d0000000ee7984 */ /* 0x000fe80000000800 */
[----:B------:R-:W-:Y:S04]  /*a7ad0*/  LDS R237, [R9+0x5c000] ;  /* 0x05c0000009ed7984 */ /* 0x000fe80000000800 */
[----:B------:R-:W1:Y:S02]  /*a7ae0*/  LDS R239, [R9+0x5d000] ;  /* 0x05d0000009ef7984 */ /* 0x000e640000000800 */
        /* <DEDUP_REMOVED lines=17> */
[----:B------:R-:W-:Y:S02]  /*a7c00*/  IMAD.MOV.U32 R5, RZ, RZ, R13 ;  /* 0x000000ffff057224 */ /* 0x000fe400078e000d */
[----:B------:R-:W-:Y:S02]  /*a7c10*/  IMAD.MOV.U32 R4, RZ, RZ, R14 ;  /* 0x000000ffff047224 */ /* 0x000fe400078e000e */
[----:B------:R-:W-:Y:S01]  /*a7c20*/  IMAD.MOV.U32 R252, RZ, RZ, R15 ;  /* 0x000000fffffc7224 */ /* 0x000fe200078e000f */
[----:B------:R-:W-:Y:S04]  /*a7c30*/  LDS R196, [R0+0x58080] ;  /* 0x0580800000c47984 */ /* 0x000fe80000000800 */
[----:B------:R-:W-:Y:S04]  /*a7c40*/  LDS R198, [R0+0x59080] ;  /* 0x0590800000c67984 */ /* 0x000fe80000000800 */
[----:B------:R-:W-:Y:S04]  /*a7c50*/  LDS R197, [R9+0x58080] ;  /* 0x0580800009c57984 */ /* 0x000fe80000000800 */
[----:B------:R-:W1:Y:S01]  /*a7c60*/  LDS R199, [R9+0x59080] ;  /* 0x0590800009c77984 */ /* 0x000e620000000800 */
[C---:B------:R-:W-:Y:S08]  /*a7c70*/  HMMA.1688.F32.TF32 R224, R228.reuse, R98, R224 ;  /* 0x00000062e4e0723c */ /* 0x040ff000000810e0 */
[C---:B------:R-:W-:Y:S08]  /*a7c80*/  HMMA.1688.F32.TF32 R164, R228.reuse, R94, R220 ;  /* 0x0000005ee4a4723c */ /* 0x040ff000000810dc */
[C---:B------:R-:W-:Y:S08]  /*a7c90*/  HMMA.1688.F32.TF32 R12, R228.reuse, R90, R216 ;  /* 0x0000005ae40c723c */ /* 0x040ff000000810d8 */
[C---:B------:R-:W-:Y:S01]  /*a7ca0*/  HMMA.1688.F32.TF32 R212, R228.reuse, R86, R212 ;  /* 0x00000056e4d4723c */ /* 0x040fe200000810d4 */
[----:B------:R-:W-:Y:S01]  /*a7cb0*/  STL.64 [R1+0x16e0], R224 ;  /* 0x0016e0e001007387 */ /* 0x000fe20000100a00 */
[----:B------:R-:W-:Y:S05]  /*a7cc0*/  STL.64 [R1+0x16e8], R226 ;  /* 0x0016e8e201007387 */ /* 0x000fea0000100a00 */
[----:B------:R-:W-:Y:S02]  /*a7cd0*/  STL.64 [R1+0x16d0], R164 ;  /* 0x0016d0a401007387 */ /* 0x000fe40000100a00 */
[----:B------:R2:W-:Y:S02]  /*a7ce0*/  STL.64 [R1+0x16d8], R166 ;  /* 0x0016d8a601007387 */ /* 0x0005e40000100a00 */
[C---:B--2---:R-:W-:Y:S04]  /*a7cf0*/  HMMA.1688.F32.TF32 R164, R228.reuse, R82, R208 ;  /* 0x00000052e4a4723c */ /* 0x044fe800000810d0 */
[----:B------:R-:W-:Y:S01]  /*a7d00*/  STL.64 [R1+0x16c0], R12 ;  /* 0x0016c00c01007387 */ /* 0x000fe20000100a00 */
[----:B------:R2:W-:Y:S07]  /*a7d10*/  STL.64 [R1+0x16c8], R14 ;  /* 0x0016c80e01007387 */ /* 0x0005ee0000100a00 */
[----:B------:R-:W-:Y:S02]  /*a7d20*/  STL.64 [R1+0x16b0], R212 ;  /* 0x0016b0d401007387 */ /* 0x000fe40000100a00 */
[----:B------:R-:W-:Y:S01]  /*a7d30*/  STL.64 [R1+0x16b8], R214 ;  /* 0x0016b8d601007387 */ /* 0x000fe20000100a00 */
[C---:B------:R-:W-:Y:S08]  /*a7d40*/  HMMA.1688.F32.TF32 R200, R228.reuse, R74, R200 ;  /* 0x0000004ae4c8723c */ /* 0x040ff000000810c8 */
[C---:B--2---:R-:W-:Y:S08]  /*a7d50*/  HMMA.1688.F32.TF32 R12, R228.reuse, R78, R204 ;  /* 0x0000004ee40c723c */ /* 0x044ff000000810cc */
[C---:B------:R-:W-:Y:S01]  /*a7d60*/  HMMA.1688.F32.TF32 R192, R228.reuse, R66, R192 ;  /* 0x00000042e4c0723c */ /* 0x040fe200000810c0 */
[----:B------:R-:W-:Y:S01]  /*a7d70*/  STL.64 [R1+0x16a0], R164 ;  /* 0x0016a0a401007387 */ /* 0x000fe20000100a00 */
[----:B------:R2:W-:Y:S06]  /*a7d80*/  STL.64 [R1+0x16a8], R166 ;  /* 0x0016a8a601007387 */ /* 0x0005ec0000100a00 */
[C---:B--2---:R-:W-:Y:S07]  /*a7d90*/  HMMA.1688.F32.TF32 R164, R228.reuse, R70, R232 ;  /* 0x00000046e4a4723c */ /* 0x044fee00000810e8 */
[----:B------:R2:W-:Y:S01]  /*a7da0*/  STL.64 [R1+0x1690], R12 ;  /* 0x0016900c01007387 */ /* 0x0005e20000100a00 */
[----:B------:R1:W-:Y:S03]  /*a7db0*/  STL.64 [R1+0x1698], R14 ;  /* 0x0016980e01007387 */ /* 0x0003e60000100a00 */
[----:B--2---:R-:W2:Y:S01]  /*a7dc0*/  LDL.LU R12, [R1+0xb0] ;  /* 0x0000b000010c7983 */ /* 0x004ea20000300800 */
[----:B------:R-:W-:Y:S02]  /*a7dd0*/  STL.64 [R1+0x1680], R200 ;  /* 0x001680c801007387 */ /* 0x000fe40000100a00 */
[----:B------:R-:W-:Y:S09]  /*a7de0*/  STL.64 [R1+0x1688], R202 ;  /* 0x001688ca01007387 */ /* 0x000ff20000100a00 */
[----:B------:R-:W-:Y:S01]  /*a7df0*/  STL.64 [R1+0x1660], R164 ;  /* 0x001660a401007387 */ /* 0x000fe20000100a00 */
[----:B------:R-:W-:Y:S02]  /*a7e00*/  STL.64 [R1+0x1668], R166 ;  /* 0x001668a601007387 */ /* 0x000fe40000100a00 */
[----:B------:R-:W2:Y:S02]  /*a7e10*/  LDL.LU R13, [R1+0xb4] ;  /* 0x0000b400010d7983 */ /* 0x000ea40000300800 */
[----:B-1----:R-:W2:Y:S01]  /*a7e20*/  LDL.LU R14, [R1+0xb8] ;  /* 0x0000b800010e7983 */ /* 0x002ea20000300800 */
[----:B------:R-:W2:Y:S01]  /*a7e30*/  LDL.LU R15, [R1+0xbc] ;  /* 0x0000bc00010f7983 */ /* 0x000ea20000300800 */
[----:B------:R-:W2:Y:S02]  /*a7e40*/  LDL.LU R212, [R1+0x90] ;  /* 0x0000900001d47983 */ /* 0x000ea40000300800 */
[----:B------:R1:W-:Y:S02]  /*a7e50*/  STL.64 [R1+0x1710], R192 ;  /* 0x001710c001007387 */ /* 0x0003e40000100a00 */
[----:B------:R1:W-:Y:S01]  /*a7e60*/  STL.64 [R1+0x1718], R194 ;  /* 0x001718c201007387 */ /* 0x0003e20000100a00 */
[----:B------:R-:W2:Y:S01]  /*a7e70*/  LDL.LU R213, [R1+0x94] ;  /* 0x0000940001d57983 */ /* 0x000ea20000300800 */
[----:B------:R-:W2:Y:S02]  /*a7e80*/  LDL.LU R214, [R1+0x98] ;  /* 0x0000980001d67983 */ /* 0x000ea40000300800 */
[----:B------:R-:W2:Y:S02]  /*a7e90*/  LDL.LU R215, [R1+0x9c] ;  /* 0x00009c0001d77983 */ /* 0x000ea40000300800 */
[----:B------:R-:W2:Y:S01]  /*a7ea0*/  LDL.LU R208, [R1+0x80] ;  /* 0x0000800001d07983 */ /* 0x000ea20000300800 */
[----:B------:R-:W2:Y:S01]  /*a7eb0*/  LDL.LU R209, [R1+0x84] ;  /* 0x0000840001d17983 */ /* 0x000ea20000300800 */
[----:B------:R-:W2:Y:S01]  /*a7ec0*/  LDL.LU R210, [R1+0x88] ;  /* 0x0000880001d27983 */ /* 0x000ea20000300800 */
[C---:B------:R-:W-:Y:S01]  /*a7ed0*/  HMMA.1688.F32.TF32 R220, R228.reuse, R62, R188 ;  /* 0x0000003ee4dc723c */ /* 0x040fe200000810bc */
        /* <DEDUP_REMOVED lines=22> */
[----:B------:R-:W-:Y:S02]  /*a8040*/  STL.64 [R1+0x1700], R220 ;  /* 0x001700dc01007387 */ /* 0x000fe40000100a00 */
[----:B------:R1:W-:Y:S02]  /*a8050*/  STL.64 [R1+0x1708], R222 ;  /* 0x001708de01007387 */ /* 0x0003e40000100a00 */
[----:B------:R-:W2:Y:S01]  /*a8060*/  LDL.LU R189, [R1+0x24] ;  /* 0x0000240001bd7983 */ /* 0x000ea20000300800 */
[----:B------:R-:W2:Y:S01]  /*a8070*/  LDL.LU R190, [R1+0x28] ;  /* 0x0000280001be7983 */ /* 0x000ea20000300800 */
[----:B------:R-:W2:Y:S03]  /*a8080*/  LDL.LU R191, [R1+0x2c] ;  /* 0x00002c0001bf7983 */ /* 0x000ea60000300800 */
[----:B------:R-:W-:Y:S04]  /*a8090*/  LDS R164, [R0+0x5a080] ;  /* 0x05a0800000a47984 */ /* 0x000fe80000000800 */
[----:B------:R-:W-:Y:S04]  /*a80a0*/  LDS R166, [R0+0x5b080] ;  /* 0x05b0800000a67984 */ /* 0x000fe80000000800 */
[----:B------:R-:W-:Y:S04]  /*a80b0*/  LDS R165, [R9+0x5a080] ;  /* 0x05a0800009a57984 */ /* 0x000fe80000000800 */
[----:B------:R-:W3:Y:S01]  /*a80c0*/  LDS R167, [R9+0x5b080] ;  /* 0x05b0800009a77984 */ /* 0x000ee20000000800 */
[C---:B-1----:R-:W-:Y:S03]  /*a80d0*/  HMMA.1688.F32.TF32 R220, R228.reuse, R58, R184 ;  /* 0x0000003ae4dc723c */ /* 0x042fe600000810b8 */
[----:B------:R-:W2:Y:S11]  /*a80e0*/  LDL.LU R184, [R1+0x10] ;  /* 0x0000100001b87983 */ /* 0x000eb60000300800 */
[----:B------:R-:W-:Y:S09]  /*a80f0*/  @!UPT UIADD3 URZ, URZ, URZ, URZ ;  /* 0x0000003f3f3ff290 */ /* 0x000ff2000fffe03f */
[----:B------:R-:W-:Y:S01]  /*a8100*/  STL.64 [R1+0x1780], R220 ;  /* 0x001780dc01007387 */ /* 0x000fe20000100a00 */
[----:B------:R1:W-:Y:S02]  /*a8110*/  STL.64 [R1+0x1788], R222 ;  /* 0x001788de01007387 */ /* 0x0003e40000100a00 */
[----:B------:R-:W2:Y:S02]  /*a8120*/  LDL.LU R185, [R1+0x14] ;  /* 0x0000140001b97983 */ /* 0x000ea40000300800 */
[----:B------:R-:W2:Y:S01]  /*a8130*/  LDL.LU R186, [R1+0x18] ;  /* 0x0000180001ba7983 */ /* 0x000ea20000300800 */
[----:B------:R-:W2:Y:S01]  /*a8140*/  LDL.LU R187, [R1+0x1c] ;  /* 0x00001c0001bb7983 */ /* 0x000ea20000300800 */
[C---:B-1----:R-:W-:Y:S03]  /*a8150*/  HMMA.1688.F32.TF32 R220, R228.reuse, R54, R180 ;  /* 0x00000036e4dc723c */ /* 0x042fe600000810b4 */
[----:B------:R-:W2:Y:S11]  /*a8160*/  LDL.LU R180, [R1] ;  /* 0x0000000001b47983 */ /* 0x000eb60000300800 */
[----:B------:R-:W-:Y:S09]  /*a8170*/  @!UPT UIADD3 URZ, URZ, URZ, URZ ;  /* 0x0000003f3f3ff290 */ /* 0x000ff2000fffe03f */
[----:B------:R-:W-:Y:S01]  /*a8180*/  STL.64 [R1+0x1770], R220 ;  /* 0x001770dc01007387 */ /* 0x000fe20000100a00 */
[----:B------:R1:W-:Y:S02]  /*a8190*/  STL.64 [R1+0x1778], R222 ;  /* 0x001778de01007387 */ /* 0x0003e40000100a00 */
[----:B------:R-:W2:Y:S02]  /*a81a0*/  LDL.LU R181, [R1+0x4] ;  /* 0x0000040001b57983 */ /* 0x000ea40000300800 */
[----:B------:R-:W2:Y:S01]  /*a81b0*/  LDL.LU R182, [R1+0x8] ;  /* 0x0000080001b67983 */ /* 0x000ea20000300800 */
[----:B------:R-:W2:Y:S01]  /*a81c0*/  LDL.LU R183, [R1+0xc] ;  /* 0x00000c0001b77983 */ /* 0x000ea20000300800 */
[C---:B-1----:R-:W-:Y:S08]  /*a81d0*/  HMMA.1688.F32.TF32 R220, R228.reuse, R50, R176 ;  /* 0x00000032e4dc723c */ /* 0x042ff000000810b0 */
[C---:B------:R-:W-:Y:S01]  /*a81e0*/  HMMA.1688.F32.TF32 R176, R228.reuse, R46, R172 ;  /* 0x0000002ee4b0723c */ /* 0x040fe200000810ac */
[----:B------:R-:W2:Y:S11]  /*a81f0*/  LDL.LU R172, [R1+0xc0] ;  /* 0x0000c00001ac7983 */ /* 0x000eb60000300800 */
[----:B------:R-:W-:Y:S03]  /*a8200*/  @!UPT UIADD3 URZ, URZ, URZ, URZ ;  /* 0x0000003f3f3ff290 */ /* 0x000fe6000fffe03f */
[----:B------:R-:W-:Y:S01]  /*a8210*/  STL.64 [R1+0x17b0], R220 ;  /* 0x0017b0dc01007387 */ /* 0x000fe20000100a00 */
[----:B------:R-:W-:Y:S07]  /*a8220*/  STL.64 [R1+0x17b8], R222 ;  /* 0x0017b8de01007387 */ /* 0x000fee0000100a00 */
[----:B------:R-:W-:Y:S02]  /*a8230*/  STL.64 [R1+0x17a0], R176 ;  /* 0x0017a0b001007387 */ /* 0x000fe40000100a00 */
[----:B------:R1:W-:Y:S01]  /*a8240*/  STL.64 [R1+0x17a8], R178 ;  /* 0x0017a8b201007387 */ /* 0x0003e20000100a00 */
[----:B------:R-:W2:Y:S01]  /*a8250*/  LDL.LU R173, [R1+0xc4] ;  /* 0x0000c40001ad7983 */ /* 0x000ea20000300800 */
[----:B------:R-:W2:Y:S02]  /*a8260*/  LDL.LU R174, [R1+0xc8] ;  /* 0x0000c80001ae7983 */ /* 0x000ea40000300800 */
[----:B------:R-:W2:Y:S01]  /*a8270*/  LDL.LU R175, [R1+0xcc] ;  /* 0x0000cc0001af7983 */ /* 0x000ea20000300800 */
[C---:B-1----:R-:W-:Y:S08]  /*a8280*/  HMMA.1688.F32.TF32 R176, R228.reuse, R42, R168 ;  /* 0x0000002ae4b0723c */ /* 0x042ff000000810a8 */
[----:B------:R-:W-:Y:S01]  /*a8290*/  HMMA.1688.F32.TF32 R168, R228, R38, R236 ;  /* 0x00000026e4a8723c */ /* 0x000fe200000810ec */
[----:B------:R-:W2:Y:S11]  /*a82a0*/  LDL.LU R236, [R1+0x70] ;  /* 0x0000700001ec7983 */ /* 0x000eb60000300800 */
[----:B------:R-:W-:Y:S03]  /*a82b0*/  @!UPT UIADD3 URZ, URZ, URZ, URZ ;  /* 0x0000003f3f3ff290 */ /* 0x000fe6000fffe03f */
[----:B------:R-:W-:Y:S01]  /*a82c0*/  STL.64 [R1+0x17f0], R176 ;  /* 0x0017f0b001007387 */ /* 0x000fe20000100a00 */
[----:B------:R3:W-:Y:S07]  /*a82d0*/  STL.64 [R1+0x17f8], R178 ;  /* 0x0017f8b201007387 */ /* 0x0007ee0000100a00 */
[----:B------:R-:W-:Y:S02]  /*a82e0*/  STL.64 [R1+0x17e0], R168 ;  /* 0x0017e0a801007387 */ /* 0x000fe40000100a00 */
[----:B------:R-:W-:Y:S01]  /*a82f0*/  STL.64 [R1+0x17e8], R170 ;  /* 0x0017e8aa01007387 */ /* 0x000fe20000100a00 */
[----:B------:R-:W2:Y:S01]  /*a8300*/  LDL.LU R237, [R1+0x74] ;  /* 0x0000740001ed7983 */ /* 0x000ea20000300800 */
[----:B------:R-:W2:Y:S02]  /*a8310*/  LDL.LU R238, [R1+0x78] ;  /* 0x0000780001ee7983 */ /* 0x000ea40000300800 */
[----:B------:R-:W2:Y:S01]  /*a8320*/  LDL.LU R239, [R1+0x7c] ;  /* 0x00007c0001ef7983 */ /* 0x000ea20000300800 */
[C---:B------:R-:W-:Y:S08]  /*a8330*/  HMMA.1688.F32.TF32 R232, R196.reuse, R160, R244 ;  /* 0x000000a0c4e8723c */ /* 0x040ff000000810f4 */
[----:B----4-:R-:W-:Y:S01]  /*a8340*/  HMMA.1688.F32.TF32 R220, R196, R156, R240 ;  /* 0x0000009cc4dc723c */ /* 0x010fe200000810f0 */
[----:B------:R-:W-:Y:S04]  /*a8350*/  LDS R168, [R0+0x5c080] ;  /* 0x05c0800000a87984 */ /* 0x000fe80000000800 */
[----:B------:R-:W-:Y:S01]  /*a8360*/  LDS R170, [R0+0x5d080] ;  /* 0x05d0800000aa7984 */ /* 0x000fe20000000800 */
[----:B------:R-:W-:-:S05]  /*a8370*/  LOP3.LUT R245, R0, 0x20, RZ, 0x3c, !PT ;  /* 0x0000002000f57812 */ /* 0x000fca00078e3cff */
[----:B------:R-:W-:Y:S04]  /*a8380*/  LDS R169, [R245+0x5c080] ;  /* 0x05c08000f5a97984 */ /* 0x000fe80000000800 */
[----:B------:R-:W1:Y:S01]  /*a8390*/  LDS R171, [R245+0x5d080] ;  /* 0x05d08000f5ab7984 */ /* 0x000e620000000800 */
[----:B---3--:R-:W-:Y:S08]  /*a83a0*/  HMMA.1688.F32.TF32 R176, R196, R152, R248 ;  /* 0x00000098c4b0723c */ /* 0x008ff000000810f8 */
[C---:B------:R-:W-:Y:S08]  /*a83b0*/  HMMA.1688.F32.TF32 R232, R164.reuse, R162, R232 ;  /* 0x000000a2a4e8723c */ /* 0x040ff000000810e8 */
[C---:B------:R-:W-:Y:S08]  /*a83c0*/  HMMA.1688.F32.TF32 R220, R164.reuse, R158, R220 ;  /* 0x0000009ea4dc723c */ /* 0x040ff000000810dc */
[----:B------:R-:W-:Y:S08]  /*a83d0*/  HMMA.1688.F32.TF32 R176, R164, R154, R176 ;  /* 0x0000009aa4b0723c */ /* 0x000ff000000810b0 */
[C---:B-1----:R-:W-:Y:S08]  /*a83e0*/  HMMA.1688.F32.TF32 R232, R168.reuse, R96, R232 ;  /* 0x00000060a8e8723c */ /* 0x042ff000000810e8 */
[C---:B------:R-:W-:Y:S08]  /*a83f0*/  HMMA.1688.F32.TF32 R220, R168.reuse, R92, R220 ;  /* 0x0000005ca8dc723c */ /* 0x040ff000000810dc */
[----:B------:R-:W-:Y:S08]  /*a8400*/  HMMA.1688.F32.TF32 R176, R168, R88, R176 ;  /* 0x00000058a8b0723c */ /* 0x000ff000000810b0 */
[C---:B--2---:R-:W-:Y:S08]  /*a8410*/  HMMA.1688.F32.TF32 R204, R196.reuse, R132, R204 ;  /* 0x00000084c4cc723c */ /* 0x044ff000000810cc */
        /* <DEDUP_REMOVED lines=12> */
[----:B------:R-:W-:Y:S08]  /*a84e0*/  HMMA.1688.F32.TF32 R224, R164, R126, R224 ;  /* 0x0000007ea4e0723c */ /* 0x000ff000000810e0 */
[----:B------:R-:W-:Y:S08]  /*a84f0*/  HMMA.1688.F32.TF32 R184, R196, R144, R184 ;  /* 0x00000090c4b8723c */ /* 0x000ff000000810b8 */
[----:B------:R-:W-:Y:S08]  /*a8500*/  HMMA.1688.F32.TF32 R188, R164, R142, R188 ;  /* 0x0000008ea4bc723c */ /* 0x000ff000000810bc */
[----:B------:R-:W-:Y:S08]  /*a8510*/  HMMA.1688.F32.TF32 R180, R196, R148, R180 ;  /* 0x00000094c4b4723c */ /* 0x000ff000000810b4 */
[----:B------:R-:W-:Y:S08]  /*a8520*/  HMMA.1688.F32.TF32 R184, R164, R146, R184 ;  /* 0x00000092a4b8723c */ /* 0x000ff000000810b8 */
[----:B------:R-:W-:Y:S08]  /*a8530*/  HMMA.1688.F32.TF32 R172, R196, R104, R172 ;  /* 0x00000068c4ac723c */ /* 0x000ff000000810ac */
[----:B------:R-:W-:Y:S08]  /*a8540*/  HMMA.1688.F32.TF32 R180, R164, R150, R180 ;  /* 0x00000096a4b4723c */ /* 0x000ff000000810b4 */
[C---:B------:R-:W-:Y:S08]  /*a8550*/  HMMA.1688.F32.TF32 R228, R196.reuse, R120, R236 ;  /* 0x00000078c4e4723c */ /* 0x040ff000000810ec */
[----:B------:R-:W-:Y:S08]  /*a8560*/  HMMA.1688.F32.TF32 R236, R196, R100, R12 ;  /* 0x00000064c4ec723c */ /* 0x000ff0000008100c */
[C---:B------:R-:W-:Y:S01]  /*a8570*/  HMMA.1688.F32.TF32 R196, R164.reuse, R134, R204 ;  /* 0x00000086a4c4723c */ /* 0x040fe200000810cc */
[----:B------:R-:W-:Y:S04]  /*a8580*/  LDS R204, [R0+0x5e080] ;  /* 0x05e0800000cc7984 */ /* 0x000fe80000000800 */
[----:B------:R-:W-:Y:S04]  /*a8590*/  LDS R206, [R0+0x5f080] ;  /* 0x05f0800000ce7984 */ /* 0x000fe80000000800 */
[----:B------:R-:W-:Y:S04]  /*a85a0*/  LDS R205, [R245+0x5e080] ;  /* 0x05e08000f5cd7984 */ /* 0x000fe80000000800 */
[----:B------:R-:W1:Y:S01]  /*a85b0*/  LDS R207, [R245+0x5f080] ;  /* 0x05f08000f5cf7984 */ /* 0x000e620000000800 */
        /* <DEDUP_REMOVED lines=18> */
[----:B-1----:R-:W-:Y:S08]  /*a86e0*/  HMMA.1688.F32.TF32 R232, R204, R98, R232 ;  /* 0x00000062cce8723c */ /* 0x002ff000000810e8 */
[C---:B------:R-:W-:Y:S08]  /*a86f0*/  HMMA.1688.F32.TF32 R228, R168.reuse, R56, R228 ;  /* 0x00000038a8e4723c */ /* 0x040ff000000810e4 */
[----:B------:R-:W-:Y:S08]  /*a8700*/  HMMA.1688.F32.TF32 R236, R168, R36, R236 ;  /* 0x00000024a8ec723c */ /* 0x000ff000000810ec */
[C---:B------:R-:W-:Y:S08]  /*a8710*/  HMMA.1688.F32.TF32 R168, R204.reuse, R94, R220 ;  /* 0x0000005ecca8723c */ /* 0x040ff000000810dc */
[C---:B------:R-:W-:Y:S08]  /*a8720*/  HMMA.1688.F32.TF32 R12, R204.reuse, R90, R176 ;  /* 0x0000005acc0c723c */ /* 0x040ff000000810b0 */
[C---:B------:R-:W-:Y:S01]  /*a8730*/  HMMA.1688.F32.TF32 R176, R204.reuse, R86, R180 ;  /* 0x00000056ccb0723c */ /* 0x040fe200000810b4 */
        /* <DEDUP_REMOVED lines=14> */
[----:B------:R1:W-:Y:S01]  /*a8820*/  STL.64 [R1+0x1590], R12 ;  /* 0x0015900c01007387 */ /* 0x0003e20000100a00 */
[C---:B------:R-:W-:Y:S01]  /*a8830*/  HMMA.1688.F32.TF32 R180, R204.reuse, R66, R200 ;  /* 0x00000042ccb4723c */ /* 0x040fe200000810c8 */
[----:B------:R3:W-:Y:S02]  /*a8840*/  STL.64 [R1+0x1598], R14 ;  /* 0x0015980e01007387 */ /* 0x0007e40000100a00 */
[----:B-1----:R-:W2:Y:S04]  /*a8850*/  LDL.LU R12, [R1+0x230] ;  /* 0x00023000010c7983 */ /* 0x002ea80000300800 */
[----:B------:R1:W-:Y:S02]  /*a8860*/  STL.64 [R1+0x1580], R176 ;  /* 0x001580b001007387 */ /* 0x0003e40000100a00 */
[----:B------:R4:W-:Y:S06]  /*a8870*/  STL.64 [R1+0x1588], R178 ;  /* 0x001588b201007387 */ /* 0x0009ec0000100a00 */
[----:B------:R-:W-:Y:S01]  /*a8880*/  STL.64 [R1+0x1570], R168 ;  /* 0x001570a801007387 */ /* 0x000fe20000100a00 */
[----:B------:R-:W-:Y:S02]  /*a8890*/  STL.64 [R1+0x1578], R170 ;  /* 0x001578aa01007387 */ /* 0x000fe40000100a00 */
[----:B------:R-:W2:Y:S02]  /*a88a0*/  LDL.LU R13, [R1+0x234] ;  /* 0x00023400010d7983 */ /* 0x000ea40000300800 */
[----:B---3--:R-:W2:Y:S01]  /*a88b0*/  LDL.LU R14, [R1+0x238] ;  /* 0x00023800010e7983 */ /* 0x008ea20000300800 */
[----:B------:R-:W2:Y:S01]  /*a88c0*/  LDL.LU R15, [R1+0x23c] ;  /* 0x00023c00010f7983 */ /* 0x000ea20000300800 */
[----:B------:R-:W3:Y:S02]  /*a88d0*/  LDL.LU R248, [R1+0x220] ;  /* 0x0002200001f87983 */ /* 0x000ee40000300800 */
[----:B------:R-:W3:Y:S02]  /*a88e0*/  LDL.LU R249, [R1+0x224] ;  /* 0x0002240001f97983 */ /* 0x000ee40000300800 */
[----:B------:R-:W3:Y:S01]  /*a88f0*/  LDL.LU R250, [R1+0x228] ;  /* 0x0002280001fa7983 */ /* 0x000ee20000300800 */
[----:B------:R-:W3:Y:S01]  /*a8900*/  LDL.LU R251, [R1+0x22c] ;  /* 0x00022c0001fb7983 */ /* 0x000ee20000300800 */
[----:B-1----:R-:W3:Y:S02]  /*a8910*/  LDL.LU R176, [R1+0x210] ;  /* 0x0002100001b07983 */ /* 0x002ee40000300800 */
[----:B------:R-:W3:Y:S02]  /*a8920*/  LDL.LU R177, [R1+0x214] ;  /* 0x0002140001b17983 */ /* 0x000ee40000300800 */
[----:B----4-:R-:W4:Y:S01]  /*a8930*/  LDL.LU R178, [R1+0x218] ;  /* 0x0002180001b27983 */ /* 0x010f220000300800 */
[----:B------:R-:W4:Y:S01]  /*a8940*/  LDL.LU R179, [R1+0x21c] ;  /* 0x00021c0001b37983 */ /* 0x000f220000300800 */
[----:B------:R-:W4:Y:S02]  /*a8950*/  LDL.LU R240, [R1+0x240] ;  /* 0x0002400001f07983 */ /* 0x000f240000300800 */
[----:B------:R-:W4:Y:S02]  /*a8960*/  LDL.LU R241, [R1+0x244] ;  /* 0x0002440001f17983 */ /* 0x000f240000300800 */
[----:B------:R-:W4:Y:S01]  /*a8970*/  LDL.LU R242, [R1+0x248] ;  /* 0x0002480001f27983 */ /* 0x000f220000300800 */
[----:B------:R-:W4:Y:S01]  /*a8980*/  LDL.LU R243, [R1+0x24c] ;  /* 0x00024c0001f37983 */ /* 0x000f220000300800 */
[----:B------:R-:W4:Y:S02]  /*a8990*/  LDL.LU R196, [R1+0x150] ;  /* 0x0001500001c47983 */ /* 0x000f240000300800 */
[----:B------:R1:W-:Y:S02]  /*a89a0*/  STL.64 [R1+0x1600], R180 ;  /* 0x001600b401007387 */ /* 0x0003e40000100a00 */
[----:B------:R1:W-:Y:S01]  /*a89b0*/  STL.64 [R1+0x1608], R182 ;  /* 0x001608b601007387 */ /* 0x0003e20000100a00 */
        /* <DEDUP_REMOVED lines=9> */
[C---:B------:R-:W-:Y:S01]  /*a8a50*/  HMMA.1688.F32.TF32 R224, R204.reuse, R62, R224 ;  /* 0x0000003ecce0723c */ /* 0x040fe200000810e0 */
[----:B------:R-:W4:Y:S02]  /*a8a60*/  LDL.LU R186, [R1+0x128] ;  /* 0x0001280001ba7983 */ /* 0x000f240000300800 */
[----:B------:R-:W4:Y:S01]  /*a8a70*/  LDL.LU R187, [R1+0x12c] ;  /* 0x00012c0001bb7983 */ /* 0x000f220000300800 */
[----:B-1----:R-:W4:Y:S01]  /*a8a80*/  LDL.LU R180, [R1+0x110] ;  /* 0x0001100001b47983 */ /* 0x002f220000300800 */
[----:B------:R-:W4:Y:S02]  /*a8a90*/  LDL.LU R181, [R1+0x114] ;  /* 0x0001140001b57983 */ /* 0x000f240000300800 */
[----:B------:R-:W4:Y:S02]  /*a8aa0*/  LDL.LU R182, [R1+0x118] ;  /* 0x0001180001b67983 */ /* 0x000f240000300800 */
[----:B------:R-:W4:Y:S01]  /*a8ab0*/  LDL.LU R183, [R1+0x11c] ;  /* 0x00011c0001b77983 */ /* 0x000f220000300800 */
[C---:B------:R-:W-:Y:S01]  /*a8ac0*/  HMMA.1688.F32.TF32 R228, R204.reuse, R58, R228 ;  /* 0x0000003acce4723c */ /* 0x040fe200000810e4 */
[----:B------:R-:W4:Y:S01]  /*a8ad0*/  LDL.LU R220, [R1+0xf0] ;  /* 0x0000f00001dc7983 */ /* 0x000f220000300800 */
[----:B------:R-:W4:Y:S02]  /*a8ae0*/  LDL.LU R221, [R1+0xf4] ;  /* 0x0000f40001dd7983 */ /* 0x000f240000300800 */
[----:B------:R-:W4:Y:S02]  /*a8af0*/  LDL.LU R222, [R1+0xf8] ;  /* 0x0000f80001de7983 */ /* 0x000f240000300800 */
[----:B------:R-:W4:Y:S01]  /*a8b00*/  LDL.LU R223, [R1+0xfc] ;  /* 0x0000fc0001df7983 */ /* 0x000f220000300800 */
[----:B------:R-:W4:Y:S01]  /*a8b10*/  LDL.LU R232, [R1+0xd0] ;  /* 0x0000d00001e87983 */ /* 0x000f220000300800 */
[----:B------:R-:W4:Y:S01]  /*a8b20*/  LDL.LU R233, [R1+0xd4] ;  /* 0x0000d40001e97983 */ /* 0x000f220000300800 */
[C---:B------:R-:W-:Y:S01]  /*a8b30*/  HMMA.1688.F32.TF32 R208, R204.reuse, R54, R208 ;  /* 0x00000036ccd0723c */ /* 0x040fe200000810d0 */
        /* <DEDUP_REMOVED lines=9> */
[----:B------:R-:W4:Y:S01]  /*a8bd0*/  LDL.LU R202, [R1+0x168] ;  /* 0x0001680001ca7983 */ /* 0x000f220000300800 */
[----:B------:R-:W4:Y:S02]  /*a8be0*/  LDL.LU R203, [R1+0x16c] ;  /* 0x00016c0001cb7983 */ /* 0x000f240000300800 */
[----:B------:R1:W-:Y:S02]  /*a8bf0*/  STL.64 [R1+0x15f0], R224 ;  /* 0x0015f0e001007387 */ /* 0x0003e40000100a00 */
[----:B------:R1:W-:Y:S01]  /*a8c00*/  STL.64 [R1+0x15f8], R226 ;  /* 0x0015f8e201007387 */ /* 0x0003e20000100a00 */
[C---:B------:R-:W-:Y:S01]  /*a8c10*/  HMMA.1688.F32.TF32 R216, R204.reuse, R46, R216 ;  /* 0x0000002eccd8723c */ /* 0x040fe200000810d8 */
[----:B------:R-:W-:Y:S04]  /*a8c20*/  LDS R168, [R0+0x5a100] ;  /* 0x05a1000000a87984 */ /* 0x000fe80000000800 */
[----:B------:R-:W-:Y:S04]  /*a8c30*/  LDS R170, [R0+0x5b100] ;  /* 0x05b1000000aa7984 */ /* 0x000fe80000000800 */
[----:B------:R-:W-:Y:S04]  /*a8c40*/  LDS R169, [R245+0x5a100] ;  /* 0x05a10000f5a97984 */ /* 0x000fe80000000800 */
[----:B------:R-:W2:Y:S04]  /*a8c50*/  LDS R171, [R245+0x5b100] ;  /* 0x05b10000f5ab7984 */ /* 0x000ea80000000800 */
[----:B-1----:R-:W4:Y:S01]  /*a8c60*/  LDL.LU R224, [R1+0x170] ;  /* 0x0001700001e07983 */ /* 0x002f220000300800 */
[----:B------:R-:W4:Y:S02]  /*a8c70*/  LDL.LU R225, [R1+0x174] ;  /* 0x0001740001e17983 */ /* 0x000f240000300800 */
[----:B------:R-:W4:Y:S02]  /*a8c80*/  LDL.LU R226, [R1+0x178] ;  /* 0x0001780001e27983 */ /* 0x000f240000300800 */
[----:B------:R-:W4:Y:S01]  /*a8c90*/  LDL.LU R227, [R1+0x17c] ;  /* 0x00017c0001e37983 */ /* 0x000f220000300800 */
[----:B------:R1:W-:Y:S01]  /*a8ca0*/  STL.64 [R1+0x1730], R228 ;  /* 0x001730e401007387 */ /* 0x0003e20000100a00 */
[----:B------:R1:W-:Y:S03]  /*a8cb0*/  STL.64 [R1+0x1738], R230 ;  /* 0x001738e601007387 */ /* 0x0003e60000100a00 */
        /* <DEDUP_REMOVED lines=16> */
[----:B------:R-:W-:Y:S01]  /*a8dc0*/  STL.64 [R1+0x1740], R216 ;  /* 0x001740d801007387 */ /* 0x000fe20000100a00 */
[----:B------:R1:W-:Y:S02]  /*a8dd0*/  STL.64 [R1+0x1748], R218 ;  /* 0x001748da01007387 */ /* 0x0003e40000100a00 */
[C---:B-1----:R-:W-:Y:S08]  /*a8de0*/  HMMA.1688.F32.TF32 R216, R204.reuse, R42, R172 ;  /* 0x0000002accd8723c */ /* 0x042ff000000810ac */
[----:B------:R-:W-:Y:S11]  /*a8df0*/  HMMA.1688.F32.TF32 R172, R204, R38, R236 ;  /* 0x00000026ccac723c */ /* 0x000ff600000810ec */
[----:B------:R-:W-:Y:S04]  /*a8e00*/  @!UPT UIADD3 URZ, URZ, URZ, URZ ;  /* 0x0000003f3f3ff290 */ /* 0x000fe8000fffe03f */
[----:B------:R-:W-:Y:S01]  /*a8e10*/  STL.64 [R1+0x17d0], R216 ;  /* 0x0017d0d801007387 */ /* 0x000fe20000100a00 */
[----:B------:R3:W-:Y:S07]  /*a8e20*/  STL.64 [R1+0x17d8], R218 ;  /* 0x0017d8da01007387 */ /* 0x0007ee0000100a00 */
[----:B------:R-:W-:Y:S02]  /*a8e30*/  STL.64 [R1+0x17c0], R172 ;  /* 0x0017c0ac01007387 */ /* 0x000fe40000100a00 */
[----:B------:R-:W-:Y:S01]  /*a8e40*/  STL.64 [R1+0x17c8], R174 ;  /* 0x0017c8ae01007387 */ /* 0x000fe20000100a00 */
[----:B------:R-:W-:Y:S04]  /*a8e50*/  LDS R172, [R0+0x5c100] ;  /* 0x05c1000000ac7984 */ /* 0x000fe80000000800 */
        /* <DEDUP_REMOVED lines=12> */
[----:B------:R-:W-:Y:S08]  /*a8f20*/  HMMA.1688.F32.TF32 R200, R164, R128, R200 ;  /* 0x00000080a4c8723c */ /* 0x000ff000000810c8 */
[----:B------:R-:W-:Y:S08]  /*a8f30*/  HMMA.1688.F32.TF32 R232, R168, R162, R232 ;  /* 0x000000a2a8e8723c */ /* 0x000ff000000810e8 */
        /* <DEDUP_REMOVED lines=12> */
[C---:B------:R-:W-:Y:S01]  /*a9000*/  HMMA.1688.F32.TF32 R164, R168.reuse, R154, R204 ;  /* 0x0000009aa8a4723c */ /* 0x040fe200000810cc */
[----:B------:R-:W-:Y:S04]  /*a9010*/  LDS R204, [R0+0x5e100] ;  /* 0x05e1000000cc7984 */ /* 0x000fe80000000800 */
[----:B------:R-:W-:Y:S04]  /*a9020*/  LDS R206, [R0+0x5f100] ;  /* 0x05f1000000ce7984 */ /* 0x000fe80000000800 */
[----:B------:R-:W-:Y:S04]  /*a9030*/  LDS R205, [R245+0x5e100] ;  /* 0x05e10000f5cd7984 */ /* 0x000fe80000000800 */
[----:B------:R-:W2:Y:S01]  /*a9040*/  LDS R207, [R245+0x5f100] ;  /* 0x05f10000f5cf7984 */ /* 0x000ea20000000800 */
        /* <DEDUP_REMOVED lines=28> */
[C---:B--2---:R-:W-:Y:S08]  /*a9210*/  HMMA.1688.F32.TF32 R172, R204.reuse, R98, R232 ;  /* 0x00000062ccac723c */ /* 0x044ff000000810e8 */
[C---:B------:R-:W-:Y:S08]  /*a9220*/  HMMA.1688.F32.TF32 R220, R204.reuse, R94, R220 ;  /* 0x0000005eccdc723c */ /* 0x040ff000000810dc */
[C---:B------:R-:W-:Y:S08]  /*a9230*/  HMMA.1688.F32.TF32 R12, R204.reuse, R90, R164 ;  /* 0x0000005acc0c723c */ /* 0x040ff000000810a4 */
[C---:B------:R-:W-:Y:S01]  /*a9240*/  HMMA.1688.F32.TF32 R164, R204.reuse, R82, R184 ;  /* 0x00000052cca4723c */ /* 0x040fe200000810b8 */
[----:B------:R-:W-:Y:S01]  /*a9250*/  STL.64 [R1+0x1490], R172 ;  /* 0x001490ac01007387 */ /* 0x000fe20000100a00 */
[----:B------:R2:W-:Y:S06]  /*a9260*/  STL.64 [R1+0x1498], R174 ;  /* 0x001498ae01007387 */ /* 0x0005ec0000100a00 */
[C---:B--2---:R-:W-:Y:S01]  /*a9270*/  HMMA.1688.F32.TF32 R172, R204.reuse, R86, R180 ;  /* 0x00000056ccac723c */ /* 0x044fe200000810b4 */
[----:B------:R-:W-:Y:S01]  /*a9280*/  STL.64 [R1+0x1480], R220 ;  /* 0x001480dc01007387 */ /* 0x000fe20000100a00 */
[----:B------:R-:W-:Y:S05]  /*a9290*/  STL.64 [R1+0x1488], R222 ;  /* 0x001488de01007387 */ /* 0x000fea0000100a00 */
[----:B------:R-:W-:Y:S02]  /*a92a0*/  STL.64 [R1+0x1470], R12 ;  /* 0x0014700c01007387 */ /* 0x000fe40000100a00 */
[----:B------:R2:W-:Y:S02]  /*a92b0*/  STL.64 [R1+0x1478], R14 ;  /* 0x0014780e01007387 */ /* 0x0005e40000100a00 */
[C---:B--2---:R-:W-:Y:S11]  /*a92c0*/  HMMA.1688.F32.TF32 R12, R204.reuse, R78, R188 ;  /* 0x0000004ecc0c723c */ /* 0x044ff600000810bc */
[----:B------:R-:W-:Y:S01]  /*a92d0*/  @!UPT UIADD3 URZ, URZ, URZ, URZ ;  /* 0x0000003f3f3ff290 */ /* 0x000fe2000fffe03f */
[----:B------:R-:W-:Y:S01]  /*a92e0*/  STL.64 [R1+0x14e0], R172 ;  /* 0x0014e0ac01007387 */ /* 0x000fe20000100a00 */
[----:B------:R2:W-:Y:S02]  /*a92f0*/  STL.64 [R1+0x14e8], R174 ;  /* 0x0014e8ae01007387 */ /* 0x0005e40000100a00 */
[----:B------:R-:W-:Y:S01]  /*a9300*/  STL.64 [R1+0x14d0], R164 ;  /* 0x0014d0a401007387 */ /* 0x000fe20000100a00 */
[C---:B--2---:R-:W-:Y:S01]  /*a9310*/  HMMA.1688.F32.TF32 R172, R204.reuse, R74, R192 ;  /* 0x0000004accac723c */ /* 0x044fe200000810c0 */
[----:B------:R2:W-:Y:S06]  /*a9320*/  STL.64 [R1+0x14d8], R166 ;  /* 0x0014d8a601007387 */ /* 0x0005ec0000100a00 */
[----:B------:R3:W-:Y:S02]  /*a9330*/  STL.64 [R1+0x14c0], R12 ;  /* 0x0014c00c01007387 */ /* 0x0007e40000100a00 */
[----:B------:R-:W-:Y:S01]  /*a9340*/  STL.64 [R1+0x14c8], R14 ;  /* 0x0014c80e01007387 */ /* 0x000fe20000100a00 */
[C---:B--2---:R-:W-:Y:S01]  /*a9350*/  HMMA.1688.F32.TF32 R164, R204.reuse, R70, R196 ;  /* 0x00000046cca4723c */ /* 0x044fe200000810c4 */
[----:B---3--:R-:W2:Y:S07]  /*a9360*/  LDL.LU R12, [R1+0x330] ;  /* 0x00033000010c7983 */ /* 0x008eae0000300800 */
[C---:B------:R-:W-:Y:S08]  /*a9370*/  HMMA.1688.F32.TF32 R184, R204.reuse, R62, R224 ;  /* 0x0000003eccb8723c */ /* 0x040ff000000810e0 */
[C---:B------:R-:W-:Y:S01]  /*a9380*/  HMMA.1688.F32.TF32 R180, R204.reuse, R58, R228 ;  /* 0x0000003accb4723c */ /* 0x040fe200000810e4 */
[----:B------:R-:W-:Y:S01]  /*a9390*/  STL.64 [R1+0x14b0], R172 ;  /* 0x0014b0ac01007387 */ /* 0x000fe20000100a00 */
[----:B------:R2:W-:Y:S06]  /*a93a0*/  STL.64 [R1+0x14b8], R174 ;  /* 0x0014b8ae01007387 */ /* 0x0005ec0000100a00 */
[C---:B--2---:R-:W-:Y:S01]  /*a93b0*/  HMMA.1688.F32.TF32 R172, R204.reuse, R66, R200 ;  /* 0x00000042ccac723c */ /* 0x044fe200000810c8 */
[----:B------:R-:W-:Y:S01]  /*a93c0*/  STL.64 [R1+0x14a0], R164 ;  /* 0x0014a0a401007387 */ /* 0x000fe20000100a00 */
[----:B------:R-:W-:Y:S02]  /*a93d0*/  STL.64 [R1+0x14a8], R166 ;  /* 0x0014a8a601007387 */ /* 0x000fe40000100a00 */
        /* <DEDUP_REMOVED lines=12> */
[C---:B------:R-:W-:Y:S08]  /*a94a0*/  HMMA.1688.F32.TF32 R212, R204.reuse, R50, R212 ;  /* 0x00000032ccd4723c */ /* 0x040ff000000810d4 */
[C---:B------:R-:W-:Y:S01]  /*a94b0*/  HMMA.1688.F32.TF32 R216, R204.reuse, R46, R216 ;  /* 0x0000002eccd8723c */ /* 0x040fe200000810d8 */
[----:B------:R-:W-:Y:S04]  /*a94c0*/  LDS R164, [R0+0x5a180] ;  /* 0x05a1800000a47984 */ /* 0x000fe80000000800 */
[----:B------:R-:W-:Y:S04]  /*a94d0*/  LDS R166, [R0+0x5b180] ;  /* 0x05b1800000a67984 */ /* 0x000fe80000000800 */
[----:B------:R-:W-:Y:S04]  /*a94e0*/  LDS R165, [R245+0x5a180] ;  /* 0x05a18000f5a57984 */ /* 0x000fe80000000800 */
[----:B------:R-:W4:Y:S04]  /*a94f0*/  LDS R167, [R245+0x5b180] ;  /* 0x05b18000f5a77984 */ /* 0x000f280000000800 */
[----:B------:R4:W-:Y:S01]  /*a9500*/  STL.64 [R1+0x1510], R172 ;  /* 0x001510ac01007387 */ /* 0x0009e20000100a00 */
[----:B------:R4:W-:Y:S03]  /*a9510*/  STL.64 [R1+0x1518], R174 ;  /* 0x001518ae01007387 */ /* 0x0009e60000100a00 */
[----:B----4-:R-:W4:Y:S01]  /*a9520*/  LDL.LU R172, [R1+0x2c0] ;  /* 0x0002c00001ac7983 */ /* 0x010f220000300800 */
[----:B------:R1:W-:Y:S02]  /*a9530*/  STL.64 [R1+0x1520], R184 ;  /* 0x001520b801007387 */ /* 0x0003e40000100a00 */
[----:B------:R1:W-:Y:S02]  /*a9540*/  STL.64 [R1+0x1528], R186 ;  /* 0x001528ba01007387 */ /* 0x0003e40000100a00 */
[----:B------:R1:W-:Y:S01]  /*a9550*/  STL.64 [R1+0x1620], R180 ;  /* 0x001620b401007387 */ /* 0x0003e20000100a00 */
[----:B------:R1:W-:Y:S01]  /*a9560*/  STL.64 [R1+0x1628], R182 ;  /* 0x001628b601007387 */ /* 0x0003e20000100a00 */
[----:B------:R-:W4:Y:S02]  /*a9570*/  LDL.LU R173, [R1+0x2c4] ;  /* 0x0002c40001ad7983 */ /* 0x000f240000300800 */
[----:B------:R-:W4:Y:S02]  /*a9580*/  LDL.LU R174, [R1+0x2c8] ;  /* 0x0002c80001ae7983 */ /* 0x000f240000300800 */
[----:B------:R-:W4:Y:S01]  /*a9590*/  LDL.LU R175, [R1+0x2cc] ;  /* 0x0002cc0001af7983 */ /* 0x000f220000300800 */
[----:B------:R-:W4:Y:S01]  /*a95a0*/  LDL.LU R192, [R1+0x2b0] ;  /* 0x0002b00001c07983 */ /* 0x000f220000300800 */
[----:B------:R-:W4:Y:S02]  /*a95b0*/  LDL.LU R193, [R1+0x2b4] ;  /* 0x0002b40001c17983 */ /* 0x000f240000300800 */
[----:B------:R-:W4:Y:S02]  /*a95c0*/  LDL.LU R194, [R1+0x2b8] ;  /* 0x0002b80001c27983 */ /* 0x000f240000300800 */
[----:B------:R-:W4:Y:S01]  /*a95d0*/  LDL.LU R195, [R1+0x2bc] ;  /* 0x0002bc0001c37983 */ /* 0x000f220000300800 */
[----:B-1----:R-:W4:Y:S01]  /*a95e0*/  LDL.LU R184, [R1+0x290] ;  /* 0x0002900001b87983 */ /* 0x002f220000300800 */
        /* <DEDUP_REMOVED lines=55> */
[----:B------:R3:W-:Y:S01]  /*a9960*/  STL.64 [R1+0x1768], R178 ;  /* 0x001768b201007387 */ /* 0x0007e20000100a00 */
[C---:B--2---:R-:W-:Y:S08]  /*a9970*/  HMMA.1688.F32.TF32 R236, R168.reuse, R100, R12 ;  /* 0x00000064a8ec723c */ /* 0x044ff0000008100c */
[C---:B-1----:R-:W-:Y:S08]  /*a9980*/  HMMA.1688.F32.TF32 R216, R168.reuse, R108, R248 ;  /* 0x0000006ca8d8723c */ /* 0x042ff000000810f8 */
[C---:B---3--:R-:W-:Y:S01]  /*a9990*/  HMMA.1688.F32.TF32 R176, R168.reuse, R104, R240 ;  /* 0x00000068a8b0723c */ /* 0x048fe200000810f0 */
[----:B------:R-:W2:Y:S01]  /*a99a0*/  LDL.LU R12, [R1+0xc80] ;  /* 0x000c8000010c7983 */ /* 0x000ea20000300800 */
[----:B------:R-:W2:Y:S02]  /*a99b0*/  LDL.LU R13, [R1+0xc84] ;  /* 0x000c8400010d7983 */ /* 0x000ea40000300800 */
[----:B------:R-:W2:Y:S02]  /*a99c0*/  LDL.LU R14, [R1+0xc88] ;  /* 0x000c8800010e7983 */ /* 0x000ea40000300800 */
[----:B------:R-:W2:Y:S01]  /*a99d0*/  LDL.LU R15, [R1+0xc8c] ;  /* 0x000c8c00010f7983 */ /* 0x000ea20000300800 */
[----:B------:R-:W3:Y:S04]  /*a99e0*/  LDL.64 R250, [R1+0x1d8] ;  /* 0x0001d80001fa7983 */ /* 0x000ee80000100a00 */
[----:B------:R-:W2:Y:S04]  /*a99f0*/  LDL.64 R242, [R1+0x1c8] ;  /* 0x0001c80001f27983 */ /* 0x000ea80000100a00 */
[----:B------:R-:W2:Y:S01]  /*a9a00*/  LDL.64 R246, [R1+0x1f8] ;  /* 0x0001f80001f67983 */ /* 0x000ea20000100a00 */
[C---:B----4-:R-:W-:Y:S08]  /*a9a10*/  HMMA.1688.F32.TF32 R232, R168.reuse, R160, R232 ;  /* 0x000000a0a8e8723c */ /* 0x050ff000000810e8 */
[C---:B------:R-:W-:Y:S08]  /*a9a20*/  HMMA.1688.F32.TF32 R220, R168.reuse, R156, R220 ;  /* 0x0000009ca8dc723c */ /* 0x040ff000000810dc */
[C---:B------:R-:W-:Y:S08]  /*a9a30*/  HMMA.1688.F32.TF32 R204, R168.reuse, R152, R196 ;  /* 0x00000098a8cc723c */ /* 0x040ff000000810c4 */
[C---:B------:R-:W-:Y:S01]  /*a9a40*/  HMMA.1688.F32.TF32 R196, R168.reuse, R132, R172 ;  /* 0x00000084a8c4723c */ /* 0x040fe200000810ac */
        /* <DEDUP_REMOVED lines=14> */
[----:B------:R-:W-:Y:S08]  /*a9b30*/  HMMA.1688.F32.TF32 R212, R168, R112, R212 ;  /* 0x00000070a8d4723c */ /* 0x000ff000000810d4 */
[----:B------:R-:W-:Y:S01]  /*a9b40*/  HMMA.1688.F32.TF32 R168, R164, R154, R204 ;  /* 0x0000009aa4a8723c */ /* 0x000fe200000810cc */
[----:B------:R-:W-:Y:S04]  /*a9b50*/  LDS R204, [R0+0x5e180] ;  /* 0x05e1800000cc7984 */ /* 0x000fe80000000800 */
[----:B------:R-:W-:Y:S04]  /*a9b60*/  LDS R206, [R0+0x5f180] ;  /* 0x05f1800000ce7984 */ /* 0x000fe80000000800 */
[----:B------:R-:W-:Y:S04]  /*a9b70*/  LDS R205, [R245+0x5e180] ;  /* 0x05e18000f5cd7984 */ /* 0x000fe80000000800 */
[----:B------:R-:W4:Y:S01]  /*a9b80*/  LDS R207, [R245+0x5f180] ;  /* 0x05f18000f5cf7984 */ /* 0x000f220000000800 */
[C---:B-1----:R-:W-:Y:S08]  /*a9b90*/  HMMA.1688.F32.TF32 R232, R172.reuse, R96, R232 ;  /* 0x00000060ace8723c */ /* 0x042ff000000810e8 */
        /* <DEDUP_REMOVED lines=14> */
[----:B------:R-:W-:Y:S08]  /*a9c80*/  HMMA.1688.F32.TF32 R236, R164, R102, R236 ;  /* 0x00000066a4ec723c */ /* 0x000ff000000810ec */
[----:B------:R-:W-:Y:S08]  /*a9c90*/  HMMA.1688.F32.TF32 R180, R172, R84, R180 ;  /* 0x00000054acb4723c */ /* 0x000ff000000810b4 */
        /* <DEDUP_REMOVED lines=15> */
[----:B------:R-:W3:Y:S01]  /*a9d90*/  LDL.LU R172, [R1+0xc90] ;  /* 0x000c900001ac7983 */ /* 0x000ee20000300800 */
[----:B------:R-:W3:Y:S02]  /*a9da0*/  LDL.LU R173, [R1+0xc94] ;  /* 0x000c940001ad7983 */ /* 0x000ee40000300800 */
[----:B------:R-:W3:Y:S02]  /*a9db0*/  LDL.LU R174, [R1+0xc98] ;  /* 0x000c980001ae7983 */ /* 0x000ee40000300800 */
[----:B------:R-:W3:Y:S01]  /*a9dc0*/  LDL.LU R175, [R1+0xc9c] ;  /* 0x000c9c0001af7983 */ /* 0x000ee20000300800 */
[----:B------:R-:W-:Y:S04]  /*a9dd0*/  LDS R164, [R0+0x56200] ;  /* 0x0562000000a47984 */ /* 0x000fe80000000800 */
[----:B------:R-:W-:Y:S04]  /*a9de0*/  LDS R166, [R0+0x57200] ;  /* 0x0572000000a67984 */ /* 0x000fe80000000800 */
[----:B------:R1:W-:Y:S01]  /*a9df0*/  STL.64 [R1+0x13e0], R232 ;  /* 0x0013e0e801007387 */ /* 0x0003e20000100a00 */
[----:B------:R4:W-:Y:S03]  /*a9e00*/  STL.64 [R1+0x13e8], R234 ;  /* 0x0013e8ea01007387 */ /* 0x0009e60000100a00 */
[----:B------:R-:W-:Y:S04]  /*a9e10*/  LDS R165, [R245+0x56200] ;  /* 0x05620000f5a57984 */ /* 0x000fe80000000800 */
[----:B------:R-:W2:Y:S04]  /*a9e20*/  LDS R167, [R245+0x57200] ;  /* 0x05720000f5a77984 */ /* 0x000ea80000000800 */
[----:B-1----:R-:W3:Y:S01]  /*a9e30*/  LDL.LU R232, [R1+0xcb0] ;  /* 0x000cb00001e87983 */ /* 0x002ee20000300800 */
[----:B------:R-:W3:Y:S02]  /*a9e40*/  LDL.LU R233, [R1+0xcb4] ;  /* 0x000cb40001e97983 */ /* 0x000ee40000300800 */
[----:B----4-:R-:W3:Y:S02]  /*a9e50*/  LDL.LU R234, [R1+0xcb8] ;  /* 0x000cb80001ea7983 */ /* 0x010ee40000300800 */
[----:B------:R-:W3:Y:S01]  /*a9e60*/  LDL.LU R235, [R1+0xcbc] ;  /* 0x000cbc0001eb7983 */ /* 0x000ee20000300800 */
[----:B------:R-:W-:Y:S01]  /*a9e70*/  STL.64 [R1+0x13d0], R220 ;  /* 0x0013d0dc01007387 */ /* 0x000fe20000100a00 */
[----:B------:R1:W-:Y:S03]  /*a9e80*/  STL.64 [R1+0x13d8], R222 ;  /* 0x0013d8de01007387 */ /* 0x0003e60000100a00 */
[----:B-1----:R-:W3:Y:S04]  /*a9e90*/  LDL R222, [R1+0x1e8] ;  /* 0x0001e80001de7983 */ /* 0x002ee80000100800 */
[----:B------:R-:W3:Y:S01]  /*a9ea0*/  LDL R223, [R1+0x1ec] ;  /* 0x0001ec0001df7983 */ /* 0x000ee20000100800 */
[----:B------:R-:W-:Y:S02]  /*a9eb0*/  STL.64 [R1+0x13c0], R168 ;  /* 0x0013c0a801007387 */ /* 0x000fe40000100a00 */
[----:B------:R1:W-:Y:S02]  /*a9ec0*/  STL.64 [R1+0x13c8], R170 ;  /* 0x0013c8aa01007387 */ /* 0x0003e40000100a00 */
[C---:B-1----:R-:W-:Y:S01]  /*a9ed0*/  HMMA.1688.F32.TF32 R168, R204.reuse, R86, R180 ;  /* 0x00000056cca8723c */ /* 0x042fe200000810b4 */
[----:B------:R-:W3:Y:S11]  /*a9ee0*/  LDL.LU R180, [R1+0xca0] ;  /* 0x000ca00001b47983 */ /* 0x000ef60000300800 */
[----:B------:R-:W-:Y:S11]  /*a9ef0*/  @!UPT UIADD3 URZ, URZ, URZ, URZ ;  /* 0x0000003f3f3ff290 */ /* 0x000ff6000fffe03f */
[----:B------:R-:W-:Y:S01]  /*a9f00*/  STL.64 [R1+0x13b0], R168 ;  /* 0x0013b0a801007387 */ /* 0x000fe20000100a00 */
[----:B------:R1:W-:Y:S02]  /*a9f10*/  STL.64 [R1+0x13b8], R170 ;  /* 0x0013b8aa01007387 */ /* 0x0003e40000100a00 */
[----:B------:R-:W3:Y:S02]  /*a9f20*/  LDL.LU R181, [R1+0xca4] ;  /* 0x000ca40001b57983 */ /* 0x000ee40000300800 */
[----:B------:R-:W3:Y:S01]  /*a9f30*/  LDL.LU R182, [R1+0xca8] ;  /* 0x000ca80001b67983 */ /* 0x000ee20000300800 */
[----:B------:R-:W3:Y:S01]  /*a9f40*/  LDL.LU R183, [R1+0xcac] ;  /* 0x000cac0001b77983 */ /* 0x000ee20000300800 */
[C---:B------:R-:W-:Y:S08]  /*a9f50*/  HMMA.1688.F32.TF32 R184, R204.reuse, R82, R184 ;  /* 0x00000052ccb8723c */ /* 0x040ff000000810b8 */
[C---:B-1----:R-:W-:Y:S08]  /*a9f60*/  HMMA.1688.F32.TF32 R168, R204.reuse, R78, R188 ;  /* 0x0000004ecca8723c */ /* 0x042ff000000810bc */
[C---:B------:R-:W-:Y:S07]  /*a9f70*/  HMMA.1688.F32.TF32 R188, R204.reuse, R74, R192 ;  /* 0x0000004accbc723c */ /* 0x040fee00000810c0 */
[----:B------:R-:W-:Y:S01]  /*a9f80*/  STL.64 [R1+0x13a0], R184 ;  /* 0x0013a0b801007387 */ /* 0x000fe20000100a00 */
[----:B------:R1:W-:Y:S02]  /*a9f90*/  STL.64 [R1+0x13a8], R186 ;  /* 0x0013a8ba01007387 */ /* 0x0003e40000100a00 */
[C---:B-1----:R-:W-:Y:S05]  /*a9fa0*/  HMMA.1688.F32.TF32 R184, R204.reuse, R70, R196 ;  /* 0x00000046ccb8723c */ /* 0x042fea00000810c4 */
[----:B------:R-:W-:Y:S01]  /*a9fb0*/  STL.64 [R1+0x1390], R168 ;  /* 0x001390a801007387 */ /* 0x000fe20000100a00 */
[----:B------:R-:W-:Y:S07]  /*a9fc0*/  STL.64 [R1+0x1398], R170 ;  /* 0x001398aa01007387 */ /* 0x000fee0000100a00 */
[----:B------:R-:W-:Y:S02]  /*a9fd0*/  STL.64 [R1+0x1380], R188 ;  /* 0x001380bc01007387 */ /* 0x000fe40000100a00 */
[----:B------:R-:W-:Y:S01]  /*a9fe0*/  STL.64 [R1+0x1388], R190 ;  /* 0x001388be01007387 */ /* 0x000fe20000100a00 */
[C---:B------:R-:W-:Y:S01]  /*a9ff0*/  HMMA.1688.F32.TF32 R192, R204.reuse, R62, R224 ;  /* 0x0000003eccc0723c */ /* 0x040fe200000810e0 */
[----:B------:R-:W-:Y:S04]  /*aa000*/  LDS R168, [R0+0x58200] ;  /* 0x0582000000a87984 */ /* 0x000fe80000000800 */
[----:B------:R-:W-:Y:S04]  /*aa010*/  LDS R170, [R0+0x59200] ;  /* 0x0592000000aa7984 */ /* 0x000fe80000000800 */
[----:B------:R-:W-:Y:S04]  /*aa020*/  LDS R169, [R245+0x58200] ;  /* 0x05820000f5a97984 */ /* 0x000fe80000000800 */
[----:B------:R-:W1:Y:S04]  /*aa030*/  LDS R171, [R245+0x59200] ;  /* 0x05920000f5ab7984 */ /* 0x000e680000000800 */
[----:B------:R-:W-:Y:S01]  /*aa040*/  STL.64 [R1+0x1370], R184 ;  /* 0x001370b801007387 */ /* 0x000fe20000100a00 */
[----:B------:R2:W-:Y:S02]  /*aa050*/  STL.64 [R1+0x1378], R186 ;  /* 0x001378ba01007387 */ /* 0x0005e40000100a00 */
[C---:B--2---:R-:W-:Y:S08]  /*aa060*/  HMMA.1688.F32.TF32 R184, R204.reuse, R66, R200 ;  /* 0x00000042ccb8723c */ /* 0x044ff000000810c8 */
        /* <DEDUP_REMOVED lines=21> */
[----:B------:R1:W-:Y:S02]  /*aa1c0*/  STL.64 [R1+0x1630], R176 ;  /* 0x001630b001007387 */ /* 0x0003e40000100a00 */
[----:B------:R2:W-:Y:S01]  /*aa1d0*/  STL.64 [R1+0x1638], R178 ;  /* 0x001638b201007387 */ /* 0x0005e20000100a00 */
[----:B-1----:R-:W4:Y:S01]  /*aa1e0*/  LDL.LU R176, [R1+0xcc0] ;  /* 0x000cc00001b07983 */ /* 0x002f220000300800 */
[----:B------:R-:W4:Y:S02]  /*aa1f0*/  LDL.LU R177, [R1+0xcc4] ;  /* 0x000cc40001b17983 */ /* 0x000f240000300800 */
[----:B--2---:R-:W4:Y:S02]  /*aa200*/  LDL.LU R178, [R1+0xcc8] ;  /* 0x000cc80001b27983 */ /* 0x004f240000300800 */
        /* <DEDUP_REMOVED lines=13> */
[C---:B------:R-:W-:Y:S08]  /*aa2e0*/  HMMA.1688.F32.TF32 R200, R164.reuse, R242, R12 ;  /* 0x000000f2a4c8723c */ /* 0x040ff0000008100c */
[C---:B---3--:R-:W-:Y:S01]  /*aa2f0*/  HMMA.1688.F32.TF32 R216, R164.reuse, R222, R180 ;  /* 0x000000dea4d8723c */ /* 0x048fe200000810b4 */
[----:B------:R-:W3:Y:S01]  /*aa300*/  LDL.LU R180, [R1+0xc70] ;  /* 0x000c700001b47983 */ /* 0x000ee20000300800 */
[----:B------:R-:W3:Y:S02]  /*aa310*/  LDL.LU R181, [R1+0xc74] ;  /* 0x000c740001b57983 */ /* 0x000ee40000300800 */
[----:B------:R-:W3:Y:S02]  /*aa320*/  LDL.LU R182, [R1+0xc78] ;  /* 0x000c780001b67983 */ /* 0x000ee40000300800 */
[----:B------:R-:W3:Y:S01]  /*aa330*/  LDL.LU R183, [R1+0xc7c] ;  /* 0x000c7c0001b77983 */ /* 0x000ee20000300800 */
[----:B------:R-:W3:Y:S01]  /*aa340*/  LDL.64 R14, [R1+0x1b8] ;  /* 0x0001b800010e7983 */ /* 0x000ee20000100a00 */
[----:B------:R-:W2:Y:S02]  /*aa350*/  LDL.LU R184, [R1+0xc60] ;  /* 0x000c600001b87983 */ /* 0x000ea40000300800 */
[----:B------:R-:W2:Y:S02]  /*aa360*/  LDL.LU R185, [R1+0xc64] ;  /* 0x000c640001b97983 */ /* 0x000ea40000300800 */
[----:B------:R-:W2:Y:S01]  /*aa370*/  LDL.LU R186, [R1+0xc68] ;  /* 0x000c680001ba7983 */ /* 0x000ea20000300800 */
[----:B------:R-:W2:Y:S01]  /*aa380*/  LDL.LU R187, [R1+0xc6c] ;  /* 0x000c6c0001bb7983 */ /* 0x000ea20000300800 */
[----:B------:R-:W2:Y:S02]  /*aa390*/  LDL.64 R206, [R1+0x198] ;  /* 0x0001980001ce7983 */ /* 0x000ea40000100a00 */
[----:B------:R-:W2:Y:S02]  /*aa3a0*/  LDL.LU R192, [R1+0xbf0] ;  /* 0x000bf00001c07983 */ /* 0x000ea40000300800 */
[----:B------:R-:W2:Y:S01]  /*aa3b0*/  LDL.LU R193, [R1+0xbf4] ;  /* 0x000bf40001c17983 */ /* 0x000ea20000300800 */
[----:B------:R-:W2:Y:S01]  /*aa3c0*/  LDL.LU R194, [R1+0xbf8] ;  /* 0x000bf80001c27983 */ /* 0x000ea20000300800 */
[C---:B------:R-:W-:Y:S01]  /*aa3d0*/  HMMA.1688.F32.TF32 R220, R164.reuse, R250, R172 ;  /* 0x000000faa4dc723c */ /* 0x040fe200000810ac */
[----:B------:R-:W2:Y:S02]  /*aa3e0*/  LDL.LU R195, [R1+0xbfc] ;  /* 0x000bfc0001c37983 */ /* 0x000ea40000300800 */
[----:B------:R-:W2:Y:S01]  /*aa3f0*/  LDL.64 R174, [R1+0xe8] ;  /* 0x0000e80001ae7983 */ /* 0x000ea20000100a00 */
        /* <DEDUP_REMOVED lines=17> */
[----:B------:R-:W-:Y:S01]  /*aa510*/  MOV R3, R250 ;  /* 0x000000fa00037202 */ /* 0x000fe20000000f00 */
[----:B------:R-:W4:Y:S02]  /*aa520*/  LDL.LU R249, [R1+0xbe4] ;  /* 0x000be40001f97983 */ /* 0x000f240000300800 */
[----:B------:R-:W-:Y:S01]  /*aa530*/  IMAD.MOV.U32 R2, RZ, RZ, R251 ;  /* 0x000000ffff027224 */ /* 0x000fe200078e00fb */
[----:B------:R-:W4:Y:S01]  /*aa540*/  LDL.LU R250, [R1+0xbe8] ;  /* 0x000be80001fa7983 */ /* 0x000f220000300800 */
[----:B------:R-:W4:Y:S02]  /*aa550*/  LDL.LU R251, [R1+0xbec] ;  /* 0x000bec0001fb7983 */ /* 0x000f240000300800 */
[----:B------:R1:W-:Y:S01]  /*aa560*/  STL.64 [R1+0x3d98], R242 ;  /* 0x003d98f201007387 */ /* 0x0003e20000100a00 */
[C---:B------:R-:W-:Y:S01]  /*aa570*/  HMMA.1688.F32.TF32 R232, R164.reuse, R246, R232 ;  /* 0x000000f6a4e8723c */ /* 0x040fe200000810e8 */
[----:B------:R-:W-:Y:S04]  /*aa580*/  LDS R172, [R0+0x5a200] ;  /* 0x05a2000000ac7984 */ /* 0x000fe80000000800 */
[----:B------:R-:W-:Y:S04]  /*aa590*/  LDS R173, [R245+0x5a200] ;  /* 0x05a20000f5ad7984 */ /* 0x000fe80000000800 */
[----:B-1----:R-:W4:Y:S01]  /*aa5a0*/  LDL.64 R242, [R1+0x1a8] ;  /* 0x0001a80001f27983 */ /* 0x002f220000100a00 */
[----:B---3--:R-:W-:Y:S01]  /*aa5b0*/  HMMA.1688.F32.TF32 R180, R164, R14, R180 ;  /* 0x0000000ea4b4723c */ /* 0x008fe200000810b4 */
[----:B------:R-:W-:-:S02]  /*aa5c0*/  IMAD.MOV.U32 R9, RZ, RZ, R14 ;  /* 0x000000ffff097224 */ /* 0x000fc400078e000e */
[----:B------:R-:W-:Y:S02]  /*aa5d0*/  IMAD.MOV.U32 R8, RZ, RZ, R15 ;  /* 0x000000ffff087224 */ /* 0x000fe400078e000f */
[----:B------:R-:W3:Y:S03]  /*aa5e0*/  LDL.LU.64 R14, [R1+0x3db0] ;  /* 0x003db000010e7983 */ /* 0x000ee60000300a00 */
[----:B--2---:R-:W-:Y:S01]  /*aa5f0*/  HMMA.1688.F32.TF32 R192, R164, R174, R192 ;  /* 0x000000aea4c0723c */ /* 0x004fe200000810c0 */
[----:B------:R-:W-:Y:S02]  /*aa600*/  IMAD.MOV.U32 R241, RZ, RZ, R175 ;  /* 0x000000fffff17224 */ /* 0x000fe400078e00af */
[----:B------:R-:W-:Y:S05]  /*aa610*/  LDS R175, [R245+0x5b200] ;  /* 0x05b20000f5af7984 */ /* 0x000fea0000000800 */
[C---:B------:R-:W-:Y:S08]  /*aa620*/  HMMA.1688.F32.TF32 R232, R168.reuse, R160, R232 ;  /* 0x000000a0a8e8723c */ /* 0x040ff000000810e8 */
[----:B------:R-:W-:Y:S08]  /*aa630*/  HMMA.1688.F32.TF32 R216, R168, R156, R216 ;  /* 0x0000009ca8d8723c */ /* 0x000ff000000810d8 */
[----:B------:R-:W-:Y:S01]  /*aa640*/  HMMA.1688.F32.TF32 R188, R164, R206, R188 ;  /* 0x000000cea4bc723c */ /* 0x000fe200000810bc */
[----:B------:R-:W-:-:S02]  /*aa650*/  IMAD.MOV.U32 R240, RZ, RZ, R206 ;  /* 0x000000fffff07224 */ /* 0x000fc400078e00ce */
[----:B------:R-:W-:-:S05]  /*aa660*/  IMAD.MOV.U32 R16, RZ, RZ, R207 ;  /* 0x000000ffff107224 */ /* 0x000fca00078e00cf */
[C---:B----4-:R-:W-:Y:S08]  /*aa670*/  HMMA.1688.F32.TF32 R196, R164.reuse, R34, R196 ;  /* 0x00000022a4c4723c */ /* 0x050ff000000810c4 */
[C---:B------:R-:W-:Y:S08]  /*aa680*/  HMMA.1688.F32.TF32 R204, R164.reuse, R22, R236 ;  /* 0x00000016a4cc723c */ /* 0x040ff000000810ec */
[C---:B------:R-:W-:Y:S08]  /*aa690*/  HMMA.1688.F32.TF32 R224, R164.reuse, R30, R224 ;  /* 0x0000001ea4e0723c */ /* 0x040ff000000810e0 */
[----:B------:R-:W-:Y:S01]  /*aa6a0*/  HMMA.1688.F32.TF32 R184, R164, R242, R184 ;  /* 0x000000f2a4b8723c */ /* 0x000fe200000810b8 */
[----:B------:R-:W-:-:S06]  /*aa6b0*/  IMAD.MOV.U32 R13, RZ, RZ, R242 ;  /* 0x000000ffff0d7224 */ /* 0x000fcc00078e00f2 */
[----:B------:R-:W-:Y:S02]  /*aa6c0*/  IMAD.MOV.U32 R242, RZ, RZ, R174 ;  /* 0x000000fffff27224 */ /* 0x000fe400078e00ae */
[----:B------:R-:W1:Y:S01]  /*aa6d0*/  LDS R174, [R0+0x5b200] ;  /* 0x05b2000000ae7984 */ /* 0x000e620000000800 */
        /* <DEDUP_REMOVED lines=25> */
[C---:B------:R-:W-:Y:S01]  /*aa870*/  HMMA.1688.F32.TF32 R184, R172.reuse, R142, R184 ;  /* 0x0000008eacb8723c */ /* 0x040fe200000810b8 */
[----:B------:R-:W-:Y:S07]  /*aa880*/  STL.64 [R1+0x3da0], R24 ;  /* 0x003da01801007387 */ /* 0x000fee0000100a00 */
[C---:B------:R-:W-:Y:S08]  /*aa890*/  HMMA.1688.F32.TF32 R188, R172.reuse, R138, R188 ;  /* 0x0000008aacbc723c */ /* 0x040ff000000810bc */
[C---:B------:R-:W-:Y:S08]  /*aa8a0*/  HMMA.1688.F32.TF32 R192, R172.reuse, R134, R192 ;  /* 0x00000086acc0723c */ /* 0x040ff000000810c0 */
[C---:B------:R-:W-:Y:S08]  /*aa8b0*/  HMMA.1688.F32.TF32 R196, R172.reuse, R130, R196 ;  /* 0x00000082acc4723c */ /* 0x040ff000000810c4 */
[C---:B------:R-:W-:Y:S08]  /*aa8c0*/  HMMA.1688.F32.TF32 R224, R172.reuse, R126, R224 ;  /* 0x0000007eace0723c */ /* 0x040ff000000810e0 */
[C---:B------:R-:W-:Y:S08]  /*aa8d0*/  HMMA.1688.F32.TF32 R228, R172.reuse, R122, R228 ;  /* 0x0000007aace4723c */ /* 0x040ff000000810e4 */
[C---:B------:R-:W-:Y:S08]  /*aa8e0*/  HMMA.1688.F32.TF32 R204, R172.reuse, R118, R204 ;  /* 0x00000076accc723c */ /* 0x040ff000000810cc */
[----:B------:R-:W-:Y:S08]  /*aa8f0*/  HMMA.1688.F32.TF32 R208, R172, R114, R208 ;  /* 0x00000072acd0723c */ /* 0x000ff000000810d0 */
[----:B---3--:R-:W-:Y:S08]  /*aa900*/  HMMA.1688.F32.TF32 R212, R164, R14, R212 ;  /* 0x0000000ea4d4723c */ /* 0x008ff000000810d4 */
[C---:B------:R-:W-:Y:S01]  /*aa910*/  HMMA.1688.F32.TF32 R164, R168.reuse, R148, R200 ;  /* 0x00000094a8a4723c */ /* 0x040fe200000810c8 */
[----:B------:R-:W-:Y:S04]  /*aa920*/  LDS R200, [R0+0x5c200] ;  /* 0x05c2000000c87984 */ /* 0x000fe80000000800 */
[----:B------:R-:W-:Y:S04]  /*aa930*/  LDS R202, [R0+0x5d200] ;  /* 0x05d2000000ca7984 */ /* 0x000fe80000000800 */
[----:B------:R-:W-:Y:S04]  /*aa940*/  LDS R201, [R245+0x5c200] ;  /* 0x05c20000f5c97984 */ /* 0x000fe80000000800 */
[----:B------:R-:W1:Y:S03]  /*aa950*/  LDS R203, [R245+0x5d200] ;  /* 0x05d20000f5cb7984 */ /* 0x000e660000000800 */
[----:B------:R-:W-:Y:S01]  /*aa960*/  HMMA.1688.F32.TF32 R212, R168, R108, R212 ;  /* 0x0000006ca8d4723c */ /* 0x000fe200000810d4 */
[----:B------:R-:W-:Y:S04]  /*aa970*/  LDS R168, [R0+0x5e200] ;  /* 0x05e2000000a87984 */ /* 0x000fe80000000800 */
[----:B------:R-:W-:Y:S04]  /*aa980*/  LDS R170, [R0+0x5f200] ;  /* 0x05f2000000aa7984 */ /* 0x000fe80000000800 */
[----:B------:R-:W-:Y:S04]  /*aa990*/  LDS R169, [R245+0x5e200] ;  /* 0x05e20000f5a97984 */ /* 0x000fe80000000800 */
[----:B------:R-:W2:Y:S01]  /*aa9a0*/  LDS R171, [R245+0x5f200] ;  /* 0x05f20000f5ab7984 */ /* 0x000ea20000000800 */
[----:B------:R-:W-:Y:S08]  /*aa9b0*/  HMMA.1688.F32.TF32 R164, R172, R150, R164 ;  /* 0x00000096aca4723c */ /* 0x000ff000000810a4 */
[C---:B-1----:R-:W-:Y:S08]  /*aa9c0*/  HMMA.1688.F32.TF32 R232, R200.reuse, R96, R232 ;  /* 0x00000060c8e8723c */ /* 0x042ff000000810e8 */
[C---:B------:R-:W-:Y:S08]  /*aa9d0*/  HMMA.1688.F32.TF32 R216, R200.reuse, R92, R216 ;  /* 0x0000005cc8d8723c */ /* 0x040ff000000810d8 */
[C---:B------:R-:W-:Y:S08]  /*aa9e0*/  HMMA.1688.F32.TF32 R220, R200.reuse, R88, R220 ;  /* 0x00000058c8dc723c */ /* 0x040ff000000810dc */
[C---:B------:R-:W-:Y:S08]  /*aa9f0*/  HMMA.1688.F32.TF32 R164, R200.reuse, R84, R164 ;  /* 0x00000054c8a4723c */ /* 0x040ff000000810a4 */
[----:B------:R-:W-:Y:S08]  /*aaa00*/  HMMA.1688.F32.TF32 R180, R200, R80, R180 ;  /* 0x00000050c8b4723c */ /* 0x000ff000000810b4 */
[C---:B--2---:R-:W-:Y:S08]  /*aaa10*/  HMMA.1688.F32.TF32 R28, R168.reuse, R98, R232 ;  /* 0x00000062a81c723c */ /* 0x044ff000000810e8 */
[C---:B------:R-:W-:Y:S08]  /*aaa20*/  HMMA.1688.F32.TF32 R24, R168.reuse, R94, R216 ;  /* 0x0000005ea818723c */ /* 0x040ff000000810d8 */
[----:B------:R-:W-:Y:S08]  /*aaa30*/  HMMA.1688.F32.TF32 R32, R168, R90, R220 ;  /* 0x0000005aa820723c */ /* 0x000ff000000810dc */
[C---:B------:R-:W-:Y:S08]  /*aaa40*/  HMMA.1688.F32.TF32 R184, R200.reuse, R76, R184 ;  /* 0x0000004cc8b8723c */ /* 0x040ff000000810b8 */
[C---:B------:R-:W-:Y:S08]  /*aaa50*/  HMMA.1688.F32.TF32 R188, R200.reuse, R72, R188 ;  /* 0x00000048c8bc723c */ /* 0x040ff000000810bc */
[----:B------:R-:W-:Y:S01]  /*aaa60*/  HMMA.1688.F32.TF32 R192, R200, R68, R192 ;  /* 0x00000044c8c0723c */ /* 0x000fe200000810c0 */
[----:B------:R-:W-:Y:S01]  /*aaa70*/  STL.64 [R1+0x1310], R28 ;  /* 0x0013101c01007387 */ /* 0x000fe20000100a00 */
[----:B------:R1:W-:Y:S02]  /*aaa80*/  STL.64 [R1+0x1318], R30 ;  /* 0x0013181e01007387 */ /* 0x0003e40000100a00 */
[----:B------:R-:W-:Y:S02]  /*aaa90*/  STL.64 [R1+0x1300], R24 ;  /* 0x0013001801007387 */ /* 0x000fe40000100a00 */
[----:B------:R2:W-:Y:S02]  /*aaaa0*/  STL.64 [R1+0x1308], R26 ;  /* 0x0013081a01007387 */ /* 0x0005e40000100a00 */
[C---:B-1----:R-:W-:Y:S08]  /*aaab0*/  HMMA.1688.F32.TF32 R28, R168.reuse, R86, R164 ;  /* 0x00000056a81c723c */ /* 0x042ff000000810a4 */
[----:B--2---:R-:W-:Y:S01]  /*aaac0*/  HMMA.1688.F32.TF32 R24, R168, R82, R180 ;  /* 0x00000052a818723c */ /* 0x004fe200000810b4 */
[----:B------:R-:W-:Y:S01]  /*aaad0*/  STL.64 [R1+0x12f0], R32 ;  /* 0x0012f02001007387 */ /* 0x000fe20000100a00 */
[----:B------:R1:W-:Y:S06]  /*aaae0*/  STL.64 [R1+0x12f8], R34 ;  /* 0x0012f82201007387 */ /* 0x0003ec0000100a00 */
[C---:B------:R-:W-:Y:S08]  /*aaaf0*/  HMMA.1688.F32.TF32 R196, R200.reuse, R64, R196 ;  /* 0x00000040c8c4723c */ /* 0x040ff000000810c4 */
[C---:B------:R-:W-:Y:S08]  /*aab00*/  HMMA.1688.F32.TF32 R224, R200.reuse, R60, R224 ;  /* 0x0000003cc8e0723c */ /* 0x040ff000000810e0 */
[----:B------:R-:W-:Y:S08]  /*aab10*/  HMMA.1688.F32.TF32 R228, R200, R56, R228 ;  /* 0x00000038c8e4723c */ /* 0x000ff000000810e4 */
[----:B------:R-:W-:Y:S08]  /*aab20*/  HMMA.1688.F32.TF32 R212, R172, R110, R212 ;  /* 0x0000006eacd4723c */ /* 0x000ff000000810d4 */
[----:B------:R-:W-:Y:S08]  /*aab30*/  HMMA.1688.F32.TF32 R204, R200, R52, R204 ;  /* 0x00000034c8cc723c */ /* 0x000ff000000810cc */
[----:B-1----:R-:W-:Y:S08]  /*aab40*/  HMMA.1688.F32.TF32 R32, R168, R78, R184 ;  /* 0x0000004ea820723c */ /* 0x002ff000000810b8 */
[----:B------:R-:W-:Y:S08]  /*aab50*/  HMMA.1688.F32.TF32 R208, R200, R48, R208 ;  /* 0x00000030c8d0723c */ /* 0x000ff000000810d0 */
[C---:B------:R-:W-:Y:S08]  /*aab60*/  HMMA.1688.F32.TF32 R176, R172.reuse, R106, R176 ;  /* 0x0000006aacb0723c */ /* 0x040ff000000810b0 */
[----:B------:R-:W-:Y:S01]  /*aab70*/  HMMA.1688.F32.TF32 R236, R172, R102, R236 ;  /* 0x00000066acec723c */ /* 0x000fe200000810ec */
[----:B------:R-:W-:Y:S01]  /*aab80*/  MOV R12, R243 ;  /* 0x000000f3000c7202 */ /* 0x000fe20000000f00 */
[----:B------:R-:W-:Y:S04]  /*aab90*/  LDS R172, [R0+0x56280] ;  /* 0x0562800000ac7984 */ /* 0x000fe80000000800 */
[----:B------:R-:W-:Y:S04]  /*aaba0*/  LDS R174, [R0+0x57280] ;  /* 0x0572800000ae7984 */ /* 0x000fe80000000800 */
[----:B------:R-:W-:Y:S04]  /*aabb0*/  LDS R173, [R245+0x56280] ;  /* 0x05628000f5ad7984 */ /* 0x000fe80000000800 */
[----:B------:R-:W1:Y:S01]  /*aabc0*/  LDS R175, [R245+0x57280] ;  /* 0x05728000f5af7984 */ /* 0x000e620000000800 */
[----:B------:R-:W-:-:S02]  /*aabd0*/  IMAD.MOV.U32 R222, RZ, RZ, R3 ;  /* 0x000000ffffde7224 */ /* 0x000fc400078e0003 */
[----:B------:R-:W-:Y:S01]  /*aabe0*/  IMAD.MOV.U32 R223, RZ, RZ, R2 ;  /* 0x000000ffffdf7224 */ /* 0x000fe200078e0002 */
[----:B------:R-:W-:Y:S04]  /*aabf0*/  LDS R164, [R0+0x58280] ;  /* 0x0582800000a47984 */ /* 0x000fe80000000800 */
[----:B------:R-:W-:Y:S01]  /*aac00*/  STL.64 [R1+0x12e0], R28 ;  /* 0x0012e01c01007387 */ /* 0x000fe20000100a00 */
[----:B------:R2:W-:Y:S02]  /*aac10*/  STL.64 [R1+0x12e8], R30 ;  /* 0x0012e81e01007387 */ /* 0x0005e40000100a00 */
[----:B------:R-:W-:Y:S02]  /*aac20*/  STL.64 [R1+0x12d0], R24 ;  /* 0x0012d01801007387 */ /* 0x000fe40000100a00 */
[----:B------:R3:W-:Y:S01]  /*aac30*/  STL.64 [R1+0x12d8], R26 ;  /* 0x0012d81a01007387 */ /* 0x0007e20000100a00 */
[----:B------:R-:W-:Y:S04]  /*aac40*/  LDS R166, [R0+0x59280] ;  /* 0x0592800000a67984 */ /* 0x000fe80000000800 */
[----:B------:R-:W-:Y:S04]  /*aac50*/  LDS R165, [R245+0x58280] ;  /* 0x05828000f5a57984 */ /* 0x000fe80000000800 */
[----:B------:R-:W4:Y:S01]  /*aac60*/  LDS R167, [R245+0x59280] ;  /* 0x05928000f5a77984 */ /* 0x000f220000000800 */
[C---:B--2---:R-:W-:Y:S08]  /*aac70*/  HMMA.1688.F32.TF32 R28, R168.reuse, R74, R188 ;  /* 0x0000004aa81c723c */ /* 0x044ff000000810bc */
[C---:B---3--:R-:W-:Y:S01]  /*aac80*/  HMMA.1688.F32.TF32 R24, R168.reuse, R70, R192 ;  /* 0x00000046a818723c */ /* 0x048fe200000810c0 */
[----:B------:R-:W-:Y:S01]  /*aac90*/  STL.64 [R1+0x9c0], R32 ;  /* 0x0009c02001007387 */ /* 0x000fe20000100a00 */
[----:B------:R-:W-:Y:S11]  /*aaca0*/  STL.64 [R1+0x9c8], R34 ;  /* 0x0009c82201007387 */ /* 0x000ff60000100a00 */
[----:B------:R-:W-:Y:S02]  /*aacb0*/  @!UPT UIADD3 URZ, URZ, URZ, URZ ;  /* 0x0000003f3f3ff290 */ /* 0x000fe4000fffe03f */
[----:B------:R-:W-:Y:S01]  /*aacc0*/  STL.64 [R1+0x9b0], R28 ;  /* 0x0009b01c01007387 */ /* 0x000fe20000100a00 */
[----:B------:R-:W-:Y:S07]  /*aacd0*/  STL.64 [R1+0x9b8], R30 ;  /* 0x0009b81e01007387 */ /* 0x000fee0000100a00 */
[----:B------:R-:W-:Y:S02]  /*aace0*/  STL.64 [R1+0x9a0], R24 ;  /* 0x0009a01801007387 */ /* 0x000fe40000100a00 */
[----:B------:R2:W-:Y:S01]  /*aacf0*/  STL.64 [R1+0x9a8], R26 ;  /* 0x0009a81a01007387 */ /* 0x0005e20000100a00 */
[----:B------:R-:W3:Y:S01]  /*aad00*/  LDL.LU R248, [R1+0x8f0] ;  /* 0x0008f00001f87983 */ /* 0x000ee20000300800 */
[C---:B--2---:R-:W-:Y:S08]  /*aad10*/  HMMA.1688.F32.TF32 R24, R168.reuse, R66, R196 ;  /* 0x00000042a818723c */ /* 0x044ff000000810c4 */
[----:B------:R-:W-:Y:S08]  /*aad20*/  HMMA.1688.F32.TF32 R28, R168, R62, R224 ;  /* 0x0000003ea81c723c */ /* 0x000ff000000810e0 */
[----:B------:R-:W-:Y:S07]  /*aad30*/  HMMA.1688.F32.TF32 R212, R200, R44, R212 ;  /* 0x0000002cc8d4723c */ /* 0x000fee00000810d4 */
[----:B------:R-:W-:Y:S01]  /*aad40*/  STL.64 [R1+0x1360], R24 ;  /* 0x0013601801007387 */ /* 0x000fe20000100a00 */
[----:B------:R2:W-:Y:S02]  /*aad50*/  STL.64 [R1+0x1368], R26 ;  /* 0x0013681a01007387 */ /* 0x0005e40000100a00 */
[----:B------:R-:W3:Y:S02]  /*aad60*/  LDL.LU R249, [R1+0x8f4] ;  /* 0x0008f40001f97983 */ /* 0x000ee40000300800 */
[----:B------:R-:W3:Y:S01]  /*aad70*/  LDL.LU R250, [R1+0x8f8] ;  /* 0x0008f80001fa7983 */ /* 0x000ee20000300800 */
[----:B------:R-:W3:Y:S01]  /*aad80*/  LDL.LU R251, [R1+0x8fc] ;  /* 0x0008fc0001fb7983 */ /* 0x000ee20000300800 */
[C---:B--2---:R-:W-:Y:S08]  /*aad90*/  HMMA.1688.F32.TF32 R24, R168.reuse, R58, R228 ;  /* 0x0000003aa818723c */ /* 0x044ff000000810e4 */
[C---:B------:R-:W-:Y:S01]  /*aada0*/  HMMA.1688.F32.TF32 R32, R168.reuse, R54, R204 ;  /* 0x00000036a820723c */ /* 0x040fe200000810cc */
[----:B------:R-:W-:Y:S01]  /*aadb0*/  STL.64 [R1+0x1350], R28 ;  /* 0x0013501c01007387 */ /* 0x000fe20000100a00 */
[----:B------:R2:W-:Y:S06]  /*aadc0*/  STL.64 [R1+0x1358], R30 ;  /* 0x0013581e01007387 */ /* 0x0005ec0000100a00 */
[C---:B--2---:R-:W-:Y:S07]  /*aadd0*/  HMMA.1688.F32.TF32 R28, R168.reuse, R50, R208 ;  /* 0x00000032a81c723c */ /* 0x044fee00000810d0 */
[----:B------:R-:W-:Y:S01]  /*aade0*/  STL.64 [R1+0x1400], R24 ;  /* 0x0014001801007387 */ /* 0x000fe20000100a00 */
[----:B------:R2:W-:Y:S02]  /*aadf0*/  STL.64 [R1+0x1408], R26 ;  /* 0x0014081a01007387 */ /* 0x0005e40000100a00 */
[----:B--2---:R-:W-:Y:S05]  /*aae00*/  HMMA.1688.F32.TF32 R24, R168, R46, R212 ;  /* 0x0000002ea818723c */ /* 0x004fea00000810d4 */
[----:B------:R2:W-:Y:S01]  /*aae10*/  STL.64 [R1+0x13f0], R32 ;  /* 0x0013f02001007387 */ /* 0x0005e20000100a00 */
[----:B------:R1:W-:Y:S02]  /*aae20*/  STL.64 [R1+0x13f8], R34 ;  /* 0x0013f82201007387 */ /* 0x0003e40000100a00 */
[----:B------:R-:W3:Y:S05]  /*aae30*/  LDL.LU R204, [R1+0xa10] ;  /* 0x000a100001cc7983 */ /* 0x000eea0000300800 */
[----:B------:R1:W-:Y:S01]  /*aae40*/  STL.64 [R1+0x1460], R28 ;  /* 0x0014601c01007387 */ /* 0x0003e20000100a00 */
[----:B------:R1:W-:Y:S09]  /*aae50*/  STL.64 [R1+0x1468], R30 ;  /* 0x0014681e01007387 */ /* 0x0003f20000100a00 */
        /* <DEDUP_REMOVED lines=15> */
[----:B-1----:R-:W2:Y:S01]  /*aaf50*/  LDL.LU R34, [R1+0xac8] ;  /* 0x000ac80001227983 */ /* 0x002ea20000300800 */
[----:B------:R-:W2:Y:S01]  /*aaf60*/  LDL.LU R35, [R1+0xacc] ;  /* 0x000acc0001237983 */ /* 0x000ea20000300800 */
[----:B------:R-:W2:Y:S02]  /*aaf70*/  LDL.LU R28, [R1+0xad0] ;  /* 0x000ad000011c7983 */ /* 0x000ea40000300800 */
[----:B------:R-:W2:Y:S02]  /*aaf80*/  LDL.LU R29, [R1+0xad4] ;  /* 0x000ad400011d7983 */ /* 0x000ea40000300800 */
[----:B------:R-:W2:Y:S01]  /*aaf90*/  LDL.LU R30, [R1+0xad8] ;  /* 0x000ad800011e7983 */ /* 0x000ea20000300800 */
[C---:B------:R-:W-:Y:S08]  /*aafa0*/  HMMA.1688.F32.TF32 R176, R200.reuse, R40, R176 ;  /* 0x00000028c8b0723c */ /* 0x040ff000000810b0 */
[----:B------:R-:W-:Y:S01]  /*aafb0*/  HMMA.1688.F32.TF32 R236, R200, R36, R236 ;  /* 0x00000024c8ec723c */ /* 0x000fe200000810ec */
        /* <DEDUP_REMOVED lines=13> */
[----:B------:R-:W-:-:S02]  /*ab090*/  IMAD.MOV.U32 R190, RZ, RZ, R240 ;  /* 0x000000ffffbe7224 */ /* 0x000fc400078e00f0 */
[----:B------:R-:W2:Y:S02]  /*ab0a0*/  LDL.64 R26, [R1+0x1e8] ;  /* 0x0001e800011a7983 */ /* 0x000ea40000100a00 */
[----:B------:R-:W-:Y:S01]  /*ab0b0*/  IMAD.MOV.U32 R195, RZ, RZ, R241 ;  /* 0x000000ffffc37224 */ /* 0x000fe200078e00f1 */
[----:B------:R-:W3:Y:S01]  /*ab0c0*/  LDL.LU R240, [R1+0xaf0] ;  /* 0x000af00001f07983 */ /* 0x000ee20000300800 */
[----:B------:R-:W-:Y:S01]  /*ab0d0*/  MOV R194, R242 ;  /* 0x000000f200c27202 */ /* 0x000fe20000000f00 */
[----:B------:R-:W3:Y:S02]  /*ab0e0*/  LDL.LU R241, [R1+0xaf4] ;  /* 0x000af40001f17983 */ /* 0x000ee40000300800 */
[----:B------:R-:W3:Y:S01]  /*ab0f0*/  LDL.LU R242, [R1+0xaf8] ;  /* 0x000af80001f27983 */ /* 0x000ee20000300800 */
[----:B------:R-:W3:Y:S01]  /*ab100*/  LDL.LU R243, [R1+0xafc] ;  /* 0x000afc0001f37983 */ /* 0x000ee20000300800 */
[----:B------:R-:W4:Y:S01]  /*ab110*/  LDL.LU R224, [R1+0xa40] ;  /* 0x000a400001e07983 */ /* 0x000f220000300800 */
[C---:B------:R-:W-:Y:S08]  /*ab120*/  HMMA.1688.F32.TF32 R176, R168.reuse, R42, R176 ;  /* 0x0000002aa8b0723c */ /* 0x040ff000000810b0 */
        /* <DEDUP_REMOVED lines=18> */
[----:B------:R-:W4:Y:S01]  /*ab250*/  LDL.LU R168, [R1+0xaa0] ;  /* 0x000aa00001a87983 */ /* 0x000f220000300800 */
[----:B------:R1:W-:Y:S02]  /*ab260*/  STL.64 [R1+0x14f0], R236 ;  /* 0x0014f0ec01007387 */ /* 0x0003e40000100a00 */
[----:B------:R1:W-:Y:S02]  /*ab270*/  STL.64 [R1+0x14f8], R238 ;  /* 0x0014f8ee01007387 */ /* 0x0003e40000100a00 */
[----:B------:R-:W4:Y:S01]  /*ab280*/  LDL.LU R169, [R1+0xaa4] ;  /* 0x000aa40001a97983 */ /* 0x000f220000300800 */
[----:B------:R-:W4:Y:S01]  /*ab290*/  LDL.LU R170, [R1+0xaa8] ;  /* 0x000aa80001aa7983 */ /* 0x000f220000300800 */
[----:B------:R-:W4:Y:S03]  /*ab2a0*/  LDL.LU R171, [R1+0xaac] ;  /* 0x000aac0001ab7983 */ /* 0x000f260000300800 */
[----:B-1----:R-:W4:Y:S01]  /*ab2b0*/  LDL.LU R236, [R1+0xa80] ;  /* 0x000a800001ec7983 */ /* 0x002f220000300800 */
[----:B------:R-:W4:Y:S02]  /*ab2c0*/  LDL.LU R237, [R1+0xa84] ;  /* 0x000a840001ed7983 */ /* 0x000f240000300800 */
[----:B------:R-:W4:Y:S02]  /*ab2d0*/  LDL.LU R238, [R1+0xa88] ;  /* 0x000a880001ee7983 */ /* 0x000f240000300800 */
[----:B------:R-:W4:Y:S02]  /*ab2e0*/  LDL.LU R239, [R1+0xa8c] ;  /* 0x000a8c0001ef7983 */ /* 0x000f240000300800 */
[----:B------:R-:W-:-:S02]  /*ab2f0*/  IMAD.MOV.U32 R182, RZ, RZ, R9 ;  /* 0x000000ffffb67224 */ /* 0x000fc400078e0009 */
[----:B------:R-:W-:Y:S02]  /*ab300*/  IMAD.MOV.U32 R183, RZ, RZ, R8 ;  /* 0x000000ffffb77224 */ /* 0x000fe400078e0008 */
[----:B------:R-:W-:Y:S01]  /*ab310*/  IMAD.MOV.U32 R186, RZ, RZ, R13 ;  /* 0x000000ffffba7224 */ /* 0x000fe200078e000d */
[----:B------:R-:W-:Y:S01]  /*ab320*/  MOV R187, R12 ;  /* 0x0000000c00bb7202 */ /* 0x000fe20000000f00 */
[----:B--2---:R-:W-:Y:S01]  /*ab330*/  HMMA.1688.F32.TF32 R216, R172, R26, R216 ;  /* 0x0000001aacd8723c */ /* 0x004fe200000810d8 */
[----:B------:R-:W-:Y:S01]  /*ab340*/  MOV R3, R26 ;  /* 0x0000001a00037202 */ /* 0x000fe20000000f00 */
[----:B------:R-:W-:-:S06]  /*ab350*/  IMAD.MOV.U32 R2, RZ, RZ, R27 ;  /* 0x000000ffff027224 */ /* 0x000fcc00078e001b */
[C---:B---3--:R-:W-:Y:S01]  /*ab360*/  HMMA.1688.F32.TF32 R220, R172.reuse, R222, R240 ;  /* 0x000000deacdc723c */ /* 0x048fe200000810f0 */
[----:B------:R-:W2:Y:S01]  /*ab370*/  LDL.LU.64 R26, [R1+0x3da8] ;  /* 0x003da800011a7983 */ /* 0x000ea20000300a00 */
[----:B------:R-:W3:Y:S02]  /*ab380*/  LDL.LU.64 R24, [R1+0x3da0] ;  /* 0x003da00001187983 */ /* 0x000ee40000300a00 */
[----:B------:R-:W2:Y:S04]  /*ab390*/  LDL.LU.64 R242, [R1+0x3d98] ;  /* 0x003d980001f27983 */ /* 0x000ea80000300a00 */
[C---:B------:R-:W-:Y:S01]  /*ab3a0*/  HMMA.1688.F32.TF32 R180, R172.reuse, R182, R28 ;  /* 0x000000b6acb4723c */ /* 0x040fe2000008101c */
[----:B------:R-:W3:Y:S01]  /*ab3b0*/  LDL.LU.64 R30, [R1+0x3d90] ;  /* 0x003d9000011e7983 */ /* 0x000ee20000300a00 */
[----:B------:R-:W3:Y:S06]  /*ab3c0*/  LDL.LU.64 R28, [R1+0x3d88] ;  /* 0x003d8800011c7983 */ /* 0x000eec0000300a00 */
[----:B------:R-:W-:Y:S01]  /*ab3d0*/  HMMA.1688.F32.TF32 R184, R172, R186, R32 ;  /* 0x000000baacb8723c */ /* 0x000fe20000081020 */
[----:B------:R-:W3:Y:S01]  /*ab3e0*/  LDL.LU.64 R34, [R1+0x3d80] ;  /* 0x003d800001227983 */ /* 0x000ee20000300a00 */
[----:B------:R-:W3:Y:S01]  /*ab3f0*/  LDL.LU.64 R32, [R1+0x3d78] ;  /* 0x003d780001207983 */ /* 0x000ee20000300a00 */
[----:B------:R-:W-:-:S05]  /*ab400*/  IMAD.MOV.U32 R191, RZ, RZ, R16 ;  /* 0x000000ffffbf7224 */ /* 0x000fca00078e0010 */
[C---:B------:R-:W-:Y:S08]  /*ab410*/  HMMA.1688.F32.TF32 R232, R172.reuse, R246, R232 ;  /* 0x000000f6ace8723c */ /* 0x040ff000000810e8 */
[C---:B------:R-:W-:Y:S08]  /*ab420*/  HMMA.1688.F32.TF32 R204, R172.reuse, R22, R204 ;  /* 0x00000016accc723c */ /* 0x040ff000000810cc */
[C---:B----4-:R-:W-:Y:S08]  /*ab430*/  HMMA.1688.F32.TF32 R208, R172.reuse, R18, R208 ;  /* 0x00000012acd0723c */ /* 0x050ff000000810d0 */
[----:B------:R-:W-:Y:S08]  /*ab440*/  HMMA.1688.F32.TF32 R212, R172, R14, R212 ;  /* 0x0000000eacd4723c */ /* 0x000ff000000810d4 */
[C---:B------:R-:W-:Y:S08]  /*ab450*/  HMMA.1688.F32.TF32 R216, R164.reuse, R156, R216 ;  /* 0x0000009ca4d8723c */ /* 0x040ff000000810d8 */
[----:B------:R-:W-:Y:S08]  /*ab460*/  HMMA.1688.F32.TF32 R220, R164, R152, R220 ;  /* 0x00000098a4dc723c */ /* 0x000ff000000810dc */
[----:B------:R-:W-:Y:S01]  /*ab470*/  HMMA.1688.F32.TF32 R188, R172, R190, R168 ;  /* 0x000000beacbc723c */ /* 0x000fe200000810a8 */
[----:B------:R-:W-:Y:S04]  /*ab480*/  LDS R168, [R0+0x5a280] ;  /* 0x05a2800000a87984 */ /* 0x000fe80000000800 */
[----:B------:R-:W-:Y:S04]  /*ab490*/  LDS R170, [R0+0x5b280] ;  /* 0x05b2800000aa7984 */ /* 0x000fe80000000800 */
[----:B------:R-:W-:Y:S04]  /*ab4a0*/  LDS R169, [R245+0x5a280] ;  /* 0x05a28000f5a97984 */ /* 0x000fe80000000800 */
[----:B------:R-:W1:Y:S01]  /*ab4b0*/  LDS R171, [R245+0x5b280] ;  /* 0x05b28000f5ab7984 */ /* 0x000e620000000800 */
[----:B------:R-:W-:Y:S08]  /*ab4c0*/  HMMA.1688.F32.TF32 R232, R164, R160, R232 ;  /* 0x000000a0a4e8723c */ /* 0x000ff000000810e8 */
        /* <DEDUP_REMOVED lines=42> */
[----:B------:R-:W-:Y:S08]  /*ab770*/  HMMA.1688.F32.TF32 R224, R168, R126, R224 ;  /* 0x0000007ea8e0723c */ /* 0x000ff000000810e0 */
[C---:B-1----:R-:W-:Y:S08]  /*ab780*/  HMMA.1688.F32.TF32 R232, R200.reuse, R96, R232 ;  /* 0x00000060c8e8723c */ /* 0x042ff000000810e8 */
[C---:B------:R-:W-:Y:S08]  /*ab790*/  HMMA.1688.F32.TF32 R216, R200.reuse, R92, R216 ;  /* 0x0000005cc8d8723c */ /* 0x040ff000000810d8 */
[----:B------:R-:W-:Y:S08]  /*ab7a0*/  HMMA.1688.F32.TF32 R220, R200, R88, R220 ;  /* 0x00000058c8dc723c */ /* 0x000ff000000810dc */
[----:B------:R-:W-:Y:S01]  /*ab7b0*/  HMMA.1688.F32.TF32 R228, R168, R122, R228 ;  /* 0x0000007aa8e4723c */ /* 0x000fe200000810e4 */
[----:B------:R1:W-:Y:S01]  /*ab7c0*/  STL.64 [R1+0x3d70], R34 ;  /* 0x003d702201007387 */ /* 0x0003e20000100a00 */
[----:B------:R-:W-:Y:S02]  /*ab7d0*/  STL.64 [R1+0x3d68], R32 ;  /* 0x003d682001007387 */ /* 0x000fe40000100a00 */
[----:B------:R-:W3:Y:S02]  /*ab7e0*/  LDL.LU R248, [R1+0x440] ;  /* 0x0004400001f87983 */ /* 0x000ee40000300800 */
[----:B------:R-:W3:Y:S01]  /*ab7f0*/  LDL.LU R249, [R1+0x444] ;  /* 0x0004440001f97983 */ /* 0x000ee20000300800 */
[----:B------:R-:W3:Y:S01]  /*ab800*/  LDL.LU R250, [R1+0x448] ;  /* 0x0004480001fa7983 */ /* 0x000ee20000300800 */
[----:B------:R-:W3:Y:S01]  /*ab810*/  LDL.LU R251, [R1+0x44c] ;  /* 0x00044c0001fb7983 */ /* 0x000ee20000300800 */
[C---:B------:R-:W-:Y:S08]  /*ab820*/  HMMA.1688.F32.TF32 R172, R200.reuse, R84, R172 ;  /* 0x00000054c8ac723c */ /* 0x040ff000000810ac */
[C---:B------:R-:W-:Y:S08]  /*ab830*/  HMMA.1688.F32.TF32 R180, R200.reuse, R80, R180 ;  /* 0x00000050c8b4723c */ /* 0x040ff000000810b4 */
[C---:B------:R-:W-:Y:S08]  /*ab840*/  HMMA.1688.F32.TF32 R184, R200.reuse, R76, R184 ;  /* 0x0000004cc8b8723c */ /* 0x040ff000000810b8 */
[C---:B------:R-:W-:Y:S08]  /*ab850*/  HMMA.1688.F32.TF32 R188, R200.reuse, R72, R188 ;  /* 0x00000048c8bc723c */ /* 0x040ff000000810bc */
[C---:B------:R-:W-:Y:S08]  /*ab860*/  HMMA.1688.F32.TF32 R192, R200.reuse, R68, R192 ;  /* 0x00000044c8c0723c */ /* 0x040ff000000810c0 */
[C---:B------:R-:W-:Y:S01]  /*ab870*/  HMMA.1688.F32.TF32 R196, R200.reuse, R64, R196 ;  /* 0x00000040c8c4723c */ /* 0x040fe200000810c4 */
[----:B-1----:R-:W4:Y:S07]  /*ab880*/  LDL.64 R34, [R1+0x1d8] ;  /* 0x0001d80001227983 */ /* 0x002f2e0000100a00 */
[----:B------:R-:W-:Y:S08]  /*ab890*/  HMMA.1688.F32.TF32 R224, R200, R60, R224 ;  /* 0x0000003cc8e0723c */ /* 0x000ff000000810e0 */
[C---:B--2---:R-:W-:Y:S08]  /*ab8a0*/  HMMA.1688.F32.TF32 R232, R164.reuse, R98, R232 ;  /* 0x00000062a4e8723c */ /* 0x044ff000000810e8 */
[C---:B------:R-:W-:Y:S08]  /*ab8b0*/  HMMA.1688.F32.TF32 R216, R164.reuse, R94, R216 ;  /* 0x0000005ea4d8723c */ /* 0x040ff000000810d8 */
[----:B------:R-:W-:Y:S08]  /*ab8c0*/  HMMA.1688.F32.TF32 R220, R164, R90, R220 ;  /* 0x0000005aa4dc723c */ /* 0x000ff000000810dc */
[C---:B------:R-:W-:Y:S08]  /*ab8d0*/  HMMA.1688.F32.TF32 R228, R200.reuse, R56, R228 ;  /* 0x00000038c8e4723c */ /* 0x040ff000000810e4 */
[C---:B------:R-:W-:Y:S08]  /*ab8e0*/  HMMA.1688.F32.TF32 R204, R200.reuse, R52, R204 ;  /* 0x00000034c8cc723c */ /* 0x040ff000000810cc */
[C---:B------:R-:W-:Y:S08]  /*ab8f0*/  HMMA.1688.F32.TF32 R208, R200.reuse, R48, R208 ;  /* 0x00000030c8d0723c */ /* 0x040ff000000810d0 */
[C---:B------:R-:W-:Y:S08]  /*ab900*/  HMMA.1688.F32.TF32 R212, R200.reuse, R44, R212 ;  /* 0x0000002cc8d4723c */ /* 0x040ff000000810d4 */
[C---:B------:R-:W-:Y:S08]  /*ab910*/  HMMA.1688.F32.TF32 R176, R200.reuse, R40, R176 ;  /* 0x00000028c8b0723c */ /* 0x040ff000000810b0 */
[----:B------:R-:W-:Y:S01]  /*ab920*/  HMMA.1688.F32.TF32 R236, R200, R36, R236 ;  /* 0x00000024c8ec723c */ /* 0x000fe200000810ec */
[----:B------:R-:W2:Y:S01]  /*ab930*/  LDL.LU R200, [R1+0x450] ;  /* 0x0004500001c87983 */ /* 0x000ea20000300800 */
[----:B------:R-:W2:Y:S02]  /*ab940*/  LDL.LU R201, [R1+0x454] ;  /* 0x0004540001c97983 */ /* 0x000ea40000300800 */
[----:B------:R-:W2:Y:S02]  /*ab950*/  LDL.LU R202, [R1+0x458] ;  /* 0x0004580001ca7983 */ /* 0x000ea40000300800 */
[----:B------:R-:W2:Y:S01]  /*ab960*/  LDL.LU R203, [R1+0x45c] ;  /* 0x00045c0001cb7983 */ /* 0x000ea20000300800 */
[----:B------:R-:W-:Y:S04]  /*ab970*/  LDS R168, [R0+0x56300] ;  /* 0x0563000000a87984 */ /* 0x000fe80000000800 */
[----:B------:R-:W-:Y:S04]  /*ab980*/  LDS R170, [R0+0x57300] ;  /* 0x0573000000aa7984 */ /* 0x000fe80000000800 */
[----:B------:R-:W-:Y:S04]  /*ab990*/  LDS R169, [R245+0x56300] ;  /* 0x05630000f5a97984 */ /* 0x000fe80000000800 */
[----:B------:R-:W1:Y:S04]  /*ab9a0*/  LDS R171, [R245+0x57300] ;  /* 0x05730000f5ab7984 */ /* 0x000e680000000800 */
[----:B------:R1:W-:Y:S01]  /*ab9b0*/  STL.64 [R1+0x940], R232 ;  /* 0x000940e801007387 */ /* 0x0003e20000100a00 */
[----:B------:R1:W-:Y:S03]  /*ab9c0*/  STL.64 [R1+0x948], R234 ;  /* 0x000948ea01007387 */ /* 0x0003e60000100a00 */
[----:B-1----:R-:W2:Y:S01]  /*ab9d0*/  LDL.LU R232, [R1+0xb40] ;  /* 0x000b400001e87983 */ /* 0x002ea20000300800 */
[----:B------:R-:W2:Y:S02]  /*ab9e0*/  LDL.LU R233, [R1+0xb44] ;  /* 0x000b440001e97983 */ /* 0x000ea40000300800 */
[----:B------:R-:W2:Y:S02]  /*ab9f0*/  LDL.LU R234, [R1+0xb48] ;  /* 0x000b480001ea7983 */ /* 0x000ea40000300800 */
[----:B------:R-:W2:Y:S01]  /*aba00*/  LDL.LU R235, [R1+0xb4c] ;  /* 0x000b4c0001eb7983 */ /* 0x000ea20000300800 */
[----:B------:R-:W-:Y:S01]  /*aba10*/  STL.64 [R1+0x930], R216 ;  /* 0x000930d801007387 */ /* 0x000fe20000100a00 */
[----:B------:R-:W-:Y:S02]  /*aba20*/  STL.64 [R1+0x938], R218 ;  /* 0x000938da01007387 */ /* 0x000fe40000100a00 */
[----:B------:R1:W-:Y:S02]  /*aba30*/  STL.64 [R1+0x920], R220 ;  /* 0x000920dc01007387 */ /* 0x0003e40000100a00 */
[----:B------:R1:W-:Y:S02]  /*aba40*/  STL.64 [R1+0x928], R222 ;  /* 0x000928de01007387 */ /* 0x0003e40000100a00 */
[----:B-1----:R-:W2:Y:S01]  /*aba50*/  LDL.LU R220, [R1+0x460] ;  /* 0x0004600001dc7983 */ /* 0x002ea20000300800 */
[----:B------:R-:W2:Y:S02]  /*aba60*/  LDL.LU R221, [R1+0x464] ;  /* 0x0004640001dd7983 */ /* 0x000ea40000300800 */
[----:B------:R-:W2:Y:S02]  /*aba70*/  LDL.LU R222, [R1+0x468] ;  /* 0x0004680001de7983 */ /* 0x000ea40000300800 */
[----:B------:R-:W2:Y:S01]  /*aba80*/  LDL.LU R223, [R1+0x46c] ;  /* 0x00046c0001df7983 */ /* 0x000ea20000300800 */
[C---:B------:R-:W-:Y:S08]  /*aba90*/  HMMA.1688.F32.TF32 R172, R164.reuse, R86, R172 ;  /* 0x00000056a4ac723c */ /* 0x040ff000000810ac */
[C---:B------:R-:W-:Y:S11]  /*abaa0*/  HMMA.1688.F32.TF32 R180, R164.reuse, R82, R180 ;  /* 0x00000052a4b4723c */ /* 0x040ff600000810b4 */
[----:B------:R-:W-:Y:S04]  /*abab0*/  @!UPT UIADD3 URZ, URZ, URZ, URZ ;  /* 0x0000003f3f3ff290 */ /* 0x000fe8000fffe03f */
[----:B------:R-:W-:Y:S01]  /*abac0*/  STL.64 [R1+0x990], R172 ;  /* 0x000990ac01007387 */ /* 0x000fe20000100a00 */
[----:B------:R1:W-:Y:S07]  /*abad0*/  STL.64 [R1+0x998], R174 ;  /* 0x000998ae01007387 */ /* 0x0003ee0000100a00 */
[----:B------:R-:W-:Y:S02]  /*abae0*/  STL.64 [R1+0x980], R180 ;  /* 0x000980b401007387 */ /* 0x000fe40000100a00 */
[----:B------:R1:W-:Y:S02]  /*abaf0*/  STL.64 [R1+0x988], R182 ;  /* 0x000988b601007387 */ /* 0x0003e40000100a00 */
[C---:B-1----:R-:W-:Y:S08]  /*abb00*/  HMMA.1688.F32.TF32 R172, R164.reuse, R78, R184 ;  /* 0x0000004ea4ac723c */ /* 0x042ff000000810b8 */
[C---:B------:R-:W-:Y:S08]  /*abb10*/  HMMA.1688.F32.TF32 R184, R164.reuse, R74, R188 ;  /* 0x0000004aa4b8723c */ /* 0x040ff000000810bc */
[C---:B------:R-:W-:Y:S07]  /*abb20*/  HMMA.1688.F32.TF32 R180, R164.reuse, R70, R192 ;  /* 0x00000046a4b4723c */ /* 0x040fee00000810c0 */
[----:B------:R-:W-:Y:S01]  /*abb30*/  STL.64 [R1+0x970], R172 ;  /* 0x000970ac01007387 */ /* 0x000fe20000100a00 */
[----:B------:R-:W-:Y:S07]  /*abb40*/  STL.64 [R1+0x978], R174 ;  /* 0x000978ae01007387 */ /* 0x000fee0000100a00 */
[----:B------:R-:W-:Y:S02]  /*abb50*/  STL.64 [R1+0x960], R184 ;  /* 0x000960b801007387 */ /* 0x000fe40000100a00 */
[----:B------:R-:W-:Y:S06]  /*abb60*/  STL.64 [R1+0x968], R186 ;  /* 0x000968ba01007387 */ /* 0x000fec0000100a00 */
[----:B------:R-:W-:Y:S01]  /*abb70*/  STL.64 [R1+0x950], R180 ;  /* 0x000950b401007387 */ /* 0x000fe20000100a00 */
[----:B------:R1:W-:Y:S01]  /*abb80*/  STL.64 [R1+0x958], R182 ;  /* 0x000958b601007387 */ /* 0x0003e20000100a00 */
        /* <DEDUP_REMOVED lines=22> */
[C---:B-1----:R-:W-:Y:S08]  /*abcf0*/  HMMA.1688.F32.TF32 R180, R164.reuse, R46, R212 ;  /* 0x0000002ea4b4723c */ /* 0x042ff000000810d4 */
[----:B------:R-:W-:Y:S01]  /*abd00*/  HMMA.1688.F32.TF32 R164, R164, R38, R236 ;  /* 0x00000026a4a4723c */ /* 0x000fe200000810ec */
[----:B------:R-:W-:Y:S01]  /*abd10*/  STL.64 [R1+0xcd0], R188 ;  /* 0x000cd0bc01007387 */ /* 0x000fe20000100a00 */
[----:B------:R-:W-:Y:S02]  /*abd20*/  STL.64 [R1+0xcd8], R190 ;  /* 0x000cd8be01007387 */ /* 0x000fe40000100a00 */
[----:B------:R1:W-:Y:S02]  /*abd30*/  STL.64 [R1+0x1340], R184 ;  /* 0x001340b801007387 */ /* 0x0003e40000100a00 */
[----:B------:R1:W-:Y:S09]  /*abd40*/  STL.64 [R1+0x1348], R186 ;  /* 0x001348ba01007387 */ /* 0x0003f20000100a00 */
[----:B------:R1:W-:Y:S01]  /*abd50*/  STL.64 [R1+0x1330], R180 ;  /* 0x001330b401007387 */ /* 0x0003e20000100a00 */
[----:B------:R1:W-:Y:S02]  /*abd60*/  STL.64 [R1+0x1338], R182 ;  /* 0x001338b601007387 */ /* 0x0003e40000100a00 */
[----:B------:R-:W-:Y:S02]  /*abd70*/  STL.64 [R1+0x1420], R176 ;  /* 0x001420b001007387 */ /* 0x000fe40000100a00 */
[----:B------:R-:W-:Y:S03]  /*abd80*/  STL.64 [R1+0x1428], R178 ;  /* 0x001428b201007387 */ /* 0x000fe60000100a00 */
[----:B------:R-:W-:Y:S01]  /*abd90*/  STL.64 [R1+0x1410], R164 ;  /* 0x001410a401007387 */ /* 0x000fe20000100a00 */
[----:B------:R1:W-:Y:S02]  /*abda0*/  STL.64 [R1+0x1418], R166 ;  /* 0x001418a601007387 */ /* 0x0003e40000100a00 */
[----:B------:R-:W-:Y:S04]  /*abdb0*/  LDS R164, [R0+0x5a300] ;  /* 0x05a3000000a47984 */ /* 0x000fe80000000800 */
[----:B------:R-:W-:Y:S04]  /*abdc0*/  LDS R165, [R245+0x5a300] ;  /* 0x05a30000f5a57984 */ /* 0x000fe80000000800 */
[----:B----4-:R-:W-:Y:S01]  /*abdd0*/  IMAD.MOV.U32 R3, RZ, RZ, R34 ;  /* 0x000000ffff037224 */ /* 0x010fe200078e0022 */
[----:B------:R-:W-:Y:S01]  /*abde0*/  MOV R2, R35 ;  /* 0x0000002300027202 */ /* 0x000fe20000000f00 */
[C---:B--2---:R-:W-:Y:S08]  /*abdf0*/  HMMA.1688.F32.TF32 R216, R168.reuse, R218, R220 ;  /* 0x000000daa8d8723c */ /* 0x044ff000000810dc */
[C---:B------:R-:W-:Y:S08]  /*abe00*/  HMMA.1688.F32.TF32 R220, R168.reuse, R34, R200 ;  /* 0x00000022a8dc723c */ /* 0x040ff000000810c8 */
[C---:B---3--:R-:W-:Y:S01]  /*abe10*/  HMMA.1688.F32.TF32 R200, R168.reuse, R242, R248 ;  /* 0x000000f2a8c8723c */ /* 0x048fe200000810f8 */
        /* <DEDUP_REMOVED lines=20> */
[----:B------:R-:W2:Y:S04]  /*abf60*/  LDL.64 R34, [R1+0x1b8] ;  /* 0x0001b80001227983 */ /* 0x000ea80000100a00 */
[----:B------:R-:W3:Y:S01]  /*abf70*/  LDL.64 R190, [R1+0x1a8] ;  /* 0x0001a80001be7983 */ /* 0x000ee20000100a00 */
[----:B------:R-:W3:Y:S02]  /*abf80*/  LDL.LU R240, [R1+0x410] ;  /* 0x0004100001f07983 */ /* 0x000ee40000300800 */
[----:B------:R-:W3:Y:S02]  /*abf90*/  LDL.LU R241, [R1+0x414] ;  /* 0x0004140001f17983 */ /* 0x000ee40000300800 */
[----:B------:R-:W3:Y:S01]  /*abfa0*/  LDL.LU R242, [R1+0x418] ;  /* 0x0004180001f27983 */ /* 0x000ee20000300800 */
[----:B------:R-:W3:Y:S01]  /*abfb0*/  LDL.LU R243, [R1+0x41c] ;  /* 0x00041c0001f37983 */ /* 0x000ee20000300800 */
[----:B------:R-:W3:Y:S02]  /*abfc0*/  LDL.64 R166, [R1+0x198] ;  /* 0x0001980001a67983 */ /* 0x000ee40000100a00 */
[----:B------:R-:W4:Y:S02]  /*abfd0*/  LDL.64 R238, [R1+0xe8] ;  /* 0x0000e80001ee7983 */ /* 0x000f240000100a00 */
        /* <DEDUP_REMOVED lines=24> */
[----:B--2---:R-:W-:Y:S01]  /*ac160*/  HMMA.1688.F32.TF32 R180, R168, R34, R180 ;  /* 0x00000022a8b4723c */ /* 0x004fe200000810b4 */
[----:B------:R-:W-:-:S02]  /*ac170*/  IMAD.MOV.U32 R16, RZ, RZ, R34 ;  /* 0x000000ffff107224 */ /* 0x000fc400078e0022 */
[----:B------:R-:W-:Y:S02]  /*ac180*/  IMAD.MOV.U32 R9, RZ, RZ, R35 ;  /* 0x000000ffff097224 */ /* 0x000fe400078e0023 */
[----:B------:R-:W2:Y:S01]  /*ac190*/  LDL.LU.64 R34, [R1+0x3d70] ;  /* 0x003d700001227983 */ /* 0x000ea20000300a00 */
[----:B------:R-:W2:Y:S02]  /*ac1a0*/  LDL.LU.64 R32, [R1+0x3d68] ;  /* 0x003d680001207983 */ /* 0x000ea40000300a00 */
[C---:B------:R-:W-:Y:S08]  /*ac1b0*/  HMMA.1688.F32.TF32 R232, R168.reuse, R246, R232 ;  /* 0x000000f6a8e8723c */ /* 0x040ff000000810e8 */
[----:B---3--:R-:W-:Y:S01]  /*ac1c0*/  HMMA.1688.F32.TF32 R184, R168, R190, R184 ;  /* 0x000000bea8b8723c */ /* 0x008fe200000810b8 */
[----:B------:R-:W-:Y:S01]  /*ac1d0*/  MOV R12, R190 ;  /* 0x000000be000c7202 */ /* 0x000fe20000000f00 */
[----:B------:R-:W-:-:S06]  /*ac1e0*/  IMAD.MOV.U32 R13, RZ, RZ, R191 ;  /* 0x000000ffff0d7224 */ /* 0x000fcc00078e00bf */
[----:B------:R-:W-:Y:S07]  /*ac1f0*/  HMMA.1688.F32.TF32 R188, R168, R166, R240 ;  /* 0x000000a6a8bc723c */ /* 0x000fee00000810f0 */
[----:B------:R-:W-:Y:S02]  /*ac200*/  IMAD.MOV.U32 R241, RZ, RZ, R166 ;  /* 0x000000fffff17224 */ /* 0x000fe400078e00a6 */
[----:B------:R-:W-:Y:S01]  /*ac210*/  IMAD.MOV.U32 R240, RZ, RZ, R167 ;  /* 0x000000fffff07224 */ /* 0x000fe200078e00a7 */
[----:B------:R-:W-:Y:S04]  /*ac220*/  LDS R166, [R0+0x5b300] ;  /* 0x05b3000000a67984 */ /* 0x000fe80000000800 */
[----:B------:R-:W1:Y:S01]  /*ac230*/  LDS R167, [R245+0x5b300] ;  /* 0x05b30000f5a77984 */ /* 0x000e620000000800 */
[----:B------:R-:W-:Y:S08]  /*ac240*/  HMMA.1688.F32.TF32 R216, R172, R156, R216 ;  /* 0x0000009cacd8723c */ /* 0x000ff000000810d8 */
[----:B----4-:R-:W-:Y:S01]  /*ac250*/  HMMA.1688.F32.TF32 R192, R168, R238, R192 ;  /* 0x000000eea8c0723c */ /* 0x010fe200000810c0 */
[----:B------:R-:W-:Y:S01]  /*ac260*/  IMAD.MOV.U32 R243, RZ, RZ, R238 ;  /* 0x000000fffff37224 */ /* 0x000fe200078e00ee */
[----:B------:R-:W-:-:S06]  /*ac270*/  MOV R242, R239 ;  /* 0x000000ef00f27202 */ /* 0x000fcc0000000f00 */
        /* <DEDUP_REMOVED lines=34> */
[----:B--2---:R-:W-:Y:S08]  /*ac4a0*/  HMMA.1688.F32.TF32 R196, R168, R34, R196 ;  /* 0x00000022a8c4723c */ /* 0x004ff000000810c4 */
        /* <DEDUP_REMOVED lines=12> */
[C---:B------:R-:W-:Y:S01]  /*ac570*/  HMMA.1688.F32.TF32 R216, R200.reuse, R92, R216 ;  /* 0x0000005cc8d8723c */ /* 0x040fe200000810d8 */
[----:B------:R-:W-:Y:S01]  /*ac580*/  STL.64 [R1+0x3d18], R34 ;  /* 0x003d182201007387 */ /* 0x000fe20000100a00 */
[----:B------:R-:W-:Y:S02]  /*ac590*/  STL.64 [R1+0x3d10], R32 ;  /* 0x003d102001007387 */ /* 0x000fe40000100a00 */
[----:B------:R-:W-:Y:S02]  /*ac5a0*/  STL.64 [R1+0x3d28], R30 ;  /* 0x003d281e01007387 */ /* 0x000fe40000100a00 */
[----:B------:R-:W-:Y:S01]  /*ac5b0*/  STL.64 [R1+0x3d20], R28 ;  /* 0x003d201c01007387 */ /* 0x000fe20000100a00 */
[----:B------:R-:W-:Y:S01]  /*ac5c0*/  STL.64 [R1+0x3d38], R26 ;  /* 0x003d381a01007387 */ /* 0x000fe20000100a00 */
[----:B------:R2:W-:Y:S01]  /*ac5d0*/  STL.64 [R1+0x3d30], R24 ;  /* 0x003d301801007387 */ /* 0x0005e20000100a00 */
[C---:B------:R-:W-:Y:S01]  /*ac5e0*/  HMMA.1688.F32.TF32 R220, R200.reuse, R88, R220 ;  /* 0x00000058c8dc723c */ /* 0x040fe200000810dc */
[----:B------:R-:W-:Y:S07]  /*ac5f0*/  STL.64 [R1+0x3d48], R22 ;  /* 0x003d481601007387 */ /* 0x000fee0000100a00 */
[C---:B------:R-:W-:Y:S01]  /*ac600*/  HMMA.1688.F32.TF32 R168, R200.reuse, R84, R168 ;  /* 0x00000054c8a8723c */ /* 0x040fe200000810a8 */
[----:B------:R1:W-:Y:S07]  /*ac610*/  STL.64 [R1+0x3d40], R20 ;  /* 0x003d401401007387 */ /* 0x0003ee0000100a00 */
[----:B------:R-:W-:Y:S08]  /*ac620*/  HMMA.1688.F32.TF32 R180, R200, R80, R180 ;  /* 0x00000050c8b4723c */ /* 0x000ff000000810b4 */
[C---:B--2---:R-:W-:Y:S08]  /*ac630*/  HMMA.1688.F32.TF32 R24, R172.reuse, R98, R232 ;  /* 0x00000062ac18723c */ /* 0x044ff000000810e8 */
[C---:B-1----:R-:W-:Y:S08]  /*ac640*/  HMMA.1688.F32.TF32 R20, R172.reuse, R94, R216 ;  /* 0x0000005eac14723c */ /* 0x042ff000000810d8 */
[----:B------:R-:W-:Y:S08]  /*ac650*/  HMMA.1688.F32.TF32 R28, R172, R90, R220 ;  /* 0x0000005aac1c723c */ /* 0x000ff000000810dc */
        /* <DEDUP_REMOVED lines=20> */
[----:B---3--:R-:W-:Y:S01]  /*ac7a0*/  HMMA.1688.F32.TF32 R20, R172, R82, R180 ;  /* 0x00000052ac14723c */ /* 0x008fe200000810b4 */
[----:B------:R-:W-:Y:S01]  /*ac7b0*/  STL.64 [R1+0xb00], R28 ;  /* 0x000b001c01007387 */ /* 0x000fe20000100a00 */
[----:B------:R2:W-:Y:S06]  /*ac7c0*/  STL.64 [R1+0xb08], R30 ;  /* 0x000b081e01007387 */ /* 0x0005ec0000100a00 */
[----:B------:R-:W-:Y:S08]  /*ac7d0*/  HMMA.1688.F32.TF32 R196, R200, R64, R196 ;  /* 0x00000040c8c4723c */ /* 0x000ff000000810c4 */
[C---:B------:R-:W-:Y:S08]  /*ac7e0*/  HMMA.1688.F32.TF32 R208, R172.reuse, R50, R208 ;  /* 0x00000032acd0723c */ /* 0x040ff000000810d0 */
[C---:B------:R-:W-:Y:S08]  /*ac7f0*/  HMMA.1688.F32.TF32 R212, R172.reuse, R46, R212 ;  /* 0x0000002eacd4723c */ /* 0x040ff000000810d4 */
[C---:B------:R-:W-:Y:S08]  /*ac800*/  HMMA.1688.F32.TF32 R176, R172.reuse, R42, R176 ;  /* 0x0000002aacb0723c */ /* 0x040ff000000810b0 */
[C---:B------:R-:W-:Y:S08]  /*ac810*/  HMMA.1688.F32.TF32 R236, R172.reuse, R38, R236 ;  /* 0x00000026acec723c */ /* 0x040ff000000810ec */
[C---:B--2---:R-:W-:Y:S01]  /*ac820*/  HMMA.1688.F32.TF32 R28, R172.reuse, R78, R184 ;  /* 0x0000004eac1c723c */ /* 0x044fe200000810b8 */
        /* <DEDUP_REMOVED lines=8> */
[C---:B---3--:R-:W-:Y:S08]  /*ac8b0*/  HMMA.1688.F32.TF32 R24, R172.reuse, R74, R188 ;  /* 0x0000004aac18723c */ /* 0x048ff000000810bc */
[C---:B----4-:R-:W-:Y:S01]  /*ac8c0*/  HMMA.1688.F32.TF32 R20, R172.reuse, R70, R192 ;  /* 0x00000046ac14723c */ /* 0x050fe200000810c0 */
[----:B------:R-:W-:Y:S01]  /*ac8d0*/  STL.64 [R1+0xb80], R28 ;  /* 0x000b801c01007387 */ /* 0x000fe20000100a00 */
[----:B------:R-:W-:Y:S11]  /*ac8e0*/  STL.64 [R1+0xb88], R30 ;  /* 0x000b881e01007387 */ /* 0x000ff60000100a00 */
[----:B------:R-:W-:Y:S02]  /*ac8f0*/  @!UPT UIADD3 URZ, URZ, URZ, URZ ;  /* 0x0000003f3f3ff290 */ /* 0x000fe4000fffe03f */
[----:B------:R-:W-:Y:S01]  /*ac900*/  STL.64 [R1+0xbb0], R24 ;  /* 0x000bb01801007387 */ /* 0x000fe20000100a00 */
[----:B------:R3:W-:Y:S07]  /*ac910*/  STL.64 [R1+0xbb8], R26 ;  /* 0x000bb81a01007387 */ /* 0x0007ee0000100a00 */
[----:B------:R-:W-:Y:S02]  /*ac920*/  STL.64 [R1+0xbe0], R20 ;  /* 0x000be01401007387 */ /* 0x000fe40000100a00 */
[----:B------:R4:W-:Y:S01]  /*ac930*/  STL.64 [R1+0xbe8], R22 ;  /* 0x000be81601007387 */ /* 0x0009e20000100a00 */
[C---:B---3--:R-:W-:Y:S08]  /*ac940*/  HMMA.1688.F32.TF32 R24, R172.reuse, R66, R196 ;  /* 0x00000042ac18723c */ /* 0x048ff000000810c4 */
[C---:B----4-:R-:W-:Y:S11]  /*ac950*/  HMMA.1688.F32.TF32 R20, R172.reuse, R62, R224 ;  /* 0x0000003eac14723c */ /* 0x050ff600000810e0 */
[----:B------:R-:W-:Y:S04]  /*ac960*/  @!UPT UIADD3 URZ, URZ, URZ, URZ ;  /* 0x0000003f3f3ff290 */ /* 0x000fe8000fffe03f */
[----:B------:R-:W-:Y:S01]  /*ac970*/  STL.64 [R1+0xc70], R24 ;  /* 0x000c701801007387 */ /* 0x000fe20000100a00 */
[----:B------:R3:W-:Y:S02]  /*ac980*/  STL.64 [R1+0xc78], R26 ;  /* 0x000c781a01007387 */ /* 0x0007e40000100a00 */
[----:B------:R-:W4:Y:S05]  /*ac990*/  LDL.LU R248, [R1+0x350] ;  /* 0x0003500001f87983 */ /* 0x000f2a0000300800 */
[----:B------:R-:W-:Y:S01]  /*ac9a0*/  STL.64 [R1+0xc60], R20 ;  /* 0x000c601401007387 */ /* 0x000fe20000100a00 */
[----:B------:R1:W-:Y:S01]  /*ac9b0*/  STL.64 [R1+0xc68], R22 ;  /* 0x000c681601007387 */ /* 0x0003e20000100a00 */
[----:B------:R-:W4:Y:S02]  /*ac9c0*/  LDL.LU R249, [R1+0x354] ;  /* 0x0003540001f97983 */ /* 0x000f240000300800 */
[----:B------:R-:W4:Y:S02]  /*ac9d0*/  LDL.LU R250, [R1+0x358] ;  /* 0x0003580001fa7983 */ /* 0x000f240000300800 */
[----:B------:R-:W4:Y:S01]  /*ac9e0*/  LDL.LU R251, [R1+0x35c] ;  /* 0x00035c0001fb7983 */ /* 0x000f220000300800 */
[----:B------:R-:W2:Y:S01]  /*ac9f0*/  LDL.LU R216, [R1+0x3c0] ;  /* 0x0003c00001d87983 */ /* 0x000ea20000300800 */
[C---:B---3--:R-:W-:Y:S08]  /*aca00*/  HMMA.1688.F32.TF32 R24, R172.reuse, R58, R228 ;  /* 0x0000003aac18723c */ /* 0x048ff000000810e4 */
[----:B-1----:R-:W-:Y:S01]  /*aca10*/  HMMA.1688.F32.TF32 R20, R172, R54, R204 ;  /* 0x00000036ac14723c */ /* 0x002fe200000810cc */
[----:B------:R-:W-:-:S02]  /*aca20*/  IMAD.MOV.U32 R199, RZ, RZ, R240 ;  /* 0x000000ffffc77224 */ /* 0x000fc400078e00f0 */
[----:B------:R-:W-:Y:S02]  /*aca30*/  IMAD.MOV.U32 R198, RZ, RZ, R241 ;  /* 0x000000ffffc67224 */ /* 0x000fe400078e00f1 */
[----:B------:R-:W-:Y:S02]  /*aca40*/  IMAD.MOV.U32 R203, RZ, RZ, R242 ;  /* 0x000000ffffcb7224 */ /* 0x000fe400078e00f2 */
[----:B------:R-:W-:-:S08]  /*aca50*/  IMAD.MOV.U32 R202, RZ, RZ, R243 ;  /* 0x000000ffffca7224 */ /* 0x000fd000078e00f3 */
[----:B------:R-:W-:Y:S01]  /*aca60*/  STL.64 [R1+0xc90], R24 ;  /* 0x000c901801007387 */ /* 0x000fe20000100a00 */
[----:B------:R-:W-:Y:S07]  /*aca70*/  STL.64 [R1+0xc98], R26 ;  /* 0x000c981a01007387 */ /* 0x000fee0000100a00 */
[----:B------:R-:W-:Y:S02]  /*aca80*/  STL.64 [R1+0xc80], R20 ;  /* 0x000c801401007387 */ /* 0x000fe40000100a00 */
[----:B------:R1:W-:Y:S01]  /*aca90*/  STL.64 [R1+0xc88], R22 ;  /* 0x000c881601007387 */ /* 0x0003e20000100a00 */
        /* <DEDUP_REMOVED lines=8> */
[----:B------:R-:W2:Y:S01]  /*acb20*/  LDL.LU R205, [R1+0xc44] ;  /* 0x000c440001cd7983 */ /* 0x000ea20000300800 */
[----:B------:R-:W2:Y:S02]  /*acb30*/  LDL.LU R206, [R1+0xc48] ;  /* 0x000c480001ce7983 */ /* 0x000ea40000300800 */
[----:B------:R-:W2:Y:S02]  /*acb40*/  LDL.LU R207, [R1+0xc4c] ;  /* 0x000c4c0001cf7983 */ /* 0x000ea40000300800 */
[----:B------:R-:W2:Y:S01]  /*acb50*/  LDL.LU R240, [R1+0x3f0] ;  /* 0x0003f00001f07983 */ /* 0x000ea20000300800 */
[----:B------:R-:W2:Y:S01]  /*acb60*/  LDL.LU R241, [R1+0x3f4] ;  /* 0x0003f40001f17983 */ /* 0x000ea20000300800 */
[----:B------:R-:W2:Y:S02]  /*acb70*/  LDL.LU R242, [R1+0x3f8] ;  /* 0x0003f80001f27983 */ /* 0x000ea40000300800 */
[----:B------:R-:W2:Y:S01]  /*acb80*/  LDL.LU R243, [R1+0x3fc] ;  /* 0x0003fc0001f37983 */ /* 0x000ea20000300800 */
[----:B------:R-:W-:Y:S01]  /*acb90*/  MOV R194, R12 ;  /* 0x0000000c00c27202 */ /* 0x000fe20000000f00 */
[----:B------:R-:W-:Y:S01]  /*acba0*/  IMAD.MOV.U32 R195, RZ, RZ, R13 ;  /* 0x000000ffffc37224 */ /* 0x000fe200078e000d */
        /* <DEDUP_REMOVED lines=9> */
[----:B------:R-:W2:Y:S02]  /*acc40*/  LDL.LU R9, [R1+0x3d54] ;  /* 0x003d540001097983 */ /* 0x000ea40000300800 */
[----:B------:R-:W-:Y:S02]  /*acc50*/  IMAD.MOV.U32 R186, RZ, RZ, R8 ;  /* 0x000000ffffba7224 */ /* 0x000fe400078e0008 */
        /* <DEDUP_REMOVED lines=13> */
[----:B-1----:R-:W3:Y:S02]  /*acd30*/  LDL.64 R22, [R1+0x1e8] ;  /* 0x0001e80001167983 */ /* 0x002ee40000100a00 */
        /* <DEDUP_REMOVED lines=8> */
[----:B------:R1:W-:Y:S02]  /*acdc0*/  STL.64 [R1+0xca0], R208 ;  /* 0x000ca0d001007387 */ /* 0x0003e40000100a00 */
[----:B------:R1:W-:Y:S02]  /*acdd0*/  STL.64 [R1+0xca8], R210 ;  /* 0x000ca8d201007387 */ /* 0x0003e40000100a00 */
        /* <DEDUP_REMOVED lines=21> */
[----:B------:R-:W4:Y:S02]  /*acf30*/  LDL.LU R175, [R1+0x38c] ;  /* 0x00038c0001af7983 */ /* 0x000f240000300800 */
[----:B------:R-:W-:-:S02]  /*acf40*/  IMAD.MOV.U32 R230, RZ, RZ, R3 ;  /* 0x000000ffffe67224 */ /* 0x000fc400078e0003 */
[----:B------:R-:W-:Y:S01]  /*acf50*/  IMAD.MOV.U32 R231, RZ, RZ, R2 ;  /* 0x000000ffffe77224 */ /* 0x000fe200078e0002 */
[----:B------:R-:W-:Y:S01]  /*acf60*/  MOV R187, R244 ;  /* 0x000000f400bb7202 */ /* 0x000fe20000000f00 */
[----:B-1----:R-:W4:Y:S01]  /*acf70*/  LDL.LU R236, [R1+0x370] ;  /* 0x0003700001ec7983 */ /* 0x002f220000300800 */
[----:B------:R-:W4:Y:S02]  /*acf80*/  LDL.LU R237, [R1+0x374] ;  /* 0x0003740001ed7983 */ /* 0x000f240000300800 */
[----:B------:R-:W4:Y:S02]  /*acf90*/  LDL.LU R238, [R1+0x378] ;  /* 0x0003780001ee7983 */ /* 0x000f240000300800 */
[----:B------:R-:W4:Y:S01]  /*acfa0*/  LDL.LU R239, [R1+0x37c] ;  /* 0x00037c0001ef7983 */ /* 0x000f220000300800 */
[C---:B--2---:R-:W-:Y:S08]  /*acfb0*/  HMMA.1688.F32.TF32 R184, R164.reuse, R186, R28 ;  /* 0x000000baa4b8723c */ /* 0x044ff0000008101c */
[----:B---3--:R-:W-:Y:S01]  /*acfc0*/  HMMA.1688.F32.TF32 R224, R164, R22, R224 ;  /* 0x00000016a4e0723c */ /* 0x008fe200000810e0 */
[----:B------:R-:W-:-:S02]  /*acfd0*/  IMAD.MOV.U32 R3, RZ, RZ, R22 ;  /* 0x000000ffff037224 */ /* 0x000fc400078e0016 */
[----:B------:R-:W-:-:S05]  /*acfe0*/  IMAD.MOV.U32 R2, RZ, RZ, R23 ;  /* 0x000000ffff027224 */ /* 0x000fca00078e0017 */
[C---:B----4-:R-:W-:Y:S01]  /*acff0*/  HMMA.1688.F32.TF32 R228, R164.reuse, R230, R24 ;  /* 0x000000e6a4e4723c */ /* 0x050fe20000081018 */
[----:B------:R-:W2:Y:S01]  /*ad000*/  LDL.LU.64 R22, [R1+0x3d48] ;  /* 0x003d480001167983 */ /* 0x000ea20000300a00 */
[----:B------:R-:W3:Y:S02]  /*ad010*/  LDL.LU.64 R20, [R1+0x3d40] ;  /* 0x003d400001147983 */ /* 0x000ee40000300a00 */
[----:B------:R-:W4:Y:S02]  /*ad020*/  LDL.LU.64 R26, [R1+0x3d38] ;  /* 0x003d3800011a7983 */ /* 0x000f240000300a00 */
[----:B------:R-:W2:Y:S01]  /*ad030*/  LDL.LU.64 R24, [R1+0x3d30] ;  /* 0x003d300001187983 */ /* 0x000ea20000300a00 */
[----:B------:R-:W2:Y:S01]  /*ad040*/  LDL.LU.64 R30, [R1+0x3d28] ;  /* 0x003d2800011e7983 */ /* 0x000ea20000300a00 */
[----:B------:R-:W3:Y:S01]  /*ad050*/  LDL.LU.64 R28, [R1+0x3d20] ;  /* 0x003d2000011c7983 */ /* 0x000ee20000300a00 */
[C---:B------:R-:W-:Y:S01]  /*ad060*/  HMMA.1688.F32.TF32 R188, R164.reuse, R190, R32 ;  /* 0x000000bea4bc723c */ /* 0x040fe20000081020 */
[----:B------:R-:W3:Y:S07]  /*ad070*/  LDL.LU.64 R34, [R1+0x3d18] ;  /* 0x003d180001227983 */ /* 0x000eee0000300a00 */
[C---:B------:R-:W-:Y:S08]  /*ad080*/  HMMA.1688.F32.TF32 R232, R164.reuse, R246, R232 ;  /* 0x000000f6a4e8723c */ /* 0x040ff000000810e8 */
[C---:B------:R-:W-:Y:S08]  /*ad090*/  HMMA.1688.F32.TF32 R216, R164.reuse, R18, R216 ;  /* 0x00000012a4d8723c */ /* 0x040ff000000810d8 */
[----:B------:R-:W-:Y:S08]  /*ad0a0*/  HMMA.1688.F32.TF32 R220, R164, R14, R220 ;  /* 0x0000000ea4dc723c */ /* 0x000ff000000810dc */
[C---:B------:R-:W-:Y:S01]  /*ad0b0*/  HMMA.1688.F32.TF32 R184, R168.reuse, R148, R184 ;  /* 0x00000094a8b8723c */ /* 0x040fe200000810b8 */
[----:B------:R-:W3:Y:S07]  /*ad0c0*/  LDL.LU.64 R32, [R1+0x3d10] ;  /* 0x003d100001207983 */ /* 0x000eee0000300a00 */
[C---:B------:R-:W-:Y:S08]  /*ad0d0*/  HMMA.1688.F32.TF32 R224, R168.reuse, R156, R224 ;  /* 0x0000009ca8e0723c */ /* 0x040ff000000810e0 */
        /* <DEDUP_REMOVED lines=10> */
[----:B------:R-:W-:Y:S01]  /*ad180*/  HMMA.1688.F32.TF32 R236, R164, R6, R248 ;  /* 0x00000006a4ec723c */ /* 0x000fe200000810f8 */
        /* <DEDUP_REMOVED lines=38> */
[C---:B----4-:R-:W-:Y:S08]  /*ad3f0*/  HMMA.1688.F32.TF32 R180, R164.reuse, R26, R180 ;  /* 0x0000001aa4b4723c */ /* 0x050ff000000810b4 */
[----:B------:R-:W-:Y:S08]  /*ad400*/  HMMA.1688.F32.TF32 R212, R164, R22, R212 ;  /* 0x00000016a4d4723c */ /* 0x000ff000000810d4 */
        /* <DEDUP_REMOVED lines=12> */
[----:B------:R-:W-:Y:S07]  /*ad4d0*/  STL.64 [R1+0x3ce8], R34 ;  /* 0x003ce82201007387 */ /* 0x000fee0000100a00 */
[----:B-1----:R-:W-:Y:S08]  /*ad4e0*/  HMMA.1688.F32.TF32 R232, R168, R98, R232 ;  /* 0x00000062a8e8723c */ /* 0x002ff000000810e8 */
[----:B------:R-:W-:Y:S08]  /*ad4f0*/  HMMA.1688.F32.TF32 R240, R208, R60, R164 ;  /* 0x0000003cd0f0723c */ /* 0x000ff000000810a4 */
[----:B------:R-:W-:Y:S08]  /*ad500*/  HMMA.1688.F32.TF32 R164, R168, R94, R224 ;  /* 0x0000005ea8a4723c */ /* 0x000ff000000810e0 */
[C---:B------:R-:W-:Y:S08]  /*ad510*/  HMMA.1688.F32.TF32 R204, R208.reuse, R64, R204 ;  /* 0x00000040d0cc723c */ /* 0x040ff000000810cc */
[C---:B------:R-:W-:Y:S08]  /*ad520*/  HMMA.1688.F32.TF32 R180, R208.reuse, R56, R180 ;  /* 0x00000038d0b4723c */ /* 0x040ff000000810b4 */
[----:B------:R-:W-:Y:S08]  /*ad530*/  HMMA.1688.F32.TF32 R212, R208, R52, R212 ;  /* 0x00000034d0d4723c */ /* 0x000ff000000810d4 */
[C---:B------:R-:W-:Y:S08]  /*ad540*/  HMMA.1688.F32.TF32 R208, R168.reuse, R90, R228 ;  /* 0x0000005aa8d0723c */ /* 0x040ff000000810e4 */
[C---:B------:R-:W-:Y:S01]  /*ad550*/  HMMA.1688.F32.TF32 R184, R168.reuse, R86, R184 ;  /* 0x00000056a8b8723c */ /* 0x040fe200000810b8 */
[----:B------:R-:W-:Y:S01]  /*ad560*/  STL.64 [R1+0x3cf0], R30 ;  /* 0x003cf01e01007387 */ /* 0x000fe20000100a00 */
[----:B------:R-:W-:Y:S02]  /*ad570*/  STL.64 [R1+0x3cf8], R26 ;  /* 0x003cf81a01007387 */ /* 0x000fe40000100a00 */
[----:B------:R-:W-:Y:S04]  /*ad580*/  STL [R1+0x3ad8], R0 ;  /* 0x003ad80001007387 */ /* 0x000fe80000100800 */
[C---:B------:R-:W-:Y:S08]  /*ad590*/  HMMA.1688.F32.TF32 R216, R168.reuse, R50, R216 ;  /* 0x00000032a8d8723c */ /* 0x040ff000000810d8 */
[C---:B------:R-:W-:Y:S01]  /*ad5a0*/  HMMA.1688.F32.TF32 R220, R168.reuse, R46, R220 ;  /* 0x0000002ea8dc723c */ /* 0x040fe200000810dc */
[----:B------:R-:W-:Y:S04]  /*ad5b0*/  LDS R172, [R9+0x58000] ;  /* 0x0580000009ac7984 */ /* 0x000fe80000000800 */
[----:B------:R-:W-:Y:S04]  /*ad5c0*/  LDS R174, [R9+0x59000] ;  /* 0x0590000009ae7984 */ /* 0x000fe80000000800 */
[----:B------:R-:W-:Y:S04]  /*ad5d0*/  LDS R173, [R8+0x58000] ;  /* 0x0580000008ad7984 */ /* 0x000fe80000000800 */
[----:B------:R-:W4:Y:S04]  /*ad5e0*/  LDS R175, [R8+0x59000] ;  /* 0x0590000008af7984 */ /* 0x000f280000000800 */
[----:B------:R-:W-:Y:S01]  /*ad5f0*/  STL.64 [R1+0xd10], R232 ;  /* 0x000d10e801007387 */ /* 0x000fe20000100a00 */
[----:B------:R-:W-:Y:S02]  /*ad600*/  STL.64 [R1+0xd18], R234 ;  /* 0x000d18ea01007387 */ /* 0x000fe40000100a00 */
[----:B------:R-:W-:Y:S02]  /*ad610*/  STL.64 [R1+0xce0], R164 ;  /* 0x000ce0a401007387 */ /* 0x000fe40000100a00 */
[----:B------:R2:W-:Y:S01]  /*ad620*/  STL.64 [R1+0xce8], R166 ;  /* 0x000ce8a601007387 */ /* 0x0005e20000100a00 */
[----:B------:R-:W-:Y:S01]  /*ad630*/  STL.64 [R1+0xc50], R208 ;  /* 0x000c50d001007387 */ /* 0x000fe20000100a00 */
[----:B------:R-:W-:Y:S02]  /*ad640*/  STL.64 [R1+0xc58], R210 ;  /* 0x000c58d201007387 */ /* 0x000fe40000100a00 */
[----:B------:R-:W-:Y:S01]  /*ad650*/  STL.64 [R1+0xc20], R184 ;  /* 0x000c20b801007387 */ /* 0x000fe20000100a00 */
[C---:B--2---:R-:W-:Y:S08]  /*ad660*/  HMMA.1688.F32.TF32 R164, R168.reuse, R82, R188 ;  /* 0x00000052a8a4723c */ /* 0x044ff000000810bc */
[C---:B------:R-:W-:Y:S01]  /*ad670*/  HMMA.1688.F32.TF32 R188, R168.reuse, R78, R192 ;  /* 0x0000004ea8bc723c */ /* 0x040fe200000810c0 */
[----:B------:R2:W-:Y:S07]  /*ad680*/  STL.64 [R1+0xc28], R186 ;  /* 0x000c28ba01007387 */ /* 0x0005ee0000100a00 */
[C---:B--2---:R-:W-:Y:S07]  /*ad690*/  HMMA.1688.F32.TF32 R184, R168.reuse, R74, R196 ;  /* 0x0000004aa8b8723c */ /* 0x044fee00000810c4 */
[----:B------:R-:W-:Y:S01]  /*ad6a0*/  STL.64 [R1+0xbf0], R164 ;  /* 0x000bf0a401007387 */ /* 0x000fe20000100a00 */
[----:B------:R2:W-:Y:S07]  /*ad6b0*/  STL.64 [R1+0xbf8], R166 ;  /* 0x000bf8a601007387 */ /* 0x0005ee0000100a00 */
[----:B------:R-:W-:Y:S02]  /*ad6c0*/  STL.64 [R1+0xbc0], R188 ;  /* 0x000bc0bc01007387 */ /* 0x000fe40000100a00 */
[----:B------:R3:W-:Y:S01]  /*ad6d0*/  STL.64 [R1+0xbc8], R190 ;  /* 0x000bc8be01007387 */ /* 0x0007e20000100a00 */
[----:B------:R-:W4:Y:S01]  /*ad6e0*/  LDL.LU R248, [R1+0xd30] ;  /* 0x000d300001f87983 */ /* 0x000f220000300800 */
[C---:B--2---:R-:W-:Y:S08]  /*ad6f0*/  HMMA.1688.F32.TF32 R164, R168.reuse, R70, R200 ;  /* 0x00000046a8a4723c */ /* 0x044ff000000810c8 */
[C---:B---3--:R-:W-:Y:S01]  /*ad700*/  HMMA.1688.F32.TF32 R188, R168.reuse, R66, R204 ;  /* 0x00000042a8bc723c */ /* 0x048fe200000810cc */
[----:B------:R-:W-:Y:S01]  /*ad710*/  STL.64 [R1+0x1230], R184 ;  /* 0x001230b801007387 */ /* 0x000fe20000100a00 */
[----:B------:R2:W-:Y:S06]  /*ad720*/  STL.64 [R1+0x1238], R186 ;  /* 0x001238ba01007387 */ /* 0x0005ec0000100a00 */
[C---:B--2---:R-:W-:Y:S07]  /*ad730*/  HMMA.1688.F32.TF32 R184, R168.reuse, R62, R240 ;  /* 0x0000003ea8b8723c */ /* 0x044fee00000810f0 */
[----:B------:R-:W-:Y:S01]  /*ad740*/  STL.64 [R1+0xd20], R164 ;  /* 0x000d20a401007387 */ /* 0x000fe20000100a00 */
[----:B------:R-:W-:Y:S02]  /*ad750*/  STL.64 [R1+0xd28], R166 ;  /* 0x000d28a601007387 */ /* 0x000fe40000100a00 */
[----:B------:R-:W4:Y:S02]  /*ad760*/  LDL.LU R249, [R1+0xd34] ;  /* 0x000d340001f97983 */ /* 0x000f240000300800 */
[----:B------:R-:W4:Y:S01]  /*ad770*/  LDL.LU R250, [R1+0xd38] ;  /* 0x000d380001fa7983 */ /* 0x000f220000300800 */
[----:B------:R-:W4:Y:S02]  /*ad780*/  LDL.LU R251, [R1+0xd3c] ;  /* 0x000d3c0001fb7983 */ /* 0x000f240000300800 */
[----:B------:R2:W-:Y:S02]  /*ad790*/  STL.64 [R1+0x12a0], R188 ;  /* 0x0012a0bc01007387 */ /* 0x0005e40000100a00 */
[----:B------:R3:W-:Y:S02]  /*ad7a0*/  STL.64 [R1+0x12a8], R190 ;  /* 0x0012a8be01007387 */ /* 0x0007e40000100a00 */
[----:B------:R-:W4:Y:S01]  /*ad7b0*/  LDL.LU R208, [R1+0xdf0] ;  /* 0x000df00001d07983 */ /* 0x000f220000300800 */
[C---:B------:R-:W-:Y:S08]  /*ad7c0*/  HMMA.1688.F32.TF32 R180, R168.reuse, R58, R180 ;  /* 0x0000003aa8b4723c */ /* 0x040ff000000810b4 */
[C---:B------:R-:W-:Y:S08]  /*ad7d0*/  HMMA.1688.F32.TF32 R212, R168.reuse, R54, R212 ;  /* 0x00000036a8d4723c */ /* 0x040ff000000810d4 */
[C---:B------:R-:W-:Y:S01]  /*ad7e0*/  HMMA.1688.F32.TF32 R176, R168.reuse, R42, R176 ;  /* 0x0000002aa8b0723c */ /* 0x040fe200000810b0 */
[----:B------:R-:W-:Y:S04]  /*ad7f0*/  LDS R164, [R9+0x5a000] ;  /* 0x05a0000009a47984 */ /* 0x000fe80000000800 */
[----:B------:R-:W-:Y:S04]  /*ad800*/  LDS R166, [R9+0x5b000] ;  /* 0x05b0000009a67984 */ /* 0x000fe80000000800 */
[----:B------:R2:W-:Y:S01]  /*ad810*/  STL.64 [R1+0x1290], R184 ;  /* 0x001290b801007387 */ /* 0x0005e20000100a00 */
        /* <DEDUP_REMOVED lines=16> */
[----:B--2---:R-:W2:Y:S02]  /*ad920*/  LDL.LU R188, [R1+0xd60] ;  /* 0x000d600001bc7983 */ /* 0x004ea40000300800 */
[----:B------:R-:W2:Y:S02]  /*ad930*/  LDL.LU R189, [R1+0xd64] ;  /* 0x000d640001bd7983 */ /* 0x000ea40000300800 */
[----:B---3--:R-:W2:Y:S01]  /*ad940*/  LDL.LU R190, [R1+0xd68] ;  /* 0x000d680001be7983 */ /* 0x008ea20000300800 */
[----:B------:R-:W2:Y:S01]  /*ad950*/  LDL.LU R191, [R1+0xd6c] ;  /* 0x000d6c0001bf7983 */ /* 0x000ea20000300800 */
        /* <DEDUP_REMOVED lines=24> */
[----:B------:R1:W-:Y:S02]  /*adae0*/  STL.64 [R1+0x1280], R180 ;  /* 0x001280b401007387 */ /* 0x0003e40000100a00 */
[----:B------:R1:W-:Y:S01]  /*adaf0*/  STL.64 [R1+0x1288], R182 ;  /* 0x001288b601007387 */ /* 0x0003e20000100a00 */
[----:B------:R-:W-:Y:S04]  /*adb00*/  LDS R165, [R8+0x5a000] ;  /* 0x05a0000008a57984 */ /* 0x000fe80000000800 */
[----:B------:R-:W1:Y:S04]  /*adb10*/  LDS R167, [R8+0x5b000] ;  /* 0x05b0000008a77984 */ /* 0x000e680000000800 */
[----:B-1----:R-:W3:Y:S01]  /*adb20*/  LDL.LU R180, [R1+0xd80] ;  /* 0x000d800001b47983 */ /* 0x002ee20000300800 */
[----:B------:R-:W3:Y:S02]  /*adb30*/  LDL.LU R181, [R1+0xd84] ;  /* 0x000d840001b57983 */ /* 0x000ee40000300800 */
[----:B------:R-:W3:Y:S02]  /*adb40*/  LDL.LU R182, [R1+0xd88] ;  /* 0x000d880001b67983 */ /* 0x000ee40000300800 */
[----:B------:R-:W3:Y:S01]  /*adb50*/  LDL.LU R183, [R1+0xd8c] ;  /* 0x000d8c0001b77983 */ /* 0x000ee20000300800 */
[----:B------:R1:W-:Y:S01]  /*adb60*/  STL.64 [R1+0x1270], R212 ;  /* 0x001270d401007387 */ /* 0x0003e20000100a00 */
[----:B------:R1:W-:Y:S03]  /*adb70*/  STL.64 [R1+0x1278], R214 ;  /* 0x001278d601007387 */ /* 0x0003e60000100a00 */
        /* <DEDUP_REMOVED lines=16> */
[----:B------:R-:W-:Y:S01]  /*adc80*/  HMMA.1688.F32.TF32 R168, R168, R38, R236 ;  /* 0x00000026a8a8723c */ /* 0x000fe200000810ec */
[----:B------:R-:W-:Y:S01]  /*adc90*/  STL.64 [R1+0x12b0], R176 ;  /* 0x0012b0b001007387 */ /* 0x000fe20000100a00 */
[----:B------:R1:W-:Y:S11]  /*adca0*/  STL.64 [R1+0x12b8], R178 ;  /* 0x0012b8b201007387 */ /* 0x0003f60000100a00 */
[----:B------:R-:W-:Y:S10]  /*adcb0*/  @!UPT UIADD3 URZ, URZ, URZ, URZ ;  /* 0x0000003f3f3ff290 */ /* 0x000ff4000fffe03f */
[----:B------:R-:W-:Y:S01]  /*adcc0*/  STL.64 [R1+0x1240], R168 ;  /* 0x001240a801007387 */ /* 0x000fe20000100a00 */
[----:B------:R-:W-:Y:S02]  /*adcd0*/  STL.64 [R1+0x1248], R170 ;  /* 0x001248aa01007387 */ /* 0x000fe40000100a00 */
[----:B------:R-:W-:Y:S04]  /*adce0*/  LDS R168, [R9+0x5c000] ;  /* 0x05c0000009a87984 */ /* 0x000fe80000000800 */
[----:B------:R-:W-:Y:S01]  /*adcf0*/  LDS R170, [R9+0x5d000] ;  /* 0x05d0000009aa7984 */ /* 0x000fe20000000800 */
[----:B------:R-:W-:Y:S04]  /*add00*/  LDS R169, [R8+0x5c000] ;  /* 0x05c0000008a97984 */ /* 0x000fe80000000800 */
[----:B------:R-:W1:Y:S01]  /*add10*/  LDS R171, [R8+0x5d000] ;  /* 0x05d0000008ab7984 */ /* 0x000e620000000800 */
[C---:B----4-:R-:W-:Y:S08]  /*add20*/  HMMA.1688.F32.TF32 R236, R172.reuse, R100, R248 ;  /* 0x00000064acec723c */ /* 0x050ff000000810f8 */
[C---:B------:R-:W-:Y:S08]  /*add30*/  HMMA.1688.F32.TF32 R208, R172.reuse, R116, R208 ;  /* 0x00000074acd0723c */ /* 0x040ff000000810d0 */
[C---:B------:R-:W-:Y:S08]  /*add40*/  HMMA.1688.F32.TF32 R228, R172.reuse, R120, R228 ;  /* 0x00000078ace4723c */ /* 0x040ff000000810e4 */
[C---:B------:R-:W-:Y:S08]  /*add50*/  HMMA.1688.F32.TF32 R196, R172.reuse, R132, R196 ;  /* 0x00000084acc4723c */ /* 0x040ff000000810c4 */
[C---:B--2---:R-:W-:Y:S08]  /*add60*/  HMMA.1688.F32.TF32 R204, R172.reuse, R152, R204 ;  /* 0x00000098accc723c */ /* 0x044ff000000810cc */
[C---:B---3--:R-:W-:Y:S08]  /*add70*/  HMMA.1688.F32.TF32 R232, R172.reuse, R160, R232 ;  /* 0x000000a0ace8723c */ /* 0x048ff000000810e8 */
[C---:B------:R-:W-:Y:S08]  /*add80*/  HMMA.1688.F32.TF32 R184, R172.reuse, R144, R184 ;  /* 0x00000090acb8723c */ /* 0x040ff000000810b8 */
[C---:B------:R-:W-:Y:S08]  /*add90*/  HMMA.1688.F32.TF32 R188, R172.reuse, R140, R188 ;  /* 0x0000008cacbc723c */ /* 0x040ff000000810bc */
[C---:B------:R-:W-:Y:S08]  /*adda0*/  HMMA.1688.F32.TF32 R192, R172.reuse, R136, R192 ;  /* 0x00000088acc0723c */ /* 0x040ff000000810c0 */
[C---:B------:R-:W-:Y:S08]  /*addb0*/  HMMA.1688.F32.TF32 R200, R172.reuse, R128, R200 ;  /* 0x00000080acc8723c */ /* 0x040ff000000810c8 */
[C---:B------:R-:W-:Y:S08]  /*addc0*/  HMMA.1688.F32.TF32 R224, R172.reuse, R124, R224 ;  /* 0x0000007cace0723c */ /* 0x040ff000000810e0 */
[C---:B-1----:R-:W-:Y:S08]  /*addd0*/  HMMA.1688.F32.TF32 R176, R172.reuse, R104, R240 ;  /* 0x00000068acb0723c */ /* 0x042ff000000810f0 */
[----:B------:R-:W-:Y:S08]  /*adde0*/  HMMA.1688.F32.TF32 R180, R172, R148, R180 ;  /* 0x00000094acb4723c */ /* 0x000ff000000810b4 */
[----:B------:R-:W-:Y:S08]  /*addf0*/  HMMA.1688.F32.TF32 R232, R164, R162, R232 ;  /* 0x000000a2a4e8723c */ /* 0x000ff000000810e8 */
        /* <DEDUP_REMOVED lines=25> */
[----:B------:R-:W-:Y:S04]  /*adf90*/  LDS R164, [R9+0x58080] ;  /* 0x0580800009a47984 */ /* 0x000fe80000000800 */
[----:B------:R-:W-:Y:S04]  /*adfa0*/  LDS R166, [R9+0x59080] ;  /* 0x0590800009a67984 */ /* 0x000fe80000000800 */
[----:B------:R-:W-:Y:S04]  /*adfb0*/  LDS R165, [R8+0x58080] ;  /* 0x0580800008a57984 */ /* 0x000fe80000000800 */
[----:B------:R-:W2:Y:S01]  /*adfc0*/  LDS R167, [R8+0x59080] ;  /* 0x0590800008a77984 */ /* 0x000ea20000000800 */
[----:B------:R-:W-:Y:S08]  /*adfd0*/  HMMA.1688.F32.TF32 R220, R168, R92, R220 ;  /* 0x0000005ca8dc723c */ /* 0x000ff000000810dc */
[----:B-1----:R-:W-:Y:S08]  /*adfe0*/  HMMA.1688.F32.TF32 R232, R204, R98, R232 ;  /* 0x00000062cce8723c */ /* 0x002ff000000810e8 */
        /* <DEDUP_REMOVED lines=17> */
[C---:B------:R-:W-:Y:S01]  /*ae100*/  HMMA.1688.F32.TF32 R180, R204.reuse, R78, R188 ;  /* 0x0000004eccb4723c */ /* 0x040fe200000810bc */
[----:B------:R-:W-:Y:S01]  /*ae110*/  STL.64 [R1+0x220], R168 ;  /* 0x000220a801007387 */ /* 0x000fe20000100a00 */
[----:B------:R1:W-:Y:S05]  /*ae120*/  STL.64 [R1+0x228], R170 ;  /* 0x000228aa01007387 */ /* 0x0003ea0000100a00 */
[----:B------:R-:W-:Y:S02]  /*ae130*/  STL.64 [R1+0x210], R220 ;  /* 0x000210dc01007387 */ /* 0x000fe40000100a00 */
[----:B------:R-:W-:Y:S06]  /*ae140*/  STL.64 [R1+0x218], R222 ;  /* 0x000218de01007387 */ /* 0x000fec0000100a00 */
[----:B------:R-:W-:Y:S01]  /*ae150*/  STL.64 [R1+0x280], R172 ;  /* 0x000280ac01007387 */ /* 0x000fe20000100a00 */
[----:B------:R3:W-:Y:S01]  /*ae160*/  STL.64 [R1+0x288], R174 ;  /* 0x000288ae01007387 */ /* 0x0007e20000100a00 */
[C---:B-1----:R-:W-:Y:S08]  /*ae170*/  HMMA.1688.F32.TF32 R168, R204.reuse, R82, R184 ;  /* 0x00000052cca8723c */ /* 0x042ff000000810b8 */
[C---:B---3--:R-:W-:Y:S11]  /*ae180*/  HMMA.1688.F32.TF32 R172, R204.reuse, R74, R192 ;  /* 0x0000004accac723c */ /* 0x048ff600000810c0 */
[----:B------:R-:W-:Y:S04]  /*ae190*/  @!UPT UIADD3 URZ, URZ, URZ, URZ ;  /* 0x0000003f3f3ff290 */ /* 0x000fe8000fffe03f */
[----:B------:R-:W-:Y:S01]  /*ae1a0*/  STL.64 [R1+0x270], R168 ;  /* 0x000270a801007387 */ /* 0x000fe20000100a00 */
[----:B------:R1:W-:Y:S02]  /*ae1b0*/  STL.64 [R1+0x278], R170 ;  /* 0x000278aa01007387 */ /* 0x0003e40000100a00 */
[----:B------:R-:W-:Y:S02]  /*ae1c0*/  STL.64 [R1+0x260], R180 ;  /* 0x000260b401007387 */ /* 0x000fe40000100a00 */
[----:B------:R-:W-:Y:S01]  /*ae1d0*/  STL.64 [R1+0x268], R182 ;  /* 0x000268b601007387 */ /* 0x000fe20000100a00 */
[----:B------:R-:W2:Y:S02]  /*ae1e0*/  LDL.LU R248, [R1+0x470] ;  /* 0x0004700001f87983 */ /* 0x000ea40000300800 */
[----:B------:R-:W-:Y:S01]  /*ae1f0*/  STL.64 [R1+0x250], R172 ;  /* 0x000250ac01007387 */ /* 0x000fe20000100a00 */
[C---:B-1----:R-:W-:Y:S01]  /*ae200*/  HMMA.1688.F32.TF32 R168, R204.reuse, R70, R196 ;  /* 0x00000046cca8723c */ /* 0x042fe200000810c4 */
[----:B------:R1:W-:Y:S07]  /*ae210*/  STL.64 [R1+0x258], R174 ;  /* 0x000258ae01007387 */ /* 0x0003ee0000100a00 */
[C---:B-1----:R-:W-:Y:S08]  /*ae220*/  HMMA.1688.F32.TF32 R172, R204.reuse, R66, R200 ;  /* 0x00000042ccac723c */ /* 0x042ff000000810c8 */
[C---:B------:R-:W-:Y:S07]  /*ae230*/  HMMA.1688.F32.TF32 R184, R204.reuse, R62, R224 ;  /* 0x0000003eccb8723c */ /* 0x040fee00000810e0 */
[----:B------:R-:W-:Y:S01]  /*ae240*/  STL.64 [R1+0x240], R168 ;  /* 0x000240a801007387 */ /* 0x000fe20000100a00 */
[----:B------:R-:W-:Y:S02]  /*ae250*/  STL.64 [R1+0x248], R170 ;  /* 0x000248aa01007387 */ /* 0x000fe40000100a00 */
        /* <DEDUP_REMOVED lines=9> */
[C---:B------:R-:W-:Y:S08]  /*ae2f0*/  HMMA.1688.F32.TF32 R216, R204.reuse, R46, R216 ;  /* 0x0000002eccd8723c */ /* 0x040ff000000810d8 */
[C---:B------:R-:W-:Y:S01]  /*ae300*/  HMMA.1688.F32.TF32 R176, R204.reuse, R42, R176 ;  /* 0x0000002accb0723c */ /* 0x040fe200000810b0 */
[----:B------:R-:W-:Y:S01]  /*ae310*/  STL.64 [R1+0x290], R172 ;  /* 0x000290ac01007387 */ /* 0x000fe20000100a00 */
[----:B------:R1:W-:Y:S03]  /*ae320*/  STL.64 [R1+0x298], R174 ;  /* 0x000298ae01007387 */ /* 0x0003e60000100a00 */
[----:B------:R-:W-:Y:S04]  /*ae330*/  LDS R168, [R9+0x5a080] ;  /* 0x05a0800009a87984 */ /* 0x000fe80000000800 */
[----:B------:R-:W-:Y:S04]  /*ae340*/  LDS R170, [R9+0x5b080] ;  /* 0x05b0800009aa7984 */ /* 0x000fe80000000800 */
[----:B------:R-:W-:Y:S04]  /*ae350*/  LDS R169, [R8+0x5a080] ;  /* 0x05a0800008a97984 */ /* 0x000fe80000000800 */
[----:B------:R-:W4:Y:S01]  /*ae360*/  LDS R171, [R8+0x5b080] ;  /* 0x05b0800008ab7984 */ /* 0x000f220000000800 */
[C---:B-1----:R-:W-:Y:S03]  /*ae370*/  HMMA.1688.F32.TF32 R172, R204.reuse, R54, R208 ;  /* 0x00000036ccac723c */ /* 0x042fe600000810d0 */
[----:B------:R-:W-:Y:S01]  /*ae380*/  STL.64 [R1+0x790], R184 ;  /* 0x000790b801007387 */ /* 0x000fe20000100a00 */
[----:B------:R-:W-:Y:S02]  /*ae390*/  STL.64 [R1+0x798], R186 ;  /* 0x000798ba01007387 */ /* 0x000fe40000100a00 */
[----:B------:R-:W4:Y:S01]  /*ae3a0*/  LDL.LU R224, [R1+0x5d0] ;  /* 0x0005d00001e07983 */ /* 0x000f220000300800 */
[----:B------:R-:W-:Y:S01]  /*ae3b0*/  STL.64 [R1+0x910], R180 ;  /* 0x000910b401007387 */ /* 0x000fe20000100a00 */
[----:B------:R-:W-:Y:S11]  /*ae3c0*/  STL.64 [R1+0x918], R182 ;  /* 0x000918b601007387 */ /* 0x000ff60000100a00 */
[----:B------:R-:W-:Y:S04]  /*ae3d0*/  @!UPT UIADD3 URZ, URZ, URZ, URZ ;  /* 0x0000003f3f3ff290 */ /* 0x000fe8000fffe03f */
[----:B------:R1:W-:Y:S01]  /*ae3e0*/  STL.64 [R1+0x900], R172 ;  /* 0x000900ac01007387 */ /* 0x0003e20000100a00 */
[----:B------:R1:W-:Y:S02]  /*ae3f0*/  STL.64 [R1+0x908], R174 ;  /* 0x000908ae01007387 */ /* 0x0003e40000100a00 */
[----:B------:R-:W4:Y:S02]  /*ae400*/  LDL.LU R225, [R1+0x5d4] ;  /* 0x0005d40001e17983 */ /* 0x000f240000300800 */
[----:B------:R-:W4:Y:S01]  /*ae410*/  LDL.LU R226, [R1+0x5d8] ;  /* 0x0005d80001e27983 */ /* 0x000f220000300800 */
[----:B------:R-:W4:Y:S04]  /*ae420*/  LDL.LU R227, [R1+0x5dc] ;  /* 0x0005dc0001e37983 */ /* 0x000f280000300800 */
        /* <DEDUP_REMOVED lines=58> */
[----:B-1----:R-:W-:Y:S11]  /*ae7d0*/  HMMA.1688.F32.TF32 R176, R204, R38, R236 ;  /* 0x00000026ccb0723c */ /* 0x002ff600000810ec */
[----:B------:R-:W-:Y:S11]  /*ae7e0*/  @!UPT UIADD3 URZ, URZ, URZ, URZ ;  /* 0x0000003f3f3ff290 */ /* 0x000ff6000fffe03f */
[----:B------:R-:W-:Y:S01]  /*ae7f0*/  @!UPT UIADD3 URZ, URZ, URZ, URZ ;  /* 0x0000003f3f3ff290 */ /* 0x000fe2000fffe03f */
[----:B------:R-:W-:Y:S01]  /*ae800*/  STL.64 [R1+0x7a0], R176 ;  /* 0x0007a0b001007387 */ /* 0x000fe20000100a00 */
[----:B------:R3:W-:Y:S01]  /*ae810*/  STL.64 [R1+0x7a8], R178 ;  /* 0x0007a8b201007387 */ /* 0x0007e20000100a00 */
[C---:B--2---:R-:W-:Y:S08]  /*ae820*/  HMMA.1688.F32.TF32 R236, R164.reuse, R100, R248 ;  /* 0x00000064a4ec723c */ /* 0x044ff000000810f8 */
[----:B---3--:R-:W-:Y:S11]  /*ae830*/  HMMA.1688.F32.TF32 R176, R164, R104, R240 ;  /* 0x00000068a4b0723c */ /* 0x008ff600000810f0 */
[----:B------:R-:W-:Y:S05]  /*ae840*/  @!UPT UIADD3 URZ, URZ, URZ, URZ ;  /* 0x0000003f3f3ff290 */ /* 0x000fea000fffe03f */
[C---:B----4-:R-:W-:Y:S08]  /*ae850*/  HMMA.1688.F32.TF32 R236, R168.reuse, R102, R236 ;  /* 0x00000066a8ec723c */ /* 0x050ff000000810ec */
        /* <DEDUP_REMOVED lines=36> */
[----:B-1----:R-:W-:Y:S08]  /*aeaa0*/  HMMA.1688.F32.TF32 R232, R172, R96, R232 ;  /* 0x00000060ace8723c */ /* 0x002ff000000810e8 */
[----:B------:R-:W-:Y:S08]  /*aeab0*/  HMMA.1688.F32.TF32 R216, R168, R110, R216 ;  /* 0x0000006ea8d8723c */ /* 0x000ff000000810d8 */
        /* <DEDUP_REMOVED lines=21> */
[C---:B------:R-:W-:Y:S07]  /*aec10*/  HMMA.1688.F32.TF32 R220, R204.reuse, R90, R164 ;  /* 0x0000005accdc723c */ /* 0x040fee00000810a4 */
[----:B------:R-:W-:Y:S01]  /*aec20*/  STL.64 [R1+0x5e0], R172 ;  /* 0x0005e0ac01007387 */ /* 0x000fe20000100a00 */
[----:B------:R2:W-:Y:S02]  /*aec30*/  STL.64 [R1+0x5e8], R174 ;  /* 0x0005e8ae01007387 */ /* 0x0005e40000100a00 */
[C---:B--2---:R-:W-:Y:S08]  /*aec40*/  HMMA.1688.F32.TF32 R172, R204.reuse, R86, R180 ;  /* 0x00000056ccac723c */ /* 0x044ff000000810b4 */
[C---:B------:R-:W-:Y:S01]  /*aec50*/  HMMA.1688.F32.TF32 R164, R204.reuse, R82, R184 ;  /* 0x00000052cca4723c */ /* 0x040fe200000810b8 */
[----:B------:R-:W-:Y:S01]  /*aec60*/  STL.64 [R1+0x550], R232 ;  /* 0x000550e801007387 */ /* 0x000fe20000100a00 */
[----:B------:R-:W-:Y:S03]  /*aec70*/  STL.64 [R1+0x558], R234 ;  /* 0x000558ea01007387 */ /* 0x000fe60000100a00 */
[----:B------:R-:W-:Y:S02]  /*aec80*/  STL.64 [R1+0x520], R220 ;  /* 0x000520dc01007387 */ /* 0x000fe40000100a00 */
[----:B------:R-:W-:Y:S01]  /*aec90*/  STL.64 [R1+0x528], R222 ;  /* 0x000528de01007387 */ /* 0x000fe20000100a00 */
[C---:B------:R-:W-:Y:S07]  /*aeca0*/  HMMA.1688.F32.TF32 R180, R204.reuse, R78, R188 ;  /* 0x0000004eccb4723c */ /* 0x040fee00000810bc */
[----:B------:R-:W-:Y:S01]  /*aecb0*/  STL.64 [R1+0x510], R172 ;  /* 0x000510ac01007387 */ /* 0x000fe20000100a00 */
[----:B------:R2:W-:Y:S02]  /*aecc0*/  STL.64 [R1+0x518], R174 ;  /* 0x000518ae01007387 */ /* 0x0005e40000100a00 */
[C---:B--2---:R-:W-:Y:S05]  /*aecd0*/  HMMA.1688.F32.TF32 R172, R204.reuse, R74, R192 ;  /* 0x0000004accac723c */ /* 0x044fea00000810c0 */
[----:B------:R-:W-:Y:S01]  /*aece0*/  STL.64 [R1+0x500], R164 ;  /* 0x000500a401007387 */ /* 0x000fe20000100a00 */
[----:B------:R2:W-:Y:S07]  /*aecf0*/  STL.64 [R1+0x508], R166 ;  /* 0x000508a601007387 */ /* 0x0005ee0000100a00 */
[----:B------:R-:W-:Y:S02]  /*aed00*/  STL.64 [R1+0x4e0], R180 ;  /* 0x0004e0b401007387 */ /* 0x000fe40000100a00 */
[----:B------:R-:W-:Y:S01]  /*aed10*/  STL.64 [R1+0x4e8], R182 ;  /* 0x0004e8b601007387 */ /* 0x000fe20000100a00 */
[----:B------:R-:W2:Y:S02]  /*aed20*/  LDL.LU R248, [R1+0x530] ;  /* 0x0005300001f87983 */ /* 0x000ea40000300800 */
[C---:B--2---:R-:W-:Y:S05]  /*aed30*/  HMMA.1688.F32.TF32 R164, R204.reuse, R70, R196 ;  /* 0x00000046cca4723c */ /* 0x044fea00000810c4 */
[----:B------:R-:W-:Y:S01]  /*aed40*/  STL.64 [R1+0x4d0], R172 ;  /* 0x0004d0ac01007387 */ /* 0x000fe20000100a00 */
[----:B------:R2:W-:Y:S02]  /*aed50*/  STL.64 [R1+0x4d8], R174 ;  /* 0x0004d8ae01007387 */ /* 0x0005e40000100a00 */
[C---:B--2---:R-:W-:Y:S11]  /*aed60*/  HMMA.1688.F32.TF32 R172, R204.reuse, R66, R200 ;  /* 0x00000042ccac723c */ /* 0x044ff600000810c8 */
[----:B------:R-:W-:Y:S04]  /*aed70*/  @!UPT UIADD3 URZ, URZ, URZ, URZ ;  /* 0x0000003f3f3ff290 */ /* 0x000fe8000fffe03f */
[----:B------:R-:W-:Y:S01]  /*aed80*/  STL.64 [R1+0x4c0], R164 ;  /* 0x0004c0a401007387 */ /* 0x000fe20000100a00 */
[----:B------:R-:W-:Y:S02]  /*aed90*/  STL.64 [R1+0x4c8], R166 ;  /* 0x0004c8a601007387 */ /* 0x000fe40000100a00 */
[----:B------:R-:W2:Y:S02]  /*aeda0*/  LDL.LU R249, [R1+0x534] ;  /* 0x0005340001f97983 */ /* 0x000ea40000300800 */
[----:B------:R-:W2:Y:S01]  /*aedb0*/  LDL.LU R250, [R1+0x538] ;  /* 0x0005380001fa7983 */ /* 0x000ea20000300800 */
[----:B------:R-:W2:Y:S01]  /*aedc0*/  LDL.LU R251, [R1+0x53c] ;  /* 0x00053c0001fb7983 */ /* 0x000ea20000300800 */
[----:B------:R-:W2:Y:S02]  /*aedd0*/  LDL.LU R240, [R1+0x600] ;  /* 0x0006000001f07983 */ /* 0x000ea40000300800 */
[----:B------:R-:W2:Y:S01]  /*aede0*/  LDL.LU R241, [R1+0x604] ;  /* 0x0006040001f17983 */ /* 0x000ea20000300800 */
[C---:B------:R-:W-:Y:S01]  /*aedf0*/  HMMA.1688.F32.TF32 R184, R204.reuse, R62, R224 ;  /* 0x0000003eccb8723c */ /* 0x040fe200000810e0 */
[----:B------:R-:W2:Y:S01]  /*aee00*/  LDL.LU R242, [R1+0x608] ;  /* 0x0006080001f27983 */ /* 0x000ea20000300800 */
[----:B------:R-:W2:Y:S06]  /*aee10*/  LDL.LU R243, [R1+0x60c] ;  /* 0x00060c0001f37983 */ /* 0x000eac0000300800 */
[C---:B------:R-:W-:Y:S08]  /*aee20*/  HMMA.1688.F32.TF32 R180, R204.reuse, R58, R228 ;  /* 0x0000003accb4723c */ /* 0x040ff000000810e4 */
[C---:B------:R-:W-:Y:S08]  /*aee30*/  HMMA.1688.F32.TF32 R212, R204.reuse, R50, R212 ;  /* 0x00000032ccd4723c */ /* 0x040ff000000810d4 */
[C---:B------:R-:W-:Y:S08]  /*aee40*/  HMMA.1688.F32.TF32 R216, R204.reuse, R46, R216 ;  /* 0x0000002eccd8723c */ /* 0x040ff000000810d8 */
[C---:B------:R-:W-:Y:S01]  /*aee50*/  HMMA.1688.F32.TF32 R176, R204.reuse, R42, R176 ;  /* 0x0000002accb0723c */ /* 0x040fe200000810b0 */
[----:B------:R-:W-:Y:S04]  /*aee60*/  LDS R164, [R9+0x5a100] ;  /* 0x05a1000009a47984 */ /* 0x000fe80000000800 */
[----:B------:R-:W-:Y:S04]  /*aee70*/  LDS R166, [R9+0x5b100] ;  /* 0x05b1000009a67984 */ /* 0x000fe80000000800 */
[----:B------:R-:W-:Y:S04]  /*aee80*/  LDS R165, [R8+0x5a100] ;  /* 0x05a1000008a57984 */ /* 0x000fe80000000800 */
[----:B------:R-:W3:Y:S04]  /*aee90*/  LDS R167, [R8+0x5b100] ;  /* 0x05b1000008a77984 */ /* 0x000ee80000000800 */
[----:B------:R-:W-:Y:S01]  /*aeea0*/  STL.64 [R1+0x780], R172 ;  /* 0x000780ac01007387 */ /* 0x000fe20000100a00 */
[----:B------:R4:W-:Y:S02]  /*aeeb0*/  STL.64 [R1+0x788], R174 ;  /* 0x000788ae01007387 */ /* 0x0009e40000100a00 */
[C---:B----4-:R-:W-:Y:S01]  /*aeec0*/  HMMA.1688.F32.TF32 R172, R204.reuse, R54, R208 ;  /* 0x00000036ccac723c */ /* 0x050fe200000810d0 */
[----:B------:R-:W-:Y:S01]  /*aeed0*/  STL.64 [R1+0x770], R184 ;  /* 0x000770b801007387 */ /* 0x000fe20000100a00 */
[----:B------:R-:W-:Y:S02]  /*aeee0*/  STL.64 [R1+0x778], R186 ;  /* 0x000778ba01007387 */ /* 0x000fe40000100a00 */
[----:B------:R-:W4:Y:S02]  /*aeef0*/  LDL.LU R224, [R1+0x650] ;  /* 0x0006500001e07983 */ /* 0x000f240000300800 */
[----:B------:R-:W-:Y:S01]  /*aef00*/  STL.64 [R1+0x4b0], R180 ;  /* 0x0004b0b401007387 */ /* 0x000fe20000100a00 */
[----:B------:R-:W-:Y:S11]  /*aef10*/  STL.64 [R1+0x4b8], R182 ;  /* 0x0004b8b601007387 */ /* 0x000ff60000100a00 */
[----:B------:R-:W-:Y:S05]  /*aef20*/  @!UPT UIADD3 URZ, URZ, URZ, URZ ;  /* 0x0000003f3f3ff290 */ /* 0x000fea000fffe03f */
[----:B------:R3:W-:Y:S01]  /*aef30*/  STL.64 [R1+0x4a0], R172 ;  /* 0x0004a0ac01007387 */ /* 0x0007e20000100a00 */
[----:B------:R3:W-:Y:S02]  /*aef40*/  STL.64 [R1+0x4a8], R174 ;  /* 0x0004a8ae01007387 */ /* 0x0007e40000100a00 */
[----:B------:R-:W4:Y:S02]  /*aef50*/  LDL.LU R225, [R1+0x654] ;  /* 0x0006540001e17983 */ /* 0x000f240000300800 */
[----:B------:R-:W4:Y:S01]  /*aef60*/  LDL.LU R226, [R1+0x658] ;  /* 0x0006580001e27983 */ /* 0x000f220000300800 */
[----:B------:R-:W4:Y:S04]  /*aef70*/  LDL.LU R227, [R1+0x65c] ;  /* 0x00065c0001e37983 */ /* 0x000f280000300800 */
[----:B---3--:R-:W3:Y:S01]  /*aef80*/  LDL.LU R172, [R1+0x540] ;  /* 0x0005400001ac7983 */ /* 0x008ee20000300800 */
        /* <DEDUP_REMOVED lines=63> */
[----:B-1----:R-:W-:Y:S11]  /*af380*/  HMMA.1688.F32.TF32 R176, R168, R104, R240 ;  /* 0x00000068a8b0723c */ /* 0x002ff600000810f0 */
[----:B------:R-:W-:Y:S05]  /*af390*/  @!UPT UIADD3 URZ, URZ, URZ, URZ ;  /* 0x0000003f3f3ff290 */ /* 0x000fea000fffe03f */
[C---:B------:R-:W-:Y:S08]  /*af3a0*/  HMMA.1688.F32.TF32 R236, R164.reuse, R102, R236 ;  /* 0x00000066a4ec723c */ /* 0x040ff000000810ec */
[----:B------:R-:W-:Y:S08]  /*af3b0*/  HMMA.1688.F32.TF32 R176, R164, R106, R176 ;  /* 0x0000006aa4b0723c */ /* 0x000ff000000810b0 */
[C---:B----4-:R-:W-:Y:S08]  /*af3c0*/  HMMA.1688.F32.TF32 R224, R168.reuse, R124, R224 ;  /* 0x0000007ca8e0723c */ /* 0x050ff000000810e0 */
[C---:B---3--:R-:W-:Y:S08]  /*af3d0*/  HMMA.1688.F32.TF32 R232, R168.reuse, R160, R232 ;  /* 0x000000a0a8e8723c */ /* 0x048ff000000810e8 */
        /* <DEDUP_REMOVED lines=37> */
[----:B------:R-:W-:Y:S01]  /*af630*/  HMMA.1688.F32.TF32 R236, R172, R36, R236 ;  /* 0x00000024acec723c */ /* 0x000fe200000810ec */
[----:B------:R-:W-:Y:S01]  /*af640*/  MOV R248, R17 ;  /* 0x0000001100f87202 */ /* 0x000fe20000000f00 */
[----:B------:R-:W-:-:S02]  /*af650*/  IMAD.MOV.U32 R249, RZ, RZ, R5 ;  /* 0x000000fffff97224 */ /* 0x000fc400078e0005 */
        /* <DEDUP_REMOVED lines=27> */
[----:B------:R-:W-:Y:S01]  /*af810*/  STL.64 [R1+0x368], R222 ;  /* 0x000368de01007387 */ /* 0x000fe20000100a00 */
[C---:B------:R-:W-:Y:S11]  /*af820*/  HMMA.1688.F32.TF32 R180, R204.reuse, R78, R188 ;  /* 0x0000004eccb4723c */ /* 0x040ff600000810bc */
[----:B------:R-:W-:Y:S02]  /*af830*/  @!UPT UIADD3 URZ, URZ, URZ, URZ ;  /* 0x0000003f3f3ff290 */ /* 0x000fe4000fffe03f */
[----:B------:R-:W-:Y:S01]  /*af840*/  STL.64 [R1+0x380], R172 ;  /* 0x000380ac01007387 */ /* 0x000fe20000100a00 */
[----:B------:R2:W-:Y:S02]  /*af850*/  STL.64 [R1+0x388], R174 ;  /* 0x000388ae01007387 */ /* 0x0005e40000100a00 */
[----:B------:R-:W-:Y:S02]  /*af860*/  STL.64 [R1+0x390], R168 ;  /* 0x000390a801007387 */ /* 0x000fe40000100a00 */
[----:B------:R3:W-:Y:S01]  /*af870*/  STL.64 [R1+0x398], R170 ;  /* 0x000398aa01007387 */ /* 0x0007e20000100a00 */
[C---:B--2---:R-:W-:Y:S08]  /*af880*/  HMMA.1688.F32.TF32 R172, R204.reuse, R74, R192 ;  /* 0x0000004accac723c */ /* 0x044ff000000810c0 */
[C---:B---3--:R-:W-:Y:S01]  /*af890*/  HMMA.1688.F32.TF32 R168, R204.reuse, R70, R196 ;  /* 0x00000046cca8723c */ /* 0x048fe200000810c4 */
[----:B------:R-:W-:Y:S01]  /*af8a0*/  STL.64 [R1+0x3a0], R180 ;  /* 0x0003a0b401007387 */ /* 0x000fe20000100a00 */
[----:B------:R-:W-:Y:S11]  /*af8b0*/  STL.64 [R1+0x3a8], R182 ;  /* 0x0003a8b601007387 */ /* 0x000ff60000100a00 */
[----:B------:R-:W-:Y:S02]  /*af8c0*/  @!UPT UIADD3 URZ, URZ, URZ, URZ ;  /* 0x0000003f3f3ff290 */ /* 0x000fe4000fffe03f */
[----:B------:R2:W-:Y:S01]  /*af8d0*/  STL.64 [R1+0x3b0], R172 ;  /* 0x0003b0ac01007387 */ /* 0x0005e20000100a00 */
[----:B------:R3:W-:Y:S02]  /*af8e0*/  STL.64 [R1+0x3b8], R174 ;  /* 0x0003b8ae01007387 */ /* 0x0007e40000100a00 */
[----:B------:R-:W4:Y:S05]  /*af8f0*/  LDL.LU R17, [R1+0x3d08] ;  /* 0x003d080001117983 */ /* 0x000f2a0000300800 */
[----:B------:R-:W-:Y:S01]  /*af900*/  STL.64 [R1+0x3c0], R168 ;  /* 0x0003c0a801007387 */ /* 0x000fe20000100a00 */
[----:B------:R-:W-:Y:S01]  /*af910*/  STL.64 [R1+0x3c8], R170 ;  /* 0x0003c8aa01007387 */ /* 0x000fe20000100a00 */
[----:B------:R-:W4:Y:S02]  /*af920*/  LDL.LU R5, [R1+0x3d04] ;  /* 0x003d040001057983 */ /* 0x000f240000300800 */
[----:B------:R-:W4:Y:S02]  /*af930*/  LDL.LU R4, [R1+0x3d00] ;  /* 0x003d000001047983 */ /* 0x000f240000300800 */
[----:B------:R-:W4:Y:S01]  /*af940*/  LDL.LU R240, [R1+0x720] ;  /* 0x0007200001f07983 */ /* 0x000f220000300800 */
[----:B------:R-:W4:Y:S01]  /*af950*/  LDL.LU R241, [R1+0x724] ;  /* 0x0007240001f17983 */ /* 0x000f220000300800 */
[----:B------:R-:W4:Y:S02]  /*af960*/  LDL.LU R242, [R1+0x728] ;  /* 0x0007280001f27983 */ /* 0x000f240000300800 */
[----:B------:R-:W4:Y:S01]  /*af970*/  LDL.LU R243, [R1+0x72c] ;  /* 0x00072c0001f37983 */ /* 0x000f220000300800 */
[C---:B------:R-:W-:Y:S01]  /*af980*/  HMMA.1688.F32.TF32 R200, R204.reuse, R66, R200 ;  /* 0x00000042ccc8723c */ /* 0x040fe200000810c8 */
[----:B--2---:R-:W2:Y:S01]  /*af990*/  LDL.LU R172, [R1+0x6a0] ;  /* 0x0006a00001ac7983 */ /* 0x004ea20000300800 */
        /* <DEDUP_REMOVED lines=24> */
[----:B------:R-:W3:Y:S02]  /*afb20*/  LDL.LU R196, [R1+0x6f0] ;  /* 0x0006f00001c47983 */ /* 0x000ee40000300800 */
[----:B------:R-:W3:Y:S03]  /*afb30*/  LDL.LU R197, [R1+0x6f4] ;  /* 0x0006f40001c57983 */ /* 0x000ee60000300800 */
[C---:B------:R-:W-:Y:S01]  /*afb40*/  HMMA.1688.F32.TF32 R228, R204.reuse, R58, R228 ;  /* 0x0000003acce4723c */ /* 0x040fe200000810e4 */
[----:B------:R-:W3:Y:S01]  /*afb50*/  LDL.LU R198, [R1+0x6f8] ;  /* 0x0006f80001c67983 */ /* 0x000ee20000300800 */
[----:B------:R-:W3:Y:S02]  /*afb60*/  LDL.LU R199, [R1+0x6fc] ;  /* 0x0006fc0001c77983 */ /* 0x000ee40000300800 */
[----:B------:R-:W3:Y:S02]  /*afb70*/  LDL.LU R192, [R1+0x6b0] ;  /* 0x0006b00001c07983 */ /* 0x000ee40000300800 */
[----:B------:R-:W3:Y:S01]  /*afb80*/  LDL.LU R193, [R1+0x6b4] ;  /* 0x0006b40001c17983 */ /* 0x000ee20000300800 */
[----:B------:R-:W3:Y:S01]  /*afb90*/  LDL.LU R194, [R1+0x6b8] ;  /* 0x0006b80001c27983 */ /* 0x000ee20000300800 */
[----:B------:R-:W3:Y:S02]  /*afba0*/  LDL.LU R195, [R1+0x6bc] ;  /* 0x0006bc0001c37983 */ /* 0x000ee40000300800 */
[----:B------:R1:W-:Y:S02]  /*afbb0*/  STL.64 [R1+0x3d0], R200 ;  /* 0x0003d0c801007387 */ /* 0x0003e40000100a00 */
[----:B------:R1:W-:Y:S01]  /*afbc0*/  STL.64 [R1+0x3d8], R202 ;  /* 0x0003d8ca01007387 */ /* 0x0003e20000100a00 */
[C---:B------:R-:W-:Y:S01]  /*afbd0*/  HMMA.1688.F32.TF32 R208, R204.reuse, R54, R208 ;  /* 0x00000036ccd0723c */ /* 0x040fe200000810d0 */
[----:B------:R-:W-:Y:S04]  /*afbe0*/  LDS R168, [R9+0x5a180] ;  /* 0x05a1800009a87984 */ /* 0x000fe80000000800 */
[----:B------:R-:W-:Y:S04]  /*afbf0*/  LDS R170, [R9+0x5b180] ;  /* 0x05b1800009aa7984 */ /* 0x000fe80000000800 */
[----:B------:R-:W-:Y:S04]  /*afc00*/  LDS R169, [R8+0x5a180] ;  /* 0x05a1800008a97984 */ /* 0x000fe80000000800 */
[----:B------:R-:W2:Y:S04]  /*afc10*/  LDS R171, [R8+0x5b180] ;  /* 0x05b1800008ab7984 */ /* 0x000ea80000000800 */
        /* <DEDUP_REMOVED lines=11> */
[----:B------:R-:W-:Y:S03]  /*afcd0*/  STL.64 [R1+0x3f8], R230 ;  /* 0x0003f8e601007387 */ /* 0x000fe60000100a00 */
[----:B-1----:R-:W3:Y:S01]  /*afce0*/  LDL.LU R228, [R1+0x730] ;  /* 0x0007300001e47983 */ /* 0x002ee20000300800 */
[----:B------:R-:W3:Y:S02]  /*afcf0*/  LDL.LU R229, [R1+0x734] ;  /* 0x0007340001e57983 */ /* 0x000ee40000300800 */
[----:B------:R-:W-:Y:S02]  /*afd00*/  STL.64 [R1+0x400], R208 ;  /* 0x000400d001007387 */ /* 0x000fe40000100a00 */
[----:B------:R1:W-:Y:S02]  /*afd10*/  STL.64 [R1+0x408], R210 ;  /* 0x000408d201007387 */ /* 0x0003e40000100a00 */
[C---:B-1----:R-:W-:Y:S08]  /*afd20*/  HMMA.1688.F32.TF32 R208, R204.reuse, R50, R212 ;  /* 0x00000032ccd0723c */ /* 0x042ff000000810d4 */
[C---:B------:R-:W-:Y:S01]  /*afd30*/  HMMA.1688.F32.TF32 R212, R204.reuse, R46, R216 ;  /* 0x0000002eccd4723c */ /* 0x040fe200000810d8 */
[----:B------:R-:W-:Y:S11]  /*afd40*/  IMAD.MOV.U32 R30, RZ, RZ, R33 ;  /* 0x000000ffff1e7224 */ /* 0x000ff600078e0021 */
[----:B------:R-:W-:Y:S03]  /*afd50*/  @!UPT UIADD3 URZ, URZ, URZ, URZ ;  /* 0x0000003f3f3ff290 */ /* 0x000fe6000fffe03f */
[----:B------:R-:W-:Y:S01]  /*afd60*/  STL.64 [R1+0x410], R208 ;  /* 0x000410d001007387 */ /* 0x000fe20000100a00 */
[----:B------:R1:W-:Y:S02]  /*afd70*/  STL.64 [R1+0x418], R210 ;  /* 0x000418d201007387 */ /* 0x0003e40000100a00 */
[C---:B-1----:R-:W-:Y:S08]  /*afd80*/  HMMA.1688.F32.TF32 R208, R204.reuse, R42, R176 ;  /* 0x0000002accd0723c */ /* 0x042ff000000810b0 */
[----:B------:R-:W-:Y:S01]  /*afd90*/  HMMA.1688.F32.TF32 R176, R204, R38, R236 ;  /* 0x00000026ccb0723c */ /* 0x000fe200000810ec */
[----:B------:R-:W-:Y:S01]  /*afda0*/  MOV R31, R32 ;  /* 0x00000020001f7202 */ /* 0x000fe20000000f00 */
[----:B------:R-:W-:-:S02]  /*afdb0*/  IMAD.MOV.U32 R251, RZ, RZ, R252 ;  /* 0x000000fffffb7224 */ /* 0x000fc400078e00fc */
[----:B------:R-:W-:Y:S02]  /*afdc0*/  IMAD.MOV.U32 R26, RZ, RZ, R21 ;  /* 0x000000ffff1a7224 */ /* 0x000fe400078e0015 */
[----:B------:R-:W-:Y:S02]  /*afdd0*/  IMAD.MOV.U32 R27, RZ, RZ, R20 ;  /* 0x000000ffff1b7224 */ /* 0x000fe400078e0014 */
[----:B------:R-:W-:Y:S01]  /*afde0*/  IMAD.MOV.U32 R33, RZ, RZ, R16 ;  /* 0x000000ffff217224 */ /* 0x000fe200078e0010 */
[----:B------:R-:W-:Y:S01]  /*afdf0*/  MOV R34, R13 ;  /* 0x0000000d00227202 */ /* 0x000fe20000000f00 */
[----:B------:R-:W-:Y:S01]  /*afe00*/  IMAD.MOV.U32 R35, RZ, RZ, R12 ;  /* 0x000000ffff237224 */ /* 0x000fe200078e000c */
[----:B------:R-:W-:Y:S01]  /*afe10*/  STL.64 [R1+0x420], R212 ;  /* 0x000420d401007387 */ /* 0x000fe20000100a00 */
[----:B------:R-:W-:Y:S01]  /*afe20*/  STL.64 [R1+0x428], R214 ;  /* 0x000428d601007387 */ /* 0x000fe20000100a00 */
[C---:B------:R-:W-:Y:S08]  /*afe30*/  HMMA.1688.F32.TF32 R236, R164.reuse, R100, R248 ;  /* 0x00000064a4ec723c */ /* 0x040ff000000810f8 */
[C---:B------:R-:W-:Y:S01]  /*afe40*/  HMMA.1688.F32.TF32 R216, R164.reuse, R108, R24 ;  /* 0x0000006ca4d8723c */ /* 0x040fe20000081018 */
[----:B------:R-:W-:Y:S01]  /*afe50*/  STL.64 [R1+0x440], R208 ;  /* 0x000440d001007387 */ /* 0x000fe20000100a00 */
[----:B------:R-:W-:Y:S02]  /*afe60*/  STL.64 [R1+0x448], R210 ;  /* 0x000448d201007387 */ /* 0x000fe40000100a00 */
[----:B------:R-:W-:Y:S02]  /*afe70*/  STL.64 [R1+0x430], R176 ;  /* 0x000430b001007387 */ /* 0x000fe40000100a00 */
[----:B------:R1:W-:Y:S02]  /*afe80*/  STL.64 [R1+0x438], R178 ;  /* 0x000438b201007387 */ /* 0x0003e40000100a00 */
[----:B-1----:R-:W-:Y:S01]  /*afe90*/  HMMA.1688.F32.TF32 R176, R164, R104, R28 ;  /* 0x00000068a4b0723c */ /* 0x002fe2000008101c */
[----:B------:R-:W-:Y:S01]  /*afea0*/  STL [R1+0x3c10], R98 ;  /* 0x003c106201007387 */ /* 0x000fe20000100800 */
[----:B------:R-:W-:Y:S02]  /*afeb0*/  STL [R1+0x3c0c], R99 ;  /* 0x003c0c6301007387 */ /* 0x000fe40000100800 */
[----:B----4-:R-:W-:-:S02]  /*afec0*/  IMAD.MOV.U32 R32, RZ, RZ, R17 ;  /* 0x000000ffff207224 */ /* 0x010fc400078e0011 */
[----:B------:R-:W-:Y:S02]  /*afed0*/  IMAD.MOV.U32 R230, RZ, RZ, R5 ;  /* 0x000000ffffe67224 */ /* 0x000fe400078e0005 */
[----:B------:R-:W-:Y:S01]  /*afee0*/  IMAD.MOV.U32 R231, RZ, RZ, R4 ;  /* 0x000000ffffe77224 */ /* 0x000fe200078e0004 */
[C---:B--2---:R-:W-:Y:S08]  /*afef0*/  HMMA.1688.F32.TF32 R232, R164.reuse, R160, R232 ;  /* 0x000000a0a4e8723c */ /* 0x044ff000000810e8 */
[C---:B---3--:R-:W-:Y:S08]  /*aff00*/  HMMA.1688.F32.TF32 R204, R164.reuse, R152, R196 ;  /* 0x00000098a4cc723c */ /* 0x048ff000000810c4 */
        /* <DEDUP_REMOVED lines=15> */
[----:B------:R-:W-:Y:S08]  /*b0000*/  HMMA.1688.F32.TF32 R228, R164, R120, R228 ;  /* 0x00000078a4e4723c */ /* 0x000ff000000810e4 */
[----:B------:R-:W-:Y:S01]  /*b0010*/  HMMA.1688.F32.TF32 R164, R168, R154, R204 ;  /* 0x0000009aa8a4723c */ /* 0x000fe200000810cc */
[----:B------:R-:W-:Y:S04]  /*b0020*/  LDS R204, [R9+0x5e180] ;  /* 0x05e1800009cc7984 */ /* 0x000fe80000000800 */
[----:B------:R-:W-:Y:S04]  /*b0030*/  LDS R206, [R9+0x5f180] ;  /* 0x05f1800009ce7984 */ /* 0x000fe80000000800 */
[----:B------:R-:W-:Y:S04]  /*b0040*/  LDS R205, [R8+0x5e180] ;  /* 0x05e1800008cd7984 */ /* 0x000fe80000000800 */
[----:B------:R-:W2:Y:S01]  /*b0050*/  LDS R207, [R8+0x5f180] ;  /* 0x05f1800008cf7984 */ /* 0x000ea20000000800 */
[----:B-1----:R-:W-:Y:S08]  /*b0060*/  HMMA.1688.F32.TF32 R232, R172, R96, R232 ;  /* 0x00000060ace8723c */ /* 0x002ff000000810e8 */
[----:B------:R-:W-:Y:S11]  /*b0070*/  HMMA.1688.F32.TF32 R220, R168, R158, R220 ;  /* 0x0000009ea8dc723c */ /* 0x000ff600000810dc */
[----:B------:R-:W-:Y:S11]  /*b0080*/  @!UPT UIADD3 URZ, URZ, URZ, URZ ;  /* 0x0000003f3f3ff290 */ /* 0x000ff6000fffe03f */
[----:B------:R-:W-:Y:S02]  /*b0090*/  @!UPT UIADD3 URZ, URZ, URZ, URZ ;  /* 0x0000003f3f3ff290 */ /* 0x000fe4000fffe03f */
[----:B------:R-:W-:Y:S08]  /*b00a0*/  HMMA.1688.F32.TF32 R220, R172, R92, R220 ;  /* 0x0000005cacdc723c */ /* 0x000ff000000810dc */
[----:B--2---:R-:W-:Y:S08]  /*b00b0*/  HMMA.1688.F32.TF32 R24, R204, R98, R232 ;  /* 0x00000062cc18723c */ /* 0x004ff000000810e8 */
[----:B------:R-:W-:Y:S08]  /*b00c0*/  HMMA.1688.F32.TF32 R164, R172, R88, R164 ;  /* 0x00000058aca4723c */ /* 0x000ff000000810a4 */
[----:B------:R-:W-:Y:S07]  /*b00d0*/  HMMA.1688.F32.TF32 R180, R168, R150, R180 ;  /* 0x00000096a8b4723c */ /* 0x000fee00000810b4 */
[----:B------:R-:W-:Y:S01]  /*b00e0*/  STL.64 [R1+0x570], R24 ;  /* 0x0005701801007387 */ /* 0x000fe20000100a00 */
[----:B------:R1:W-:Y:S02]  /*b00f0*/  STL.64 [R1+0x578], R26 ;  /* 0x0005781a01007387 */ /* 0x0003e40000100a00 */
[----:B-1----:R-:W-:Y:S01]  /*b0100*/  HMMA.1688.F32.TF32 R24, R204, R94, R220 ;  /* 0x0000005ecc18723c */ /* 0x002fe200000810dc */
[----:B------:R-:W-:Y:S01]  /*b0110*/  STL [R1+0x3c14], R94 ;  /* 0x003c145e01007387 */ /* 0x000fe20000100800 */
[----:B------:R-:W-:Y:S11]  /*b0120*/  STL [R1+0x3c08], R95 ;  /* 0x003c085f01007387 */ /* 0x000ff60000100800 */
[----:B------:R-:W-:Y:S01]  /*b0130*/  @!UPT UIADD3 URZ, URZ, URZ, URZ ;  /* 0x0000003f3f3ff290 */ /* 0x000fe2000fffe03f */
[----:B------:R-:W-:Y:S08]  /*b0140*/  HMMA.1688.F32.TF32 R180, R172, R84, R180 ;  /* 0x00000054acb4723c */ /* 0x000ff000000810b4 */
[----:B------:R-:W-:Y:S01]  /*b0150*/  HMMA.1688.F32.TF32 R184, R168, R146, R184 ;  /* 0x00000092a8b8723c */ /* 0x000fe200000810b8 */
[----:B------:R-:W-:Y:S01]  /*b0160*/  STL.64 [R1+0x560], R24 ;  /* 0x0005601801007387 */ /* 0x000fe20000100a00 */
[----:B------:R1:W-:Y:S06]  /*b0170*/  STL.64 [R1+0x568], R26 ;  /* 0x0005681a01007387 */ /* 0x0003ec0000100a00 */
[----:B-1----:R-:W-:Y:S01]  /*b0180*/  HMMA.1688.F32.TF32 R24, R204, R90, R164 ;  /* 0x0000005acc18723c */ /* 0x002fe200000810a4 */
[----:B------:R-:W-:Y:S01]  /*b0190*/  STL [R1+0x3c1c], R90 ;  /* 0x003c1c5a01007387 */ /* 0x000fe20000100800 */
[----:B------:R-:W-:Y:S11]  /*b01a0*/  STL [R1+0x3c18], R91 ;  /* 0x003c185b01007387 */ /* 0x000ff60000100800 */
[----:B------:R-:W-:Y:S03]  /*b01b0*/  @!UPT UIADD3 URZ, URZ, URZ, URZ ;  /* 0x0000003f3f3ff290 */ /* 0x000fe6000fffe03f */
        /* <DEDUP_REMOVED lines=16> */
[----:B------:R-:W-:Y:S01]  /*b02c0*/  IMAD.MOV.U32 R4, RZ, RZ, R246 ;  /* 0x000000ffff047224 */ /* 0x000fe200078e00f6 */
[----:B------:R-:W-:Y:S01]  /*b02d0*/  MOV R0, R247 ;  /* 0x000000f700007202 */ /* 0x000fe20000000f00 */
[----:B------:R-:W-:-:S02]  /*b02e0*/  IMAD.MOV.U32 R222, RZ, RZ, R3 ;  /* 0x000000ffffde7224 */ /* 0x000fc400078e0003 */
[----:B------:R-:W-:Y:S01]  /*b02f0*/  IMAD.MOV.U32 R223, RZ, RZ, R2 ;  /* 0x000000ffffdf7224 */ /* 0x000fe200078e0002 */
[----:B------:R-:W-:Y:S01]  /*b0300*/  STL.64 [R1+0x4f0], R24 ;  /* 0x0004f01801007387 */ /* 0x000fe20000100a00 */
[----:B------:R2:W-:Y:S03]  /*b0310*/  STL.64 [R1+0x4f8], R26 ;  /* 0x0004f81a01007387 */ /* 0x0005e60000100a00 */
[----:B------:R-:W-:Y:S04]  /*b0320*/  LDS R164, [R9+0x58200] ;  /* 0x0582000009a47984 */ /* 0x000fe80000000800 */
[----:B------:R-:W-:Y:S04]  /*b0330*/  LDS R166, [R9+0x59200] ;  /* 0x0592000009a67984 */ /* 0x000fe80000000800 */
[----:B------:R-:W-:Y:S04]  /*b0340*/  LDS R165, [R8+0x58200] ;  /* 0x0582000008a57984 */ /* 0x000fe80000000800 */
[----:B------:R-:W3:Y:S01]  /*b0350*/  LDS R167, [R8+0x59200] ;  /* 0x0592000008a77984 */ /* 0x000ee20000000800 */
[----:B--2---:R-:W-:Y:S03]  /*b0360*/  HMMA.1688.F32.TF32 R24, R204, R86, R180 ;  /* 0x00000056cc18723c */ /* 0x004fe600000810b4 */
[----:B------:R-:W-:Y:S01]  /*b0370*/  STL [R1+0x3c24], R86 ;  /* 0x003c245601007387 */ /* 0x000fe20000100800 */
[----:B------:R-:W-:Y:S04]  /*b0380*/  STL [R1+0x3c20], R87 ;  /* 0x003c205701007387 */ /* 0x000fe80000100800 */
[----:B------:R-:W-:Y:S11]  /*b0390*/  HMMA.1688.F32.TF32 R188, R172, R76, R188 ;  /* 0x0000004cacbc723c */ /* 0x000ff600000810bc */
[----:B------:R-:W-:Y:S04]  /*b03a0*/  @!UPT UIADD3 URZ, URZ, URZ, URZ ;  /* 0x0000003f3f3ff290 */ /* 0x000fe8000fffe03f */
[----:B------:R-:W-:Y:S01]  /*b03b0*/  STL.64 [R1+0x5d0], R24 ;  /* 0x0005d01801007387 */ /* 0x000fe20000100a00 */
[----:B------:R2:W-:Y:S02]  /*b03c0*/  STL.64 [R1+0x5d8], R26 ;  /* 0x0005d81a01007387 */ /* 0x0005e40000100a00 */
[----:B--2---:R-:W-:Y:S01]  /*b03d0*/  HMMA.1688.F32.TF32 R24, R204, R82, R184 ;  /* 0x00000052cc18723c */ /* 0x004fe200000810b8 */
[----:B------:R-:W-:Y:S01]  /*b03e0*/  STL [R1+0x3c2c], R82 ;  /* 0x003c2c5201007387 */ /* 0x000fe20000100800 */
[----:B------:R-:W-:Y:S06]  /*b03f0*/  STL [R1+0x3c28], R83 ;  /* 0x003c285301007387 */ /* 0x000fec0000100800 */
        /* <DEDUP_REMOVED lines=11> */
[C---:B--2---:R-:W-:Y:S01]  /*b04b0*/  HMMA.1688.F32.TF32 R24, R204.reuse, R74, R192 ;  /* 0x0000004acc18723c */ /* 0x044fe200000810c0 */
[----:B------:R-:W-:Y:S01]  /*b04c0*/  STL [R1+0x3c3c], R74 ;  /* 0x003c3c4a01007387 */ /* 0x000fe20000100800 */
[----:B------:R-:W-:Y:S11]  /*b04d0*/  STL [R1+0x3c38], R75 ;  /* 0x003c384b01007387 */ /* 0x000ff60000100800 */
[----:B------:R-:W-:Y:S10]  /*b04e0*/  @!UPT UIADD3 URZ, URZ, URZ, URZ ;  /* 0x0000003f3f3ff290 */ /* 0x000ff4000fffe03f */
[----:B------:R-:W-:Y:S01]  /*b04f0*/  STL.64 [R1+0x5a0], R24 ;  /* 0x0005a01801007387 */ /* 0x000fe20000100a00 */
[----:B------:R2:W-:Y:S02]  /*b0500*/  STL.64 [R1+0x5a8], R26 ;  /* 0x0005a81a01007387 */ /* 0x0005e40000100a00 */
[----:B------:R-:W1:Y:S01]  /*b0510*/  LDL.LU R248, [R1+0xeb0] ;  /* 0x000eb00001f87983 */ /* 0x000e620000300800 */
[----:B--2---:R-:W-:Y:S11]  /*b0520*/  HMMA.1688.F32.TF32 R24, R204, R70, R196 ;  /* 0x00000046cc18723c */ /* 0x004ff600000810c4 */
[----:B------:R-:W-:Y:S11]  /*b0530*/  @!UPT UIADD3 URZ, URZ, URZ, URZ ;  /* 0x0000003f3f3ff290 */ /* 0x000ff6000fffe03f */
[----:B------:R-:W-:Y:S01]  /*b0540*/  @!UPT UIADD3 URZ, URZ, URZ, URZ ;  /* 0x0000003f3f3ff290 */ /* 0x000fe2000fffe03f */
[----:B------:R-:W-:Y:S01]  /*b0550*/  STL.64 [R1+0x590], R24 ;  /* 0x0005901801007387 */ /* 0x000fe20000100a00 */
[----:B------:R2:W-:Y:S02]  /*b0560*/  STL.64 [R1+0x598], R26 ;  /* 0x0005981a01007387 */ /* 0x0005e40000100a00 */
[----:B------:R-:W1:Y:S02]  /*b0570*/  LDL.LU R249, [R1+0xeb4] ;  /* 0x000eb40001f97983 */ /* 0x000e640000300800 */
[----:B------:R-:W1:Y:S01]  /*b0580*/  LDL.LU R250, [R1+0xeb8] ;  /* 0x000eb80001fa7983 */ /* 0x000e620000300800 */
[----:B------:R-:W1:Y:S01]  /*b0590*/  LDL.LU R251, [R1+0xebc] ;  /* 0x000ebc0001fb7983 */ /* 0x000e620000300800 */
[C---:B------:R-:W-:Y:S08]  /*b05a0*/  HMMA.1688.F32.TF32 R200, R172.reuse, R64, R200 ;  /* 0x00000040acc8723c */ /* 0x040ff000000810c8 */
[----:B------:R-:W-:Y:S01]  /*b05b0*/  HMMA.1688.F32.TF32 R224, R172, R60, R224 ;  /* 0x0000003cace0723c */ /* 0x000fe200000810e0 */
[----:B------:R-:W-:Y:S01]  /*b05c0*/  STL [R1+0x3c44], R70 ;  /* 0x003c444601007387 */ /* 0x000fe20000100800 */
[----:B------:R-:W-:Y:S11]  /*b05d0*/  STL [R1+0x3c40], R71 ;  /* 0x003c404701007387 */ /* 0x000ff60000100800 */
[----:B------:R-:W-:Y:S03]  /*b05e0*/  @!UPT UIADD3 URZ, URZ, URZ, URZ ;  /* 0x0000003f3f3ff290 */ /* 0x000fe6000fffe03f */
        /* <DEDUP_REMOVED lines=38> */
[----:B------:R-:W-:Y:S01]  /*b0850*/  HMMA.1688.F32.TF32 R236, R172, R36, R236 ;  /* 0x00000024acec723c */ /* 0x000fe200000810ec */
[----:B------:R-:W-:Y:S01]  /*b0860*/  LDS R172, [R9+0x5a200] ;  /* 0x05a2000009ac7984 */ /* 0x000fe20000000800 */
[----:B------:R-:W-:Y:S11]  /*b0870*/  LDS R173, [R8+0x5a200] ;  /* 0x05a2000008ad7984 */ /* 0x000ff60000000800 */
[----:B------:R-:W-:Y:S02]  /*b0880*/  @!UPT UIADD3 URZ, URZ, URZ, URZ ;  /* 0x0000003f3f3ff290 */ /* 0x000fe4000fffe03f */
        /* <DEDUP_REMOVED lines=8> */
[----:B--2---:R-:W-:Y:S01]  /*b0910*/  HMMA.1688.F32.TF32 R24, R204, R38, R236 ;  /* 0x00000026cc18723c */ /* 0x004fe200000810ec */
[----:B------:R-:W-:Y:S01]  /*b0920*/  STL [R1+0x3c84], R38 ;  /* 0x003c842601007387 */ /* 0x000fe20000100800 */
[----:B------:R-:W-:Y:S11]  /*b0930*/  STL [R1+0x3c80], R39 ;  /* 0x003c802701007387 */ /* 0x000ff60000100800 */
[----:B------:R-:W-:Y:S10]  /*b0940*/  @!UPT UIADD3 URZ, URZ, URZ, URZ ;  /* 0x0000003f3f3ff290 */ /* 0x000ff4000fffe03f */
[----:B------:R-:W-:Y:S01]  /*b0950*/  STL.64 [R1+0x660], R24 ;  /* 0x0006601801007387 */ /* 0x000fe20000100a00 */
[----:B------:R2:W-:Y:S02]  /*b0960*/  STL.64 [R1+0x668], R26 ;  /* 0x0006681a01007387 */ /* 0x0005e40000100a00 */
[----:B------:R-:W4:Y:S02]  /*b0970*/  LDL.LU R176, [R1+0xec0] ;  /* 0x000ec00001b07983 */ /* 0x000f240000300800 */
[----:B------:R-:W4:Y:S01]  /*b0980*/  LDL.LU R177, [R1+0xec4] ;  /* 0x000ec40001b17983 */ /* 0x000f220000300800 */
[----:B------:R-:W4:Y:S01]  /*b0990*/  LDL.LU R178, [R1+0xec8] ;  /* 0x000ec80001b27983 */ /* 0x000f220000300800 */
        /* <DEDUP_REMOVED lines=26> */
[C---:B-1----:R-:W-:Y:S01]  /*b0b40*/  HMMA.1688.F32.TF32 R232, R168.reuse, R246, R248 ;  /* 0x000000f6a8e8723c */ /* 0x042fe200000810f8 */
[----:B------:R-:W3:Y:S01]  /*b0b50*/  LDL.LU R245, [R1+0xe94] ;  /* 0x000e940001f57983 */ /* 0x000ee20000300800 */
[----:B------:R-:W3:Y:S02]  /*b0b60*/  LDL.LU R246, [R1+0xe98] ;  /* 0x000e980001f67983 */ /* 0x000ee40000300800 */
[----:B------:R-:W3:Y:S02]  /*b0b70*/  LDL.LU R247, [R1+0xe9c] ;  /* 0x000e9c0001f77983 */ /* 0x000ee40000300800 */
[----:B------:R-:W3:Y:S01]  /*b0b80*/  LDL.LU R228, [R1+0xea0] ;  /* 0x000ea00001e47983 */ /* 0x000ee20000300800 */
[----:B------:R-:W3:Y:S01]  /*b0b90*/  LDL.LU R229, [R1+0xea4] ;  /* 0x000ea40001e57983 */ /* 0x000ee20000300800 */
[----:B------:R-:W3:Y:S02]  /*b0ba0*/  LDL.LU R230, [R1+0xea8] ;  /* 0x000ea80001e67983 */ /* 0x000ee40000300800 */
[----:B------:R-:W3:Y:S02]  /*b0bb0*/  LDL.LU R231, [R1+0xeac] ;  /* 0x000eac0001e77983 */ /* 0x000ee40000300800 */
[----:B--2---:R-:W2:Y:S01]  /*b0bc0*/  LDL.64 R26, [R1+0x1d8] ;  /* 0x0001d800011a7983 */ /* 0x004ea20000100a00 */
[----:B------:R-:W4:Y:S01]  /*b0bd0*/  LDL.64 R182, [R1+0x1c8] ;  /* 0x0001c80001b67983 */ /* 0x000f220000100a00 */
[----:B------:R-:W4:Y:S02]  /*b0be0*/  LDL.LU R248, [R1+0xe70] ;  /* 0x000e700001f87983 */ /* 0x000f240000300800 */
[----:B------:R-:W4:Y:S02]  /*b0bf0*/  LDL.LU R249, [R1+0xe74] ;  /* 0x000e740001f97983 */ /* 0x000f240000300800 */
[----:B------:R-:W4:Y:S01]  /*b0c00*/  LDL.LU R250, [R1+0xe78] ;  /* 0x000e780001fa7983 */ /* 0x000f220000300800 */
[----:B------:R-:W4:Y:S01]  /*b0c10*/  LDL.LU R251, [R1+0xe7c] ;  /* 0x000e7c0001fb7983 */ /* 0x000f220000300800 */
[----:B------:R-:W4:Y:S02]  /*b0c20*/  LDL.64 R30, [R1+0x1b8] ;  /* 0x0001b800011e7983 */ /* 0x000f240000100a00 */
[----:B------:R-:W4:Y:S02]  /*b0c30*/  LDL.64 R34, [R1+0x1a8] ;  /* 0x0001a80001227983 */ /* 0x000f240000100a00 */
[----:B------:R-:W4:Y:S01]  /*b0c40*/  LDL.LU R192, [R1+0xe50] ;  /* 0x000e500001c07983 */ /* 0x000f220000300800 */
[----:B------:R-:W4:Y:S01]  /*b0c50*/  LDL.LU R193, [R1+0xe54] ;  /* 0x000e540001c17983 */ /* 0x000f220000300800 */
[----:B------:R-:W4:Y:S02]  /*b0c60*/  LDL.LU R194, [R1+0xe58] ;  /* 0x000e580001c27983 */ /* 0x000f240000300800 */
[----:B------:R-:W4:Y:S02]  /*b0c70*/  LDL.LU R195, [R1+0xe5c] ;  /* 0x000e5c0001c37983 */ /* 0x000f240000300800 */
[----:B------:R-:W4:Y:S01]  /*b0c80*/  LDL.64 R174, [R1+0xe8] ;  /* 0x0000e80001ae7983 */ /* 0x000f220000100a00 */
[----:B------:R-:W4:Y:S01]  /*b0c90*/  LDL.64 R238, [R1+0x198] ;  /* 0x0001980001ee7983 */ /* 0x000f220000100a00 */
        /* <DEDUP_REMOVED lines=16> */
[C---:B---3--:R-:W-:Y:S08]  /*b0da0*/  HMMA.1688.F32.TF32 R220, R168.reuse, R222, R228 ;  /* 0x000000dea8dc723c */ /* 0x048ff000000810e4 */
[C---:B--2---:R-:W-:Y:S08]  /*b0db0*/  HMMA.1688.F32.TF32 R228, R168.reuse, R26, R244 ;  /* 0x0000001aa8e4723c */ /* 0x044ff000000810f4 */
[C---:B----4-:R-:W-:Y:S08]  /*b0dc0*/  HMMA.1688.F32.TF32 R204, R168.reuse, R182, R204 ;  /* 0x000000b6a8cc723c */ /* 0x050ff000000810cc */
[----:B------:R-:W-:Y:S01]  /*b0dd0*/  HMMA.1688.F32.TF32 R188, R168, R34, R188 ;  /* 0x00000022a8bc723c */ /* 0x000fe200000810bc */
[----:B------:R-:W-:Y:S01]  /*b0de0*/  MOV R247, R182 ;  /* 0x000000b600f77202 */ /* 0x000fe20000000f00 */
[----:B------:R-:W-:-:S02]  /*b0df0*/  IMAD.MOV.U32 R246, RZ, RZ, R183 ;  /* 0x000000fffff67224 */ /* 0x000fc400078e00b7 */
[----:B------:R-:W-:Y:S02]  /*b0e00*/  IMAD.MOV.U32 R245, RZ, RZ, R26 ;  /* 0x000000fffff57224 */ /* 0x000fe400078e001a */
[----:B------:R-:W-:Y:S02]  /*b0e10*/  IMAD.MOV.U32 R244, RZ, RZ, R27 ;  /* 0x000000fffff47224 */ /* 0x000fe400078e001b */
[----:B------:R-:W-:Y:S01]  /*b0e20*/  HMMA.1688.F32.TF32 R180, R168, R30, R248 ;  /* 0x0000001ea8b4723c */ /* 0x000fe200000810f8 */
[----:B------:R-:W2:Y:S06]  /*b0e30*/  LDL.LU.64 R26, [R1+0x3cf8] ;  /* 0x003cf800011a7983 */ /* 0x000eac0000300a00 */
[----:B------:R-:W-:-:S02]  /*b0e40*/  IMAD.MOV.U32 R249, RZ, RZ, R30 ;  /* 0x000000fffff97224 */ /* 0x000fc400078e001e */
[----:B------:R-:W-:Y:S02]  /*b0e50*/  IMAD.MOV.U32 R248, RZ, RZ, R31 ;  /* 0x000000fffff87224 */ /* 0x000fe400078e001f */
[----:B------:R-:W-:Y:S01]  /*b0e60*/  IMAD.MOV.U32 R251, RZ, RZ, R34 ;  /* 0x000000fffffb7224 */ /* 0x000fe200078e0022 */
[----:B------:R-:W3:Y:S01]  /*b0e70*/  LDL.LU.64 R30, [R1+0x3cf0] ;  /* 0x003cf000011e7983 */ /* 0x000ee20000300a00 */
[----:B------:R-:W-:Y:S02]  /*b0e80*/  MOV R250, R35 ;  /* 0x0000002300fa7202 */ /* 0x000fe40000000f00 */
[----:B------:R-:W4:Y:S01]  /*b0e90*/  LDL.LU.64 R34, [R1+0x3ce8] ;  /* 0x003ce80001227983 */ /* 0x000f220000300a00 */
[----:B------:R-:W-:Y:S01]  /*b0ea0*/  HMMA.1688.F32.TF32 R196, R168, R174, R196 ;  /* 0x000000aea8c4723c */ /* 0x000fe200000810c4 */
[----:B------:R-:W-:Y:S02]  /*b0eb0*/  IMAD.MOV.U32 R3, RZ, RZ, R175 ;  /* 0x000000ffff037224 */ /* 0x000fe400078e00af */
[----:B------:R-:W-:Y:S01]  /*b0ec0*/  IMAD.MOV.U32 R2, RZ, RZ, R174 ;  /* 0x000000ffff027224 */ /* 0x000fe200078e00ae */
[----:B------:R-:W-:Y:S04]  /*b0ed0*/  LDS R175, [R8+0x5b200] ;  /* 0x05b2000008af7984 */ /* 0x000fe80000000800 */
[----:B------:R-:W1:Y:S01]  /*b0ee0*/  LDS R174, [R9+0x5b200] ;  /* 0x05b2000009ae7984 */ /* 0x000e620000000800 */
[----:B------:R-:W-:Y:S08]  /*b0ef0*/  HMMA.1688.F32.TF32 R220, R164, R156, R220 ;  /* 0x0000009ca4dc723c */ /* 0x000ff000000810dc */
[----:B------:R-:W-:Y:S01]  /*b0f00*/  HMMA.1688.F32.TF32 R192, R168, R238, R192 ;  /* 0x000000eea8c0723c */ /* 0x000fe200000810c0 */
[----:B------:R-:W-:-:S02]  /*b0f10*/  IMAD.MOV.U32 R39, RZ, RZ, R239 ;  /* 0x000000ffff277224 */ /* 0x000fc400078e00ef */
[----:B------:R-:W-:-:S05]  /*b0f20*/  IMAD.MOV.U32 R38, RZ, RZ, R238 ;  /* 0x000000ffff267224 */ /* 0x000fca00078e00ee */
[C---:B------:R-:W-:Y:S08]  /*b0f30*/  HMMA.1688.F32.TF32 R208, R168.reuse, R22, R208 ;  /* 0x00000016a8d0723c */ /* 0x040ff000000810d0 */
[C---:B------:R-:W-:Y:S08]  /*b0f40*/  HMMA.1688.F32.TF32 R212, R168.reuse, R18, R212 ;  /* 0x00000012a8d4723c */ /* 0x040ff000000810d4 */
[C---:B------:R-:W-:Y:S08]  /*b0f50*/  HMMA.1688.F32.TF32 R216, R168.reuse, R14, R216 ;  /* 0x0000000ea8d8723c */ /* 0x040ff000000810d8 */
[C---:B------:R-:W-:Y:S08]  /*b0f60*/  HMMA.1688.F32.TF32 R176, R168.reuse, R10, R176 ;  /* 0x0000000aa8b0723c */ /* 0x040ff000000810b0 */
[----:B------:R-:W-:Y:S08]  /*b0f70*/  HMMA.1688.F32.TF32 R236, R168, R6, R240 ;  /* 0x00000006a8ec723c */ /* 0x000ff000000810f0 */
        /* <DEDUP_REMOVED lines=10> */
[C---:B-1----:R-:W-:Y:S01]  /*b1020*/  HMMA.1688.F32.TF32 R220, R172.reuse, R158, R220 ;  /* 0x0000009eacdc723c */ /* 0x042fe200000810dc */
[----:B------:R-:W-:Y:S07]  /*b1030*/  STL.64 [R1+0x3ce0], R146 ;  /* 0x003ce09201007387 */ /* 0x000fee0000100a00 */
[C---:B------:R-:W-:Y:S01]  /*b1040*/  HMMA.1688.F32.TF32 R180, R172.reuse, R146, R180 ;  /* 0x00000092acb4723c */ /* 0x040fe200000810b4 */
[----:B------:R-:W-:Y:S07]  /*b1050*/  STL.64 [R1+0x3cd8], R144 ;  /* 0x003cd89001007387 */ /* 0x000fee0000100a00 */
[----:B------:R-:W-:Y:S08]  /*b1060*/  HMMA.1688.F32.TF32 R228, R172, R154, R228 ;  /* 0x0000009aace4723c */ /* 0x000ff000000810e4 */
[C---:B------:R-:W-:Y:S08]  /*b1070*/  HMMA.1688.F32.TF32 R188, R164.reuse, R140, R188 ;  /* 0x0000008ca4bc723c */ /* 0x040ff000000810bc */
[----:B------:R-:W-:Y:S11]  /*b1080*/  HMMA.1688.F32.TF32 R192, R164, R136, R192 ;  /* 0x00000088a4c0723c */ /* 0x000ff600000810c0 */
[----:B------:R-:W-:Y:S05]  /*b1090*/  @!UPT UIADD3 URZ, URZ, URZ, URZ ;  /* 0x0000003f3f3ff290 */ /* 0x000fea000fffe03f */
[C---:B------:R-:W-:Y:S08]  /*b10a0*/  HMMA.1688.F32.TF32 R188, R172.reuse, R142, R188 ;  /* 0x0000008eacbc723c */ /* 0x040ff000000810bc */
[----:B------:R-:W-:Y:S08]  /*b10b0*/  HMMA.1688.F32.TF32 R192, R172, R138, R192 ;  /* 0x0000008aacc0723c */ /* 0x000ff000000810c0 */
[----:B------:R-:W-:Y:S11]  /*b10c0*/  HMMA.1688.F32.TF32 R196, R164, R132, R196 ;  /* 0x00000084a4c4723c */ /* 0x000ff600000810c4 */
[----:B------:R-:W-:Y:S11]  /*b10d0*/  @!UPT UIADD3 URZ, URZ, URZ, URZ ;  /* 0x0000003f3f3ff290 */ /* 0x000ff6000fffe03f */
[----:B------:R-:W-:Y:S02]  /*b10e0*/  @!UPT UIADD3 URZ, URZ, URZ, URZ ;  /* 0x0000003f3f3ff290 */ /* 0x000fe4000fffe03f */
[----:B------:R-:W-:Y:S08]  /*b10f0*/  HMMA.1688.F32.TF32 R196, R172, R134, R196 ;  /* 0x00000086acc4723c */ /* 0x000ff000000810c4 */
[C---:B--2---:R-:W-:Y:S08]  /*b1100*/  HMMA.1688.F32.TF32 R184, R168.reuse, R26, R184 ;  /* 0x0000001aa8b8723c */ /* 0x044ff000000810b8 */
[C---:B---3--:R-:W-:Y:S08]  /*b1110*/  HMMA.1688.F32.TF32 R224, R168.reuse, R30, R224 ;  /* 0x0000001ea8e0723c */ /* 0x048ff000000810e0 */
[----:B----4-:R-:W-:Y:S08]  /*b1120*/  HMMA.1688.F32.TF32 R200, R168, R34, R200 ;  /* 0x00000022a8c8723c */ /* 0x010ff000000810c8 */
[----:B------:R-:W-:Y:S01]  /*b1130*/  HMMA.1688.F32.TF32 R168, R164, R148, R204 ;  /* 0x00000094a4a8723c */ /* 0x000fe200000810cc */
[----:B------:R-:W-:Y:S04]  /*b1140*/  LDS R204, [R9+0x5c200] ;  /* 0x05c2000009cc7984 */ /* 0x000fe80000000800 */
[----:B------:R-:W-:Y:S04]  /*b1150*/  LDS R206, [R9+0x5d200] ;  /* 0x05d2000009ce7984 */ /* 0x000fe80000000800 */
[----:B------:R-:W-:Y:S04]  /*b1160*/  LDS R205, [R8+0x5c200] ;  /* 0x05c2000008cd7984 */ /* 0x000fe80000000800 */
[----:B------:R-:W1:Y:S02]  /*b1170*/  LDS R207, [R8+0x5d200] ;  /* 0x05d2000008cf7984 */ /* 0x000e640000000800 */
[----:B-1----:R-:W-:Y:S09]  /*b1180*/  HMMA.1688.F32.TF32 R144, R204, R92, R220 ;  /* 0x0000005ccc90723c */ /* 0x002ff200000810dc */
[----:B------:R-:W-:Y:S11]  /*b1190*/  HMMA.1688.F32.TF32 R168, R172, R150, R168 ;  /* 0x00000096aca8723c */ /* 0x000ff600000810a8 */
[----:B------:R-:W-:Y:S04]  /*b11a0*/  @!UPT UIADD3 URZ, URZ, URZ, URZ ;  /* 0x0000003f3f3ff290 */ /* 0x000fe8000fffe03f */
        /* <DEDUP_REMOVED lines=8> */
[----:B------:R-:W-:Y:S01]  /*b1230*/  IMAD.MOV.U32 R5, RZ, RZ, R145 ;  /* 0x000000ffff057224 */ /* 0x000fe200078e0091 */
[----:B------:R-:W-:Y:S01]  /*b1240*/  MOV R87, R146 ;  /* 0x0000009200577202 */ /* 0x000fe20000000f00 */
[----:B------:R-:W-:Y:S02]  /*b1250*/  IMAD.MOV.U32 R90, RZ, RZ, R147 ;  /* 0x000000ffff5a7224 */ /* 0x000fe400078e0093 */
        /* <DEDUP_REMOVED lines=8> */
[----:B------:R-:W-:Y:S07]  /*b12e0*/  STL [R1+0x3c8c], R106 ;  /* 0x003c8c6a01007387 */ /* 0x000fee0000100800 */
[C---:B------:R-:W-:Y:S08]  /*b12f0*/  HMMA.1688.F32.TF32 R176, R164.reuse, R104, R176 ;  /* 0x00000068a4b0723c */ /* 0x040ff000000810b0 */
[----:B------:R-:W-:Y:S01]  /*b1300*/  HMMA.1688.F32.TF32 R236, R164, R100, R236 ;  /* 0x00000064a4ec723c */ /* 0x000fe200000810ec */
[----:B------:R-:W-:Y:S04]  /*b1310*/  LDS R168, [R9+0x58280] ;  /* 0x0582800009a87984 */ /* 0x000fe80000000800 */
[----:B------:R-:W-:Y:S04]  /*b1320*/  LDS R170, [R9+0x59280] ;  /* 0x0592800009aa7984 */ /* 0x000fe80000000800 */
[----:B------:R-:W-:Y:S04]  /*b1330*/  LDS R169, [R8+0x58280] ;  /* 0x0582800008a97984 */ /* 0x000fe80000000800 */
[----:B------:R-:W-:Y:S01]  /*b1340*/  LDS R171, [R8+0x59280] ;  /* 0x0592800008ab7984 */ /* 0x000fe20000000800 */
[----:B------:R-:W-:-:S02]  /*b1350*/  IMAD.MOV.U32 R12, RZ, RZ, R144 ;  /* 0x000000ffff0c7224 */ /* 0x000fc400078e0090 */
[----:B------:R-:W-:Y:S02]  /*b1360*/  IMAD.MOV.U32 R13, RZ, RZ, R145 ;  /* 0x000000ffff0d7224 */ /* 0x000fe400078e0091 */
[----:B------:R-:W-:Y:S01]  /*b1370*/  IMAD.MOV.U32 R82, RZ, RZ, R146 ;  /* 0x000000ffff527224 */ /* 0x000fe200078e0092 */
[----:B------:R-:W-:Y:S01]  /*b1380*/  MOV R83, R147 ;  /* 0x0000009300537202 */ /* 0x000fe20000000f00 */
[----:B------:R-:W-:Y:S08]  /*b1390*/  HMMA.1688.F32.TF32 R200, R172, R130, R200 ;  /* 0x00000082acc8723c */ /* 0x000ff000000810c8 */
[----:B------:R-:W-:Y:S08]  /*b13a0*/  HMMA.1688.F32.TF32 R144, R204, R80, R180 ;  /* 0x00000050cc90723c */ /* 0x000ff000000810b4 */
[C---:B------:R-:W-:Y:S08]  /*b13b0*/  HMMA.1688.F32.TF32 R224, R172.reuse, R126, R224 ;  /* 0x0000007eace0723c */ /* 0x040ff000000810e0 */
[C---:B------:R-:W-:Y:S08]  /*b13c0*/  HMMA.1688.F32.TF32 R184, R172.reuse, R122, R184 ;  /* 0x0000007aacb8723c */ /* 0x040ff000000810b8 */
[C---:B------:R-:W-:Y:S08]  /*b13d0*/  HMMA.1688.F32.TF32 R208, R172.reuse, R118, R208 ;  /* 0x00000076acd0723c */ /* 0x040ff000000810d0 */
[C---:B------:R-:W-:Y:S08]  /*b13e0*/  HMMA.1688.F32.TF32 R232, R172.reuse, R162, R232 ;  /* 0x000000a2ace8723c */ /* 0x040ff000000810e8 */
[----:B------:R-:W-:Y:S01]  /*b13f0*/  HMMA.1688.F32.TF32 R212, R172, R114, R212 ;  /* 0x00000072acd4723c */ /* 0x000fe200000810d4 */
[----:B------:R-:W-:Y:S01]  /*b1400*/  IMAD.MOV.U32 R161, RZ, RZ, R3 ;  /* 0x000000ffffa17224 */ /* 0x000fe200078e0003 */
[----:B------:R-:W-:-:S06]  /*b1410*/  MOV R160, R2 ;  /* 0x0000000200a07202 */ /* 0x000fcc0000000f00 */
[C---:B------:R-:W-:Y:S01]  /*b1420*/  HMMA.1688.F32.TF32 R216, R172.reuse, R110, R216 ;  /* 0x0000006eacd8723c */ /* 0x040fe200000810d8 */
[----:B------:R-:W-:Y:S07]  /*b1430*/  STL [R1+0x3c88], R107 ;  /* 0x003c886b01007387 */ /* 0x000fee0000100800 */
[----:B------:R-:W-:Y:S01]  /*b1440*/  HMMA.1688.F32.TF32 R176, R172, R106, R176 ;  /* 0x0000006aacb0723c */ /* 0x000fe200000810b0 */
[----:B------:R-:W-:Y:S04]  /*b1450*/  LDS R164, [R9+0x56280] ;  /* 0x0562800009a47984 */ /* 0x000fe80000000800 */
[----:B------:R-:W-:Y:S04]  /*b1460*/  LDS R166, [R9+0x57280] ;  /* 0x0572800009a67984 */ /* 0x000fe80000000800 */
[----:B------:R-:W-:Y:S04]  /*b1470*/  LDS R165, [R8+0x56280] ;  /* 0x0562800008a57984 */ /* 0x000fe80000000800 */
[----:B------:R-:W4:Y:S01]  /*b1480*/  LDS R167, [R8+0x57280] ;  /* 0x0572800008a77984 */ /* 0x000f220000000800 */
        /* <DEDUP_REMOVED lines=31> */
[----:B------:R-:W-:Y:S02]  /*b1680*/  MOV R63, R147 ;  /* 0x00000093003f7202 */ /* 0x000fe40000000f00 */
        /* <DEDUP_REMOVED lines=8> */
[C---:B------:R-:W-:Y:S11]  /*b1710*/  HMMA.1688.F32.TF32 R232, R204.reuse, R96, R232 ;  /* 0x00000060cce8723c */ /* 0x040ff600000810e8 */
[----:B------:R-:W-:Y:S05]  /*b1720*/  @!UPT UIADD3 URZ, URZ, URZ, URZ ;  /* 0x0000003f3f3ff290 */ /* 0x000fea000fffe03f */
[----:B------:R-:W-:Y:S01]  /*b1730*/  MOV R46, R144 ;  /* 0x00000090002e7202 */ /* 0x000fe20000000f00 */
[----:B------:R-:W-:Y:S02]  /*b1740*/  IMAD.MOV.U32 R47, RZ, RZ, R145 ;  /* 0x000000ffff2f7224 */ /* 0x000fe400078e0091 */
[----:B------:R-:W-:Y:S02]  /*b1750*/  IMAD.MOV.U32 R50, RZ, RZ, R146 ;  /* 0x000000ffff327224 */ /* 0x000fe400078e0092 */
[----:B------:R-:W-:Y:S02]  /*b1760*/  IMAD.MOV.U32 R51, RZ, RZ, R147 ;  /* 0x000000ffff337224 */ /* 0x000fe400078e0093 */
[----:B------:R-:W-:Y:S01]  /*b1770*/  HMMA.1688.F32.TF32 R144, R204, R52, R208 ;  /* 0x00000034cc90723c */ /* 0x000fe200000810d0 */
[----:B------:R2:W-:Y:S01]  /*b1780*/  STL [R1+0x3c94], R102 ;  /* 0x003c946601007387 */ /* 0x0005e20000100800 */
[----:B------:R3:W-:Y:S02]  /*b1790*/  STL [R1+0x3c90], R103 ;  /* 0x003c906701007387 */ /* 0x0007e40000100800 */
[----:B------:R-:W4:Y:S02]  /*b17a0*/  LDL.LU R200, [R1+0xf30] ;  /* 0x000f300001c87983 */ /* 0x000f240000300800 */
[----:B------:R-:W4:Y:S01]  /*b17b0*/  LDL.LU R201, [R1+0xf34] ;  /* 0x000f340001c97983 */ /* 0x000f220000300800 */
[----:B------:R-:W4:Y:S01]  /*b17c0*/  LDL.LU R202, [R1+0xf38] ;  /* 0x000f380001ca7983 */ /* 0x000f220000300800 */
[----:B------:R-:W-:Y:S01]  /*b17d0*/  MOV R243, R232 ;  /* 0x000000e800f37202 */ /* 0x000fe20000000f00 */
[----:B------:R-:W4:Y:S02]  /*b17e0*/  LDL.LU R203, [R1+0xf3c] ;  /* 0x000f3c0001cb7983 */ /* 0x000f240000300800 */
[----:B------:R-:W-:Y:S01]  /*b17f0*/  IMAD.MOV.U32 R242, RZ, RZ, R233 ;  /* 0x000000fffff27224 */ /* 0x000fe200078e00e9 */
[----:B------:R-:W4:Y:S01]  /*b1800*/  LDL.LU R232, [R1+0xfc0] ;  /* 0x000fc00001e87983 */ /* 0x000f220000300800 */
[----:B------:R-:W-:-:S02]  /*b1810*/  IMAD.MOV.U32 R241, RZ, RZ, R234 ;  /* 0x000000fffff17224 */ /* 0x000fc400078e00ea */
[----:B------:R-:W4:Y:S02]  /*b1820*/  LDL.LU R233, [R1+0xfc4] ;  /* 0x000fc40001e97983 */ /* 0x000f240000300800 */
[----:B------:R-:W-:Y:S01]  /*b1830*/  IMAD.MOV.U32 R240, RZ, RZ, R235 ;  /* 0x000000fffff07224 */ /* 0x000fe200078e00eb */
[----:B------:R-:W4:Y:S01]  /*b1840*/  LDL.LU R234, [R1+0xfc8] ;  /* 0x000fc80001ea7983 */ /* 0x000f220000300800 */
[----:B------:R-:W4:Y:S02]  /*b1850*/  LDL.LU R235, [R1+0xfcc] ;  /* 0x000fcc0001eb7983 */ /* 0x000f240000300800 */
[----:B------:R-:W4:Y:S01]  /*b1860*/  LDL.LU R224, [R1+0xfe0] ;  /* 0x000fe00001e07983 */ /* 0x000f220000300800 */
[----:B------:R-:W-:Y:S01]  /*b1870*/  MOV R163, R39 ;  /* 0x0000002700a37202 */ /* 0x000fe20000000f00 */
[----:B------:R-:W-:Y:S01]  /*b1880*/  IMAD.MOV.U32 R162, RZ, RZ, R38 ;  /* 0x000000ffffa27224 */ /* 0x000fe200078e0026 */
[----:B------:R-:W4:Y:S01]  /*b1890*/  LDL.LU R225, [R1+0xfe4] ;  /* 0x000fe40001e17983 */ /* 0x000f220000300800 */
[----:B------:R-:W4:Y:S02]  /*b18a0*/  LDL.LU R226, [R1+0xfe8] ;  /* 0x000fe80001e27983 */ /* 0x000f240000300800 */
[----:B------:R-:W4:Y:S02]  /*b18b0*/  LDL.LU R227, [R1+0xfec] ;  /* 0x000fec0001e37983 */ /* 0x000f240000300800 */
[----:B------:R-:W-:-:S02]  /*b18c0*/  IMAD.MOV.U32 R95, RZ, RZ, R144 ;  /* 0x000000ffff5f7224 */ /* 0x000fc400078e0090 */
[----:B------:R-:W-:Y:S02]  /*b18d0*/  IMAD.MOV.U32 R3, RZ, RZ, R145 ;  /* 0x000000ffff037224 */ /* 0x000fe400078e0091 */
[----:B------:R-:W-:Y:S02]  /*b18e0*/  IMAD.MOV.U32 R2, RZ, RZ, R146 ;  /* 0x000000ffff027224 */ /* 0x000fe400078e0092 */
[----:B------:R-:W-:Y:S02]  /*b18f0*/  IMAD.MOV.U32 R252, RZ, RZ, R147 ;  /* 0x000000fffffc7224 */ /* 0x000fe400078e0093 */
[----:B------:R-:W-:Y:S01]  /*b1900*/  HMMA.1688.F32.TF32 R144, R204, R48, R212 ;  /* 0x00000030cc90723c */ /* 0x000fe200000810d4 */
[----:B------:R-:W-:Y:S01]  /*b1910*/  MOV R198, R160 ;  /* 0x000000a000c67202 */ /* 0x000fe20000000f00 */
[----:B------:R-:W-:Y:S02]  /*b1920*/  IMAD.MOV.U32 R199, RZ, RZ, R161 ;  /* 0x000000ffffc77224 */ /* 0x000fe400078e00a1 */
[----:B------:R-:W-:-:S02]  /*b1930*/  IMAD.MOV.U32 R194, RZ, RZ, R162 ;  /* 0x000000ffffc27224 */ /* 0x000fc400078e00a2 */
[----:B------:R-:W-:Y:S11]  /*b1940*/  IMAD.MOV.U32 R195, RZ, RZ, R163 ;  /* 0x000000ffffc37224 */ /* 0x000ff600078e00a3 */
[----:B------:R-:W-:Y:S07]  /*b1950*/  @!UPT UIADD3 URZ, URZ, URZ, URZ ;  /* 0x0000003f3f3ff290 */ /* 0x000fee000fffe03f */
[----:B------:R-:W-:Y:S02]  /*b1960*/  IMAD.MOV.U32 R38, RZ, RZ, R144 ;  /* 0x000000ffff267224 */ /* 0x000fe400078e0090 */
[----:B------:R-:W-:Y:S02]  /*b1970*/  IMAD.MOV.U32 R39, RZ, RZ, R145 ;  /* 0x000000ffff277224 */ /* 0x000fe400078e0091 */
[----:B------:R-:W-:Y:S01]  /*b1980*/  IMAD.MOV.U32 R42, RZ, RZ, R146 ;  /* 0x000000ffff2a7224 */ /* 0x000fe200078e0092 */
[----:B------:R-:W-:Y:S02]  /*b1990*/  MOV R43, R147 ;  /* 0x00000093002b7202 */ /* 0x000fe40000000f00 */
        /* <DEDUP_REMOVED lines=26> */
[----:B------:R-:W4:Y:S02]  /*b1b40*/  LDL.64 R150, [R1+0x1e8] ;  /* 0x0001e80001967983 */ /* 0x000f240000100a00 */
[----:B------:R-:W4:Y:S02]  /*b1b50*/  LDL.LU R152, [R1+0xf90] ;  /* 0x000f900001987983 */ /* 0x000f240000300800 */
[----:B------:R-:W4:Y:S01]  /*b1b60*/  LDL.LU R153, [R1+0xf94] ;  /* 0x000f940001997983 */ /* 0x000f220000300800 */
[----:B------:R-:W4:Y:S01]  /*b1b70*/  LDL.LU R154, [R1+0xf98] ;  /* 0x000f9800019a7983 */ /* 0x000f220000300800 */
[----:B--2---:R-:W-:-:S02]  /*b1b80*/  IMAD.MOV.U32 R102, RZ, RZ, R144 ;  /* 0x000000ffff667224 */ /* 0x004fc400078e0090 */
[----:B------:R-:W2:Y:S02]  /*b1b90*/  LDL.LU R155, [R1+0xf9c] ;  /* 0x000f9c00019b7983 */ /* 0x000ea40000300800 */
[----:B---3--:R-:W-:Y:S01]  /*b1ba0*/  IMAD.MOV.U32 R103, RZ, RZ, R145 ;  /* 0x000000ffff677224 */ /* 0x008fe200078e0091 */
[----:B------:R-:W3:Y:S01]  /*b1bb0*/  LDL.LU R144, [R1+0xfb0] ;  /* 0x000fb00001907983 */ /* 0x000ee20000300800 */
[----:B------:R-:W-:Y:S02]  /*b1bc0*/  IMAD.MOV.U32 R106, RZ, RZ, R146 ;  /* 0x000000ffff6a7224 */ /* 0x000fe400078e0092 */
[----:B------:R-:W3:Y:S02]  /*b1bd0*/  LDL.LU R145, [R1+0xfb4] ;  /* 0x000fb40001917983 */ /* 0x000ee40000300800 */
[----:B------:R-:W-:Y:S01]  /*b1be0*/  IMAD.MOV.U32 R107, RZ, RZ, R147 ;  /* 0x000000ffff6b7224 */ /* 0x000fe200078e0093 */
[----:B------:R-:W3:Y:S01]  /*b1bf0*/  LDL.LU R146, [R1+0xfb8] ;  /* 0x000fb80001927983 */ /* 0x000ee20000300800 */
[----:B------:R-:W3:Y:S02]  /*b1c00*/  LDL.LU R147, [R1+0xfbc] ;  /* 0x000fbc0001937983 */ /* 0x000ee40000300800 */
[----:B------:R-:W-:Y:S01]  /*b1c10*/  IMAD.MOV.U32 R190, RZ, RZ, R251 ;  /* 0x000000ffffbe7224 */ /* 0x000fe200078e00fb */
[----:B------:R-:W-:Y:S01]  /*b1c20*/  MOV R191, R250 ;  /* 0x000000fa00bf7202 */ /* 0x000fe20000000f00 */
[----:B------:R-:W-:-:S02]  /*b1c30*/  IMAD.MOV.U32 R186, RZ, RZ, R249 ;  /* 0x000000ffffba7224 */ /* 0x000fc400078e00f9 */
[----:B------:R-:W-:Y:S01]  /*b1c40*/  IMAD.MOV.U32 R187, RZ, RZ, R248 ;  /* 0x000000ffffbb7224 */ /* 0x000fe200078e00f8 */
[----:B------:R-:W3:Y:S01]  /*b1c50*/  LDL.LU R220, [R1+0xff0] ;  /* 0x000ff00001dc7983 */ /* 0x000ee20000300800 */
[----:B------:R-:W-:Y:S01]  /*b1c60*/  HMMA.1688.F32.TF32 R248, R204, R40, R176 ;  /* 0x00000028ccf8723c */ /* 0x000fe200000810b0 */
[----:B------:R-:W3:Y:S02]  /*b1c70*/  LDL.LU R221, [R1+0xff4] ;  /* 0x000ff40001dd7983 */ /* 0x000ee40000300800 */
[----:B------:R-:W3:Y:S01]  /*b1c80*/  LDL.LU R222, [R1+0xff8] ;  /* 0x000ff80001de7983 */ /* 0x000ee20000300800 */
[----:B------:R-:W3:Y:S01]  /*b1c90*/  LDL.LU R223, [R1+0xffc] ;  /* 0x000ffc0001df7983 */ /* 0x000ee20000300800 */
[----:B------:R-:W3:Y:S02]  /*b1ca0*/  LDL.LU R228, [R1+0xfd0] ;  /* 0x000fd00001e47983 */ /* 0x000ee40000300800 */
[----:B------:R-:W3:Y:S02]  /*b1cb0*/  LDL.LU R229, [R1+0xfd4] ;  /* 0x000fd40001e57983 */ /* 0x000ee40000300800 */
[----:B------:R-:W3:Y:S01]  /*b1cc0*/  LDL.LU R230, [R1+0xfd8] ;  /* 0x000fd80001e67983 */ /* 0x000ee20000300800 */
[----:B------:R-:W3:Y:S01]  /*b1cd0*/  LDL.LU R231, [R1+0xfdc] ;  /* 0x000fdc0001e77983 */ /* 0x000ee20000300800 */
[----:B------:R-:W-:-:S02]  /*b1ce0*/  IMAD.MOV.U32 R182, RZ, RZ, R247 ;  /* 0x000000ffffb67224 */ /* 0x000fc400078e00f7 */
[----:B------:R-:W-:Y:S01]  /*b1cf0*/  IMAD.MOV.U32 R183, RZ, RZ, R246 ;  /* 0x000000ffffb77224 */ /* 0x000fe200078e00f6 */
[----:B------:R-:W-:Y:S01]  /*b1d00*/  MOV R178, R245 ;  /* 0x000000f500b27202 */ /* 0x000fe20000000f00 */
[----:B------:R-:W-:Y:S02]  /*b1d10*/  IMAD.MOV.U32 R179, RZ, RZ, R244 ;  /* 0x000000ffffb37224 */ /* 0x000fe400078e00f4 */
[----:B------:R-:W-:Y:S06]  /*b1d20*/  HMMA.1688.F32.TF32 R244, R204, R36, R236 ;  /* 0x00000024ccf4723c */ /* 0x000fec00000810ec */
[----:B------:R-:W-:Y:S01]  /*b1d30*/  STL.64 [R1+0x3b98], R250 ;  /* 0x003b98fa01007387 */ /* 0x000fe20000100a00 */
[----:B------:R1:W-:Y:S03]  /*b1d40*/  STL.64 [R1+0x3b90], R248 ;  /* 0x003b90f801007387 */ /* 0x0003e60000100a00 */
[----:B-1----:R-:W3:Y:S01]  /*b1d50*/  LDL.LU R248, [R1+0xf40] ;  /* 0x000f400001f87983 */ /* 0x002ee20000300800 */
[----:B------:R-:W3:Y:S02]  /*b1d60*/  LDL.LU R249, [R1+0xf44] ;  /* 0x000f440001f97983 */ /* 0x000ee40000300800 */
[----:B------:R-:W3:Y:S02]  /*b1d70*/  LDL.LU R250, [R1+0xf48] ;  /* 0x000f480001fa7983 */ /* 0x000ee40000300800 */
[----:B------:R-:W3:Y:S01]  /*b1d80*/  LDL.LU R251, [R1+0xf4c] ;  /* 0x000f4c0001fb7983 */ /* 0x000ee20000300800 */
[----:B------:R-:W3:Y:S01]  /*b1d90*/  LDL.LU R236, [R1+0xf50] ;  /* 0x000f500001ec7983 */ /* 0x000ee20000300800 */
[----:B------:R-:W3:Y:S02]  /*b1da0*/  LDL.LU R237, [R1+0xf54] ;  /* 0x000f540001ed7983 */ /* 0x000ee40000300800 */
[----:B------:R-:W3:Y:S02]  /*b1db0*/  LDL.LU R238, [R1+0xf58] ;  /* 0x000f580001ee7983 */ /* 0x000ee40000300800 */
[----:B------:R-:W3:Y:S02]  /*b1dc0*/  LDL.LU R239, [R1+0xf5c] ;  /* 0x000f5c0001ef7983 */ /* 0x000ee40000300800 */
[----:B------:R-:W-:-:S02]  /*b1dd0*/  IMAD.MOV.U32 R206, RZ, RZ, R4 ;  /* 0x000000ffffce7224 */ /* 0x000fc400078e0004 */
[----:B------:R-:W-:Y:S01]  /*b1de0*/  IMAD.MOV.U32 R207, RZ, RZ, R0 ;  /* 0x000000ffffcf7224 */ /* 0x000fe200078e0000 */
[----:B------:R-:W-:Y:S01]  /*b1df0*/  STL.64 [R1+0x3ba8], R246 ;  /* 0x003ba8f601007387 */ /* 0x000fe20000100a00 */
[----:B------:R1:W-:Y:S03]  /*b1e00*/  STL.64 [R1+0x3ba0], R244 ;  /* 0x003ba0f401007387 */ /* 0x0003e60000100a00 */
[----:B-1----:R-:W3:Y:S01]  /*b1e10*/  LDL.LU R244, [R1+0xf60] ;  /* 0x000f600001f47983 */ /* 0x002ee20000300800 */
[----:B------:R-:W3:Y:S02]  /*b1e20*/  LDL.LU R245, [R1+0xf64] ;  /* 0x000f640001f57983 */ /* 0x000ee40000300800 */
[----:B------:R-:W3:Y:S02]  /*b1e30*/  LDL.LU R246, [R1+0xf68] ;  /* 0x000f680001f67983 */ /* 0x000ee40000300800 */
[----:B------:R-:W3:Y:S01]  /*b1e40*/  LDL.LU R247, [R1+0xf6c] ;  /* 0x000f6c0001f77983 */ /* 0x000ee20000300800 */
[C---:B----4-:R-:W-:Y:S08]  /*b1e50*/  HMMA.1688.F32.TF32 R184, R164.reuse, R186, R160 ;  /* 0x000000baa4b8723c */ /* 0x050ff000000810a0 */
[C---:B------:R-:W-:Y:S08]  /*b1e60*/  HMMA.1688.F32.TF32 R180, R164.reuse, R182, R156 ;  /* 0x000000b6a4b4723c */ /* 0x040ff0000008109c */
[----:B------:R-:W-:Y:S01]  /*b1e70*/  HMMA.1688.F32.TF32 R172, R164, R150, R172 ;  /* 0x00000096a4ac723c */ /* 0x000fe200000810ac */
[----:B------:R-:W-:Y:S01]  /*b1e80*/  IMAD.MOV.U32 R4, RZ, RZ, R150 ;  /* 0x000000ffff047224 */ /* 0x000fe200078e0096 */
[----:B------:R-:W-:-:S06]  /*b1e90*/  MOV R0, R151 ;  /* 0x0000009700007202 */ /* 0x000fcc0000000f00 */
[C---:B--2---:R-:W-:Y:S08]  /*b1ea0*/  HMMA.1688.F32.TF32 R176, R164.reuse, R178, R152 ;  /* 0x000000b2a4b0723c */ /* 0x044ff00000081098 */
[C---:B---3--:R-:W-:Y:S01]  /*b1eb0*/  HMMA.1688.F32.TF32 R204, R164.reuse, R206, R144 ;  /* 0x000000cea4cc723c */ /* 0x048fe20000081090 */
[----:B------:R-:W2:Y:S01]  /*b1ec0*/  LDL.LU.64 R146, [R1+0x3ce0] ;  /* 0x003ce00001927983 */ /* 0x000ea20000300a00 */
[----:B------:R-:W3:Y:S02]  /*b1ed0*/  LDL.LU.64 R144, [R1+0x3cd8] ;  /* 0x003cd80001907983 */ /* 0x000ee40000300a00 */
[----:B------:R-:W4:Y:S02]  /*b1ee0*/  LDL.LU.64 R150, [R1+0x3cd0] ;  /* 0x003cd00001967983 */ /* 0x000f240000300a00 */
[----:B------:R-:W2:Y:S01]  /*b1ef0*/  LDL.LU.64 R148, [R1+0x3cc8] ;  /* 0x003cc80001947983 */ /* 0x000ea20000300a00 */
[----:B------:R-:W2:Y:S01]  /*b1f00*/  LDL.LU.64 R154, [R1+0x3cc0] ;  /* 0x003cc000019a7983 */ /* 0x000ea20000300a00 */
[----:B------:R-:W2:Y:S02]  /*b1f10*/  LDL.LU.64 R152, [R1+0x3cb8] ;  /* 0x003cb80001987983 */ /* 0x000ea40000300a00 */
[----:B------:R-:W2:Y:S02]  /*b1f20*/  LDL.LU.64 R158, [R1+0x3cb0] ;  /* 0x003cb000019e7983 */ /* 0x000ea40000300a00 */
[----:B------:R-:W2:Y:S01]  /*b1f30*/  LDL.LU.64 R156, [R1+0x3ca8] ;  /* 0x003ca800019c7983 */ /* 0x000ea20000300a00 */
[----:B------:R-:W2:Y:S01]  /*b1f40*/  LDL.LU.64 R162, [R1+0x3ca0] ;  /* 0x003ca00001a27983 */ /* 0x000ea20000300a00 */
[----:B------:R-:W3:Y:S01]  /*b1f50*/  LDL.LU.64 R160, [R1+0x3c98] ;  /* 0x003c980001a07983 */ /* 0x000ee20000300a00 */
[C---:B------:R-:W-:Y:S01]  /*b1f60*/  HMMA.1688.F32.TF32 R224, R164.reuse, R18, R224 ;  /* 0x00000012a4e0723c */ /* 0x040fe200000810e0 */
[----:B------:R-:W-:Y:S01]  /*b1f70*/  STL.64 [R1+0x3bb0], R34 ;  /* 0x003bb02201007387 */ /* 0x000fe20000100a00 */
[----:B------:R-:W-:Y:S01]  /*b1f80*/  STL.64 [R1+0x3bb8], R30 ;  /* 0x003bb81e01007387 */ /* 0x000fe20000100a00 */
[----:B------:R-:W-:Y:S02]  /*b1f90*/  STL.64 [R1+0x3bc0], R26 ;  /* 0x003bc01a01007387 */ /* 0x000fe40000100a00 */
[----:B------:R-:W-:Y:S02]  /*b1fa0*/  STL.64 [R1+0x3bc8], R22 ;  /* 0x003bc81601007387 */ /* 0x000fe40000100a00 */
[----:B------:R-:W-:Y:S01]  /*b1fb0*/  STL.64 [R1+0x3bd0], R18 ;  /* 0x003bd01201007387 */ /* 0x000fe20000100a00 */
[----:B------:R-:W-:Y:S01]  /*b1fc0*/  HMMA.1688.F32.TF32 R192, R164, R194, R236 ;  /* 0x000000c2a4c0723c */ /* 0x000fe200000810ec */
[----:B------:R-:W-:Y:S04]  /*b1fd0*/  LDS R236, [R9+0x5a280] ;  /* 0x05a2800009ec7984 */ /* 0x000fe80000000800 */
[----:B------:R-:W-:Y:S04]  /*b1fe0*/  LDS R238, [R9+0x5b280] ;  /* 0x05b2800009ee7984 */ /* 0x000fe80000000800 */
[----:B------:R-:W-:Y:S04]  /*b1ff0*/  LDS R237, [R8+0x5a280] ;  /* 0x05a2800008ed7984 */ /* 0x000fe80000000800 */
[----:B------:R-:W1:Y:S03]  /*b2000*/  LDS R239, [R8+0x5b280] ;  /* 0x05b2800008ef7984 */ /* 0x000e660000000800 */
[----:B------:R-:W-:Y:S01]  /*b2010*/  HMMA.1688.F32.TF32 R224, R168, R112, R224 ;  /* 0x00000070a8e0723c */ /* 0x000fe200000810e0 */
[----:B------:R-:W-:Y:S01]  /*b2020*/  STL.64 [R1+0x3bd8], R14 ;  /* 0x003bd80e01007387 */ /* 0x000fe20000100a00 */
[----:B------:R-:W-:Y:S02]  /*b2030*/  STL.64 [R1+0x3be8], R6 ;  /* 0x003be80601007387 */ /* 0x000fe40000100a00 */
[----:B------:R-:W-:Y:S11]  /*b2040*/  STL [R1+0x3be0], R4 ;  /* 0x003be00401007387 */ /* 0x000ff60000100800 */
[----:B------:R-:W-:Y:S09]  /*b2050*/  @!UPT UIADD3 URZ, URZ, URZ, URZ ;  /* 0x0000003f3f3ff290 */ /* 0x000ff2000fffe03f */
[----:B-1----:R-:W-:Y:S01]  /*b2060*/  HMMA.1688.F32.TF32 R224, R236, R114, R224 ;  /* 0x00000072ece0723c */ /* 0x002fe200000810e0 */
[----:B--2---:R-:W-:Y:S01]  /*b2070*/  STL.64 [R1+0x3bf8], R162 ;  /* 0x003bf8a201007387 */ /* 0x004fe20000100a00 */
[----:B---3--:R-:W-:Y:S02]  /*b2080*/  STL.64 [R1+0x3bf0], R160 ;  /* 0x003bf0a001007387 */ /* 0x008fe40000100a00 */
[----:B------:R-:W-:Y:S02]  /*b2090*/  STL.64 [R1+0x3b88], R114 ;  /* 0x003b887201007387 */ /* 0x000fe40000100a00 */
[----:B------:R1:W-:Y:S02]  /*b20a0*/  STL.64 [R1+0x3b80], R112 ;  /* 0x003b807001007387 */ /* 0x0003e40000100a00 */
[----:B-1----:R-:W-:Y:S02]  /*b20b0*/  IMAD.MOV.U32 R112, RZ, RZ, R102 ;  /* 0x000000ffff707224 */ /* 0x002fe400078e0066 */
[----:B------:R-:W-:Y:S01]  /*b20c0*/  IMAD.MOV.U32 R113, RZ, RZ, R103 ;  /* 0x000000ffff717224 */ /* 0x000fe200078e0067 */
[----:B------:R-:W2:Y:S01]  /*b20d0*/  LDL.LU R102, [R1+0x3c94] ;  /* 0x003c940001667983 */ /* 0x000ea20000300800 */
[----:B------:R-:W2:Y:S02]  /*b20e0*/  LDL.LU R103, [R1+0x3c90] ;  /* 0x003c900001677983 */ /* 0x000ea40000300800 */
[----:B------:R-:W-:-:S02]  /*b20f0*/  IMAD.MOV.U32 R114, RZ, RZ, R106 ;  /* 0x000000ffff727224 */ /* 0x000fc400078e006a */
[----:B------:R-:W-:Y:S01]  /*b2100*/  IMAD.MOV.U32 R115, RZ, RZ, R107 ;  /* 0x000000ffff737224 */ /* 0x000fe200078e006b */
[----:B------:R-:W3:Y:S01]  /*b2110*/  LDL.LU R106, [R1+0x3c8c] ;  /* 0x003c8c00016a7983 */ /* 0x000ee20000300800 */
[----:B------:R-:W3:Y:S01]  /*b2120*/  LDL.LU R107, [R1+0x3c88] ;  /* 0x003c8800016b7983 */ /* 0x000ee20000300800 */
        /* <DEDUP_REMOVED lines=29> */
[----:B------:R4:W-:Y:S02]  /*b2300*/  STL.64 [R1+0x3b70], R108 ;  /* 0x003b706c01007387 */ /* 0x0009e40000100a00 */
[----:B------:R-:W-:Y:S01]  /*b2310*/  IMAD.MOV.U32 R248, RZ, RZ, R46 ;  /* 0x000000fffff87224 */ /* 0x000fe200078e002e */
[----:B------:R-:W-:Y:S01]  /*b2320*/  MOV R249, R47 ;  /* 0x0000002f00f97202 */ /* 0x000fe20000000f00 */
[----:B------:R-:W-:-:S02]  /*b2330*/  IMAD.MOV.U32 R250, RZ, RZ, R50 ;  /* 0x000000fffffa7224 */ /* 0x000fc400078e0032 */
[----:B------:R-:W-:Y:S01]  /*b2340*/  IMAD.MOV.U32 R251, RZ, RZ, R51 ;  /* 0x000000fffffb7224 */ /* 0x000fe200078e0033 */
[----:B----4-:R-:W-:Y:S01]  /*b2350*/  MOV R108, R38 ;  /* 0x00000026006c7202 */ /* 0x010fe20000000f00 */
[----:B------:R-:W-:Y:S01]  /*b2360*/  IMAD.MOV.U32 R109, RZ, RZ, R39 ;  /* 0x000000ffff6d7224 */ /* 0x000fe200078e0027 */
[----:B------:R-:W-:Y:S01]  /*b2370*/  HMMA.1688.F32.TF32 R228, R236, R110, R228 ;  /* 0x0000006eece4723c */ /* 0x000fe200000810e4 */
[----:B------:R-:W4:Y:S01]  /*b2380*/  LDL.LU R38, [R1+0x3c84] ;  /* 0x003c840001267983 */ /* 0x000f220000300800 */
[----:B------:R-:W4:Y:S05]  /*b2390*/  LDL.LU R39, [R1+0x3c80] ;  /* 0x003c800001277983 */ /* 0x000f2a0000300800 */
        /* <DEDUP_REMOVED lines=8> */
[----:B------:R-:W-:-:S02]  /*b2420*/  IMAD.MOV.U32 R244, RZ, RZ, R54 ;  /* 0x000000fffff47224 */ /* 0x000fc400078e0036 */
[----:B------:R-:W-:Y:S01]  /*b2430*/  IMAD.MOV.U32 R245, RZ, RZ, R55 ;  /* 0x000000fffff57224 */ /* 0x000fe200078e0037 */
[----:B------:R-:W4:Y:S01]  /*b2440*/  LDL.LU R54, [R1+0x3c64] ;  /* 0x003c640001367983 */ /* 0x000f220000300800 */
[----:B------:R-:W4:Y:S01]  /*b2450*/  LDL.LU R55, [R1+0x3c60] ;  /* 0x003c600001377983 */ /* 0x000f220000300800 */
[----:B------:R-:W-:Y:S01]  /*b2460*/  MOV R246, R58 ;  /* 0x0000003a00f67202 */ /* 0x000fe20000000f00 */
        /* <DEDUP_REMOVED lines=12> */
[----:B------:R-:W4:Y:S01]  /*b2530*/  LDL.LU R58, [R1+0x3c5c] ;  /* 0x003c5c00013a7983 */ /* 0x000f220000300800 */
[----:B------:R-:W-:-:S02]  /*b2540*/  IMAD.MOV.U32 R247, RZ, RZ, R59 ;  /* 0x000000fffff77224 */ /* 0x000fc400078e003b */
[----:B------:R-:W4:Y:S02]  /*b2550*/  LDL.LU R59, [R1+0x3c58] ;  /* 0x003c5800013b7983 */ /* 0x000f240000300800 */
[----:B------:R-:W-:Y:S02]  /*b2560*/  IMAD.MOV.U32 R34, RZ, RZ, R62 ;  /* 0x000000ffff227224 */ /* 0x000fe400078e003e */
[----:B------:R-:W-:Y:S01]  /*b2570*/  IMAD.MOV.U32 R35, RZ, RZ, R63 ;  /* 0x000000ffff237224 */ /* 0x000fe200078e003f */
[----:B------:R-:W4:Y:S01]  /*b2580*/  LDL.LU R62, [R1+0x3c54] ;  /* 0x003c5400013e7983 */ /* 0x000f220000300800 */
[----:B------:R-:W4:Y:S02]  /*b2590*/  LDL.LU R63, [R1+0x3c50] ;  /* 0x003c5000013f7983 */ /* 0x000f240000300800 */
[----:B------:R-:W-:Y:S01]  /*b25a0*/  IMAD.MOV.U32 R30, RZ, RZ, R66 ;  /* 0x000000ffff1e7224 */ /* 0x000fe200078e0042 */
[----:B------:R-:W-:Y:S01]  /*b25b0*/  MOV R31, R67 ;  /* 0x00000043001f7202 */ /* 0x000fe20000000f00 */
[----:B------:R-:W4:Y:S01]  /*b25c0*/  LDL.LU R66, [R1+0x3c4c] ;  /* 0x003c4c0001427983 */ /* 0x000f220000300800 */
[----:B------:R-:W4:Y:S02]  /*b25d0*/  LDL.LU R67, [R1+0x3c48] ;  /* 0x003c480001437983 */ /* 0x000f240000300800 */
[----:B------:R-:W-:-:S02]  /*b25e0*/  IMAD.MOV.U32 R26, RZ, RZ, R70 ;  /* 0x000000ffff1a7224 */ /* 0x000fc400078e0046 */
[----:B------:R-:W-:Y:S01]  /*b25f0*/  IMAD.MOV.U32 R27, RZ, RZ, R71 ;  /* 0x000000ffff1b7224 */ /* 0x000fe200078e0047 */
[----:B------:R-:W4:Y:S01]  /*b2600*/  LDL.LU R70, [R1+0x3c44] ;  /* 0x003c440001467983 */ /* 0x000f220000300800 */
[----:B------:R-:W4:Y:S02]  /*b2610*/  LDL.LU R71, [R1+0x3c40] ;  /* 0x003c400001477983 */ /* 0x000f240000300800 */
        /* <DEDUP_REMOVED lines=12> */
[----:B------:R-:W-:Y:S01]  /*b26e0*/  IMAD.MOV.U32 R4, RZ, RZ, R86 ;  /* 0x000000ffff047224 */ /* 0x000fe200078e0056 */
[----:B------:R-:W-:Y:S01]  /*b26f0*/  MOV R6, R87 ;  /* 0x0000005700067202 */ /* 0x000fe20000000f00 */
[----:B------:R-:W4:Y:S01]  /*b2700*/  LDL.LU R86, [R1+0x3c24] ;  /* 0x003c240001567983 */ /* 0x000f220000300800 */
[----:B------:R-:W4:Y:S02]  /*b2710*/  LDL.LU R87, [R1+0x3c20] ;  /* 0x003c200001577983 */ /* 0x000f240000300800 */
[----:B------:R-:W-:Y:S02]  /*b2720*/  IMAD.MOV.U32 R7, RZ, RZ, R90 ;  /* 0x000000ffff077224 */ /* 0x000fe400078e005a */
[----:B------:R-:W-:Y:S01]  /*b2730*/  IMAD.MOV.U32 R160, RZ, RZ, R243 ;  /* 0x000000ffffa07224 */ /* 0x000fe200078e00f3 */
[----:B------:R-:W4:Y:S01]  /*b2740*/  LDL.LU R90, [R1+0x3c1c] ;  /* 0x003c1c00015a7983 */ /* 0x000f220000300800 */
[----:B------:R-:W-:-:S02]  /*b2750*/  IMAD.MOV.U32 R161, RZ, RZ, R242 ;  /* 0x000000ffffa17224 */ /* 0x000fc400078e00f2 */
[----:B------:R-:W-:Y:S01]  /*b2760*/  IMAD.MOV.U32 R162, RZ, RZ, R241 ;  /* 0x000000ffffa27224 */ /* 0x000fe200078e00f1 */
[----:B------:R-:W-:Y:S01]  /*b2770*/  MOV R163, R240 ;  /* 0x000000f000a37202 */ /* 0x000fe20000000f00 */
[C---:B-1----:R-:W-:Y:S08]  /*b2780*/  HMMA.1688.F32.TF32 R224, R204.reuse, R48, R224 ;  /* 0x00000030cce0723c */ /* 0x042ff000000810e0 */
[C---:B------:R-:W-:Y:S08]  /*b2790*/  HMMA.1688.F32.TF32 R240, R204.reuse, R44, R228 ;  /* 0x0000002cccf0723c */ /* 0x040ff000000810e4 */
        /* <DEDUP_REMOVED lines=8> */
[----:B------:R-:W-:Y:S01]  /*b2820*/  IMAD.MOV.U32 R231, RZ, RZ, R99 ;  /* 0x000000ffffe77224 */ /* 0x000fe200078e0063 */
        /* <DEDUP_REMOVED lines=11> */
[C---:B---3--:R-:W-:Y:S08]  /*b28e0*/  HMMA.1688.F32.TF32 R232, R236.reuse, R106, R232 ;  /* 0x0000006aece8723c */ /* 0x048ff000000810e8 */
[----:B--2---:R-:W-:Y:S01]  /*b28f0*/  HMMA.1688.F32.TF32 R236, R236, R102, R200 ;  /* 0x00000066ecec723c */ /* 0x004fe200000810c8 */
[----:B------:R-:W-:Y:S01]  /*b2900*/  STL [R1+0x3b58], R103 ;  /* 0x003b586701007387 */ /* 0x000fe20000100800 */
[----:B------:R-:W-:Y:S02]  /*b2910*/  STL [R1+0x3b4c], R52 ;  /* 0x003b4c3401007387 */ /* 0x000fe40000100800 */
[----:B------:R-:W-:Y:S02]  /*b2920*/  STL [R1+0x3b48], R53 ;  /* 0x003b483501007387 */ /* 0x000fe40000100800 */
[----:B------:R-:W2:Y:S01]  /*b2930*/  LDL.LU R91, [R1+0x3c18] ;  /* 0x003c1800015b7983 */ /* 0x000ea20000300800 */
[----:B------:R-:W3:Y:S01]  /*b2940*/  LDL.LU R94, [R1+0x3c14] ;  /* 0x003c1400015e7983 */ /* 0x000ee20000300800 */
[----:B------:R-:W2:Y:S02]  /*b2950*/  LDL.LU R98, [R1+0x3c10] ;  /* 0x003c100001627983 */ /* 0x000ea40000300800 */
[----:B------:R-:W2:Y:S01]  /*b2960*/  LDL.LU R99, [R1+0x3c0c] ;  /* 0x003c0c0001637983 */ /* 0x000ea20000300800 */
[----:B------:R-:W-:Y:S04]  /*b2970*/  LDS R200, [R9+0x5e280] ;  /* 0x05e2800009c87984 */ /* 0x000fe80000000800 */
[----:B------:R-:W-:Y:S04]  /*b2980*/  LDS R202, [R9+0x5f280] ;  /* 0x05f2800009ca7984 */ /* 0x000fe80000000800 */
[----:B------:R-:W-:Y:S04]  /*b2990*/  LDS R201, [R8+0x5e280] ;  /* 0x05e2800008c97984 */ /* 0x000fe80000000800 */
[----:B------:R-:W1:Y:S01]  /*b29a0*/  LDS R203, [R8+0x5f280] ;  /* 0x05f2800008cb7984 */ /* 0x000e620000000800 */
[C---:B------:R-:W-:Y:S08]  /*b29b0*/  HMMA.1688.F32.TF32 R232, R204.reuse, R40, R232 ;  /* 0x00000028cce8723c */ /* 0x040ff000000810e8 */
[----:B------:R-:W-:Y:S07]  /*b29c0*/  HMMA.1688.F32.TF32 R236, R204, R36, R236 ;  /* 0x00000024ccec723c */ /* 0x000fee00000810ec */
[----:B------:R-:W-:-:S02]  /*b29d0*/  MOV R204, R95 ;  /* 0x0000005f00cc7202 */ /* 0x000fc40000000f00 */
[----:B------:R-:W3:Y:S01]  /*b29e0*/  LDL.LU R95, [R1+0x3c08] ;  /* 0x003c0800015f7983 */ /* 0x000ee20000300800 */
[----:B------:R-:W-:Y:S02]  /*b29f0*/  IMAD.MOV.U32 R205, RZ, RZ, R3 ;  /* 0x000000ffffcd7224 */ /* 0x000fe400078e0003 */
[----:B------:R-:W3:Y:S02]  /*b2a00*/  LDL.LU R3, [R1+0x3c04] ;  /* 0x003c040001037983 */ /* 0x000ee40000300800 */
[----:B------:R-:W-:Y:S02]  /*b2a10*/  IMAD.MOV.U32 R206, RZ, RZ, R2 ;  /* 0x000000ffffce7224 */ /* 0x000fe400078e0002 */
[----:B------:R-:W3:Y:S01]  /*b2a20*/  LDL.LU R2, [R1+0x3c00] ;  /* 0x003c000001027983 */ /* 0x000ee20000300800 */
        /* <DEDUP_REMOVED lines=8> */
[C---:B--2---:R-:W-:Y:S08]  /*b2ab0*/  HMMA.1688.F32.TF32 R160, R164.reuse, R98, R160 ;  /* 0x00000062a4a0723c */ /* 0x044ff000000810a0 */
[C---:B------:R-:W-:Y:S08]  /*b2ac0*/  HMMA.1688.F32.TF32 R4, R164.reuse, R90, R4 ;  /* 0x0000005aa404723c */ /* 0x040ff00000081004 */
[C---:B---3--:R-:W-:Y:S07]  /*b2ad0*/  HMMA.1688.F32.TF32 R228, R164.reuse, R94, R228 ;  /* 0x0000005ea4e4723c */ /* 0x048fee00000810e4 */
[----:B------:R-:W-:Y:S01]  /*b2ae0*/  STL.64 [R1+0x7b0], R160 ;  /* 0x0007b0a001007387 */ /* 0x000fe20000100a00 */
[----:B------:R2:W-:Y:S03]  /*b2af0*/  STL.64 [R1+0x7b8], R162 ;  /* 0x0007b8a201007387 */ /* 0x0005e60000100a00 */
[----:B--2---:R-:W2:Y:S01]  /*b2b00*/  LDL.LU.64 R162, [R1+0x3bf8] ;  /* 0x003bf80001a27983 */ /* 0x004ea20000300a00 */
[----:B------:R-:W3:Y:S11]  /*b2b10*/  LDL.LU.64 R160, [R1+0x3bf0] ;  /* 0x003bf00001a07983 */ /* 0x000ef60000300a00 */
[----:B------:R-:W-:Y:S01]  /*b2b20*/  STL.64 [R1+0x7c0], R228 ;  /* 0x0007c0e401007387 */ /* 0x000fe20000100a00 */
[----:B------:R-:W-:Y:S02]  /*b2b30*/  STL.64 [R1+0x7c8], R230 ;  /* 0x0007c8e601007387 */ /* 0x000fe40000100a00 */
[----:B------:R-:W-:Y:S02]  /*b2b40*/  STL.64 [R1+0x7d0], R4 ;  /* 0x0007d00401007387 */ /* 0x000fe40000100a00 */
[----:B------:R4:W-:Y:S02]  /*b2b50*/  STL.64 [R1+0x7d8], R6 ;  /* 0x0007d80601007387 */ /* 0x0009e40000100a00 */
[----:B------:R-:W-:Y:S01]  /*b2b60*/  IMAD.MOV.U32 R207, RZ, RZ, R252 ;  /* 0x000000ffffcf7224 */ /* 0x000fe200078e00fc */
[----:B------:R-:W-:Y:S04]  /*b2b70*/  LDS R228, [R9+0x56300] ;  /* 0x0563000009e47984 */ /* 0x000fe80000000800 */
[----:B------:R-:W-:Y:S04]  /*b2b80*/  LDS R230, [R9+0x57300] ;  /* 0x0573000009e67984 */ /* 0x000fe80000000800 */
[----:B------:R-:W-:Y:S04]  /*b2b90*/  LDS R229, [R8+0x56300] ;  /* 0x0563000008e57984 */ /* 0x000fe80000000800 */
[----:B------:R-:W1:Y:S04]  /*b2ba0*/  LDS R231, [R8+0x57300] ;  /* 0x0573000008e77984 */ /* 0x000e680000000800 */
[----:B----4-:R-:W4:Y:S01]  /*b2bb0*/  LDL.LU.64 R6, [R1+0x3be8] ;  /* 0x003be80001067983 */ /* 0x010f220000300a00 */
[----:B------:R-:W2:Y:S02]  /*b2bc0*/  LDL.LU R4, [R1+0x3be0] ;  /* 0x003be00001047983 */ /* 0x000ea40000300800 */
[----:B------:R-:W-:Y:S02]  /*b2bd0*/  STL.64 [R1+0x7e0], R12 ;  /* 0x0007e00c01007387 */ /* 0x000fe40000100a00 */
[----:B------:R1:W-:Y:S02]  /*b2be0*/  STL.64 [R1+0x7e8], R14 ;  /* 0x0007e80e01007387 */ /* 0x0003e40000100a00 */
[----:B-1----:R-:W2:Y:S01]  /*b2bf0*/  LDL.LU.64 R14, [R1+0x3bd8] ;  /* 0x003bd800010e7983 */ /* 0x002ea20000300a00 */
        /* <DEDUP_REMOVED lines=18> */
[----:B------:R-:W2:Y:S02]  /*b2d20*/  LDL.LU.64 R244, [R1+0x3ba0] ;  /* 0x003ba00001f47983 */ /* 0x000ea40000300a00 */
[----:B------:R-:W-:Y:S02]  /*b2d30*/  STL.64 [R1+0x8a0], R248 ;  /* 0x0008a0f801007387 */ /* 0x000fe40000100a00 */
[----:B------:R1:W-:Y:S02]  /*b2d40*/  STL.64 [R1+0x8a8], R250 ;  /* 0x0008a8fa01007387 */ /* 0x0003e40000100a00 */
[----:B-1----:R-:W3:Y:S01]  /*b2d50*/  LDL.LU.64 R250, [R1+0x3b98] ;  /* 0x003b980001fa7983 */ /* 0x002ee20000300a00 */
[----:B------:R-:W3:Y:S01]  /*b2d60*/  LDL.LU.64 R248, [R1+0x3b90] ;  /* 0x003b900001f87983 */ /* 0x000ee20000300a00 */
[C---:B------:R-:W-:Y:S11]  /*b2d70*/  HMMA.1688.F32.TF32 R204, R164.reuse, R54, R204 ;  /* 0x00000036a4cc723c */ /* 0x040ff600000810cc */
[----:B------:R-:W-:Y:S11]  /*b2d80*/  @!UPT UIADD3 URZ, URZ, URZ, URZ ;  /* 0x0000003f3f3ff290 */ /* 0x000ff6000fffe03f */
[----:B------:R-:W-:Y:S01]  /*b2d90*/  @!UPT UIADD3 URZ, URZ, URZ, URZ ;  /* 0x0000003f3f3ff290 */ /* 0x000fe2000fffe03f */
[----:B------:R-:W-:Y:S01]  /*b2da0*/  STL.64 [R1+0x890], R204 ;  /* 0x000890cc01007387 */ /* 0x000fe20000100a00 */
[----:B------:R1:W-:Y:S02]  /*b2db0*/  STL.64 [R1+0x898], R206 ;  /* 0x000898ce01007387 */ /* 0x0003e40000100a00 */
[C---:B-1----:R-:W-:Y:S08]  /*b2dc0*/  HMMA.1688.F32.TF32 R204, R164.reuse, R50, R108 ;  /* 0x00000032a4cc723c */ /* 0x042ff0000008106c */
[----:B------:R-:W-:Y:S11]  /*b2dd0*/  HMMA.1688.F32.TF32 R108, R164, R46, R112 ;  /* 0x0000002ea46c723c */ /* 0x000ff60000081070 */
[----:B------:R-:W-:Y:S04]  /*b2de0*/  @!UPT UIADD3 URZ, URZ, URZ, URZ ;  /* 0x0000003f3f3ff290 */ /* 0x000fe8000fffe03f */
[----:B------:R-:W-:Y:S01]  /*b2df0*/  STL.64 [R1+0x880], R204 ;  /* 0x000880cc01007387 */ /* 0x000fe20000100a00 */
[----:B------:R-:W-:Y:S07]  /*b2e00*/  STL.64 [R1+0x888], R206 ;  /* 0x000888ce01007387 */ /* 0x000fee0000100a00 */
[----:B------:R-:W-:Y:S02]  /*b2e10*/  STL.64 [R1+0x870], R108 ;  /* 0x0008706c01007387 */ /* 0x000fe40000100a00 */
[----:B------:R1:W-:Y:S02]  /*b2e20*/  STL.64 [R1+0x878], R110 ;  /* 0x0008786e01007387 */ /* 0x0003e40000100a00 */
[----:B-1----:R-:W-:Y:S01]  /*b2e30*/  HMMA.1688.F32.TF32 R108, R200, R98, R168 ;  /* 0x00000062c86c723c */ /* 0x002fe200000810a8 */
[----:B------:R-:W-:-:S02]  /*b2e40*/  IMAD.MOV.U32 R5, RZ, RZ, c[0x0][0x180] ;  /* 0x00006000ff057624 */ /* 0x000fc400078e00ff */
[----:B------:R-:W-:Y:S01]  /*b2e50*/  IMAD.MOV.U32 R25, RZ, RZ, c[0x0][0x188] ;  /* 0x00006200ff197624 */ /* 0x000fe200078e00ff */
[----:B------:R-:W1:Y:S04]  /*b2e60*/  S2R R252, SR_TID.X ;  /* 0x0000000000fc7919 */ /* 0x000e680000002100 */
[----:B------:R-:W-:Y:S04]  /*b2e70*/  LDS R168, [R9+0x5c300] ;  /* 0x05c3000009a87984 */ /* 0x000fe80000000800 */
[----:B------:R-:W-:Y:S01]  /*b2e80*/  LDS R169, [R8+0x5c300] ;  /* 0x05c3000008a97984 */ /* 0x000fe20000000800 */
[C---:B--2---:R-:W-:Y:S08]  /*b2e90*/  HMMA.1688.F32.TF32 R112, R164.reuse, R38, R244 ;  /* 0x00000026a470723c */ /* 0x044ff000000810f4 */
[----:B---3--:R-:W-:Y:S11]  /*b2ea0*/  HMMA.1688.F32.TF32 R204, R164, R42, R248 ;  /* 0x0000002aa4cc723c */ /* 0x008ff600000810f8 */
[----:B------:R-:W-:Y:S11]  /*b2eb0*/  @!UPT UIADD3 URZ, URZ, URZ, URZ ;  /* 0x0000003f3f3ff290 */ /* 0x000ff6000fffe03f */
[----:B------:R-:W-:Y:S01]  /*b2ec0*/  @!UPT UIADD3 URZ, URZ, URZ, URZ ;  /* 0x0000003f3f3ff290 */ /* 0x000fe2000fffe03f */
[----:B------:R-:W-:Y:S01]  /*b2ed0*/  STL.64 [R1+0x860], R204 ;  /* 0x000860cc01007387 */ /* 0x000fe20000100a00 */
[----:B------:R-:W-:Y:S02]  /*b2ee0*/  STL.64 [R1+0x868], R206 ;  /* 0x000868ce01007387 */ /* 0x000fe40000100a00 */
[----:B------:R-:W-:Y:S02]  /*b2ef0*/  STL [R1+0x3b28], R98 ;  /* 0x003b286201007387 */ /* 0x000fe40000100800 */
[----:B------:R-:W-:Y:S01]  /*b2f00*/  STL.64 [R1+0x850], R112 ;  /* 0x0008507001007387 */ /* 0x000fe20000100a00 */
[----:B------:R-:W-:Y:S01]  /*b2f10*/  STL.64 [R1+0x858], R114 ;  /* 0x0008587201007387 */ /* 0x000fe20000100a00 */
[----:B------:R-:W-:Y:S02]  /*b2f20*/  STL [R1+0x3b24], R99 ;  /* 0x003b246301007387 */ /* 0x000fe40000100800 */
[----:B------:R-:W-:Y:S02]  /*b2f30*/  STL.64 [R1+0x8d0], R108 ;  /* 0x0008d06c01007387 */ /* 0x000fe40000100a00 */
[----:B------:R2:W-:Y:S02]  /*b2f40*/  STL.64 [R1+0x8d8], R110 ;  /* 0x0008d86e01007387 */ /* 0x0005e40000100a00 */
[C---:B--2---:R-:W-:Y:S01]  /*b2f50*/  HMMA.1688.F32.TF32 R108, R200.reuse, R94, R172 ;  /* 0x0000005ec86c723c */ /* 0x044fe200000810ac */
[----:B------:R-:W-:Y:S01]  /*b2f60*/  STL [R1+0x3b2c], R94 ;  /* 0x003b2c5e01007387 */ /* 0x000fe20000100800 */
[----:B------:R-:W-:Y:S11]  /*b2f70*/  STL [R1+0x3b20], R95 ;  /* 0x003b205f01007387 */ /* 0x000ff60000100800 */
[----:B------:R-:W-:Y:S10]  /*b2f80*/  @!UPT UIADD3 URZ, URZ, URZ, URZ ;  /* 0x0000003f3f3ff290 */ /* 0x000ff4000fffe03f */
[----:B------:R-:W-:Y:S01]  /*b2f90*/  STL.64 [R1+0x9d0], R108 ;  /* 0x0009d06c01007387 */ /* 0x000fe20000100a00 */
[----:B------:R2:W-:Y:S02]  /*b2fa0*/  STL.64 [R1+0x9d8], R110 ;  /* 0x0009d86e01007387 */ /* 0x0005e40000100a00 */
[C---:B--2---:R-:W-:Y:S01]  /*b2fb0*/  HMMA.1688.F32.TF32 R108, R200.reuse, R90, R176 ;  /* 0x0000005ac86c723c */ /* 0x044fe200000810b0 */
[----:B------:R-:W-:Y:S01]  /*b2fc0*/  STL [R1+0x3b44], R90 ;  /* 0x003b445a01007387 */ /* 0x000fe20000100800 */
[----:B------:R-:W-:Y:S11]  /*b2fd0*/  STL [R1+0x3b40], R91 ;  /* 0x003b405b01007387 */ /* 0x000ff60000100800 */
[----:B------:R-:W-:Y:S10]  /*b2fe0*/  @!UPT UIADD3 URZ, URZ, URZ, URZ ;  /* 0x0000003f3f3ff290 */ /* 0x000ff4000fffe03f */
[----:B------:R-:W-:Y:S01]  /*b2ff0*/  STL.64 [R1+0x9e0], R108 ;  /* 0x0009e06c01007387 */ /* 0x000fe20000100a00 */
[----:B------:R-:W-:Y:S02]  /*b3000*/  STL.64 [R1+0x9e8], R110 ;  /* 0x0009e86e01007387 */ /* 0x000fe40000100a00 */
[----:B------:R2:W-:Y:S02]  /*b3010*/  STL.64 [R1+0x3b50], R88 ;  /* 0x003b505801007387 */ /* 0x0005e40000100a00 */
[----:B------:R-:W-:Y:S01]  /*b3020*/  STL.64 [R1+0x3b68], R86 ;  /* 0x003b685601007387 */ /* 0x000fe20000100a00 */
[----:B------:R3:W-:Y:S01]  /*b3030*/  STL.64 [R1+0x3b60], R84 ;  /* 0x003b605401007387 */ /* 0x0007e20000100a00 */
[C---:B--2---:R-:W-:Y:S08]  /*b3040*/  HMMA.1688.F32.TF32 R88, R200.reuse, R86, R180 ;  /* 0x00000056c858723c */ /* 0x044ff000000810b4 */
[C---:B---3--:R-:W-:Y:S08]  /*b3050*/  HMMA.1688.F32.TF32 R84, R200.reuse, R82, R184 ;  /* 0x00000052c854723c */ /* 0x048ff000000810b8 */
[----:B------:R-:W-:Y:S01]  /*b3060*/  HMMA.1688.F32.TF32 R108, R200, R78, R188 ;  /* 0x0000004ec86c723c */ /* 0x000fe200000810bc */
[----:B------:R-:W-:Y:S01]  /*b3070*/  IMAD.MOV.U32 R247, RZ, RZ, R0 ;  /* 0x000000fffff77224 */ /* 0x000fe200078e0000 */
[----:B------:R-:W-:-:S02]  /*b3080*/  IADD3 R33, R5, 0x7f, RZ ;  /* 0x0000007f05217810 */ /* 0x000fc40007ffe0ff */
[----:B------:R-:W-:Y:S01]  /*b3090*/  MOV R246, R4 ;  /* 0x0000000400f67202 */ /* 0x000fe20000000f00 */
[----:B------:R-:W-:Y:S02]  /*b30a0*/  IMAD.MOV.U32 R207, RZ, RZ, R3 ;  /* 0x000000ffffcf7224 */ /* 0x000fe400078e0003 */
[----:B------:R-:W-:Y:S01]  /*b30b0*/  IMAD.SHL.U32 R94, R25, 0x80, RZ ;  /* 0x00000080195e7824 */ /* 0x000fe200078e00ff */
[----:B------:R-:W-:Y:S04]  /*b30c0*/  LDS R180, [R9+0x58380] ;  /* 0x0583800009b47984 */ /* 0x000fe80000000800 */
[----:B------:R-:W-:Y:S04]  /*b30d0*/  LDS R182, [R9+0x59380] ;  /* 0x0593800009b67984 */ /* 0x000fe80000000800 */
[----:B------:R-:W-:Y:S04]  /*b30e0*/  LDS R181, [R8+0x58380] ;  /* 0x0583800008b57984 */ /* 0x000fe80000000800 */
[----:B------:R-:W-:Y:S04]  /*b30f0*/  LDS R183, [R8+0x59380] ;  /* 0x0593800008b77984 */ /* 0x000fe80000000800 */
[----:B------:R-:W-:Y:S01]  /*b3100*/  STL.64 [R1+0x9f0], R88 ;  /* 0x0009f05801007387 */ /* 0x000fe20000100a00 */
[----:B------:R2:W-:Y:S02]  /*b3110*/  STL.64 [R1+0x9f8], R90 ;  /* 0x0009f85a01007387 */ /* 0x0005e40000100a00 */
[----:B------:R-:W3:Y:S02]  /*b3120*/  LDL.LU R172, [R1+0x1030] ;  /* 0x0010300001ac7983 */ /* 0x000ee40000300800 */
[----:B------:R-:W-:Y:S01]  /*b3130*/  STL.64 [R1+0xa00], R84 ;  /* 0x000a005401007387 */ /* 0x000fe20000100a00 */
[----:B------:R1:W-:Y:S01]  /*b3140*/  STL.64 [R1+0xa08], R86 ;  /* 0x000a085601007387 */ /* 0x0003e20000100a00 */
[----:B------:R-:W3:Y:S02]  /*b3150*/  LDL.LU R173, [R1+0x1034] ;  /* 0x0010340001ad7983 */ /* 0x000ee40000300800 */
[----:B------:R-:W3:Y:S02]  /*b3160*/  LDL.LU R174, [R1+0x1038] ;  /* 0x0010380001ae7983 */ /* 0x000ee40000300800 */
[----:B------:R-:W3:Y:S01]  /*b3170*/  LDL.LU R175, [R1+0x103c] ;  /* 0x00103c0001af7983 */ /* 0x000ee20000300800 */
[----:B------:R-:W3:Y:S01]  /*b3180*/  LDL.LU.64 R170, [R1+0x1f8] ;  /* 0x0001f80001aa7983 */ /* 0x000ee20000300a00 */
        /* <DEDUP_REMOVED lines=8> */
[----:B------:R-:W3:Y:S02]  /*b3210*/  LDL.LU.64 R114, [R1+0x1d8] ;  /* 0x0001d80001727983 */ /* 0x000ee40000300a00 */
[----:B------:R-:W-:Y:S02]  /*b3220*/  STL.64 [R1+0xa10], R108 ;  /* 0x000a106c01007387 */ /* 0x000fe40000100a00 */
[----:B------:R4:W-:Y:S01]  /*b3230*/  STL.64 [R1+0xa18], R110 ;  /* 0x000a186e01007387 */ /* 0x0009e20000100a00 */
[----:B------:R-:W3:Y:S01]  /*b3240*/  LDL.LU R0, [R1+0x181c] ;  /* 0x00181c0001007983 */ /* 0x000ee20000300800 */
[C---:B--2---:R-:W-:Y:S08]  /*b3250*/  HMMA.1688.F32.TF32 R88, R200.reuse, R74, R192 ;  /* 0x0000004ac858723c */ /* 0x044ff000000810c0 */
[C---:B-1----:R-:W-:Y:S01]  /*b3260*/  HMMA.1688.F32.TF32 R84, R200.reuse, R70, R196 ;  /* 0x00000046c854723c */ /* 0x042fe200000810c4 */
[----:B------:R-:W-:Y:S01]  /*b3270*/  SHF.R.S32.HI R4, RZ, 0x1f, R33 ;  /* 0x0000001fff047819 */ /* 0x000fe20000011421 */
[----:B------:R-:W-:Y:S01]  /*b3280*/  IMAD.SHL.U32 R94, R94, 0x4, RZ ;  /* 0x000000045e5e7824 */ /* 0x000fe200078e00ff */
[----:B------:R-:W-:Y:S04]  /*b3290*/  LDS R184, [R9+0x5a380] ;  /* 0x05a3800009b87984 */ /* 0x000fe80000000800 */
[----:B------:R-:W-:Y:S04]  /*b32a0*/  LDS R186, [R9+0x5b380] ;  /* 0x05b3800009ba7984 */ /* 0x000fe80000000800 */
[----:B------:R-:W-:Y:S04]  /*b32b0*/  LDS R188, [R9+0x5c380] ;  /* 0x05c3800009bc7984 */ /* 0x000fe80000000800 */
[----:B------:R-:W-:Y:S04]  /*b32c0*/  LDS R190, [R9+0x5d380] ;  /* 0x05d3800009be7984 */ /* 0x000fe80000000800 */
[----:B------:R-:W-:Y:S04]  /*b32d0*/  LDS R192, [R9+0x5e380] ;  /* 0x05e3800009c07984 */ /* 0x000fe80000000800 */
[----:B------:R-:W-:Y:S01]  /*b32e0*/  LDS R194, [R9+0x5f380] ;  /* 0x05f3800009c27984 */ /* 0x000fe20000000800 */
[C---:B----4-:R-:W-:Y:S03]  /*b32f0*/  HMMA.1688.F32.TF32 R108, R200.reuse, R58, R216 ;  /* 0x0000003ac86c723c */ /* 0x050fe600000810d8 */
[----:B------:R-:W-:Y:S04]  /*b3300*/  LDS R185, [R8+0x5a380] ;  /* 0x05a3800008b97984 */ /* 0x000fe80000000800 */
[----:B------:R-:W-:Y:S04]  /*b3310*/  LDS R187, [R8+0x5b380] ;  /* 0x05b3800008bb7984 */ /* 0x000fe80000000800 */
        /* <DEDUP_REMOVED lines=9> */
[C---:B--2---:R-:W-:Y:S11]  /*b33b0*/  HMMA.1688.F32.TF32 R84, R200.reuse, R62, R212 ;  /* 0x0000003ec854723c */ /* 0x044ff600000810d4 */
[----:B------:R-:W-:Y:S04]  /*b33c0*/  @!UPT UIADD3 URZ, URZ, URZ, URZ ;  /* 0x0000003f3f3ff290 */ /* 0x000fe8000fffe03f */
        /* <DEDUP_REMOVED lines=16> */
[----:B------:R1:W-:Y:S02]  /*b34d0*/  STL.64 [R1+0xaa8], R110 ;  /* 0x000aa86e01007387 */ /* 0x0003e40000100a00 */
[----:B------:R-:W2:Y:S01]  /*b34e0*/  LDL.LU R204, [R1+0x1050] ;  /* 0x0010500001cc7983 */ /* 0x000ea20000300800 */
[----:B------:R-:W-:Y:S01]  /*b34f0*/  LEA.HI R4, R4, R33, RZ, 0x7 ;  /* 0x0000002104047211 */ /* 0x000fe200078f38ff */
[----:B------:R-:W-:Y:S04]  /*b3500*/  LDS R236, [R9+0x58300] ;  /* 0x0583000009ec7984 */ /* 0x000fe80000000800 */
[----:B------:R-:W-:Y:S04]  /*b3510*/  LDS R238, [R9+0x59300] ;  /* 0x0593000009ee7984 */ /* 0x000fe80000000800 */
[----:B------:R-:W-:Y:S01]  /*b3520*/  LDS R237, [R8+0x58300] ;  /* 0x0583000008ed7984 */ /* 0x000fe20000000800 */
[----:B------:R-:W-:-:S03]  /*b3530*/  SHF.R.S32.HI R4, RZ, 0x7, R4 ;  /* 0x00000007ff047819 */ /* 0x000fc60000011404 */
[----:B------:R-:W4:Y:S04]  /*b3540*/  LDS R239, [R8+0x59300] ;  /* 0x0593000008ef7984 */ /* 0x000f280000000800 */
[----:B------:R-:W-:Y:S01]  /*b3550*/  STL.64 [R1+0xad0], R88 ;  /* 0x000ad05801007387 */ /* 0x000fe20000100a00 */
[----:B------:R-:W-:Y:S02]  /*b3560*/  STL.64 [R1+0xad8], R90 ;  /* 0x000ad85a01007387 */ /* 0x000fe40000100a00 */
[----:B------:R-:W-:Y:S02]  /*b3570*/  STL.64 [R1+0xac0], R84 ;  /* 0x000ac05401007387 */ /* 0x000fe40000100a00 */
[----:B------:R-:W-:Y:S01]  /*b3580*/  STL.64 [R1+0xac8], R86 ;  /* 0x000ac85601007387 */ /* 0x000fe20000100a00 */
[----:B------:R-:W2:Y:S01]  /*b3590*/  LDL.LU R205, [R1+0x1054] ;  /* 0x0010540001cd7983 */ /* 0x000ea20000300800 */
[----:B------:R-:W2:Y:S02]  /*b35a0*/  LDL.LU R206, [R1+0x1058] ;  /* 0x0010580001ce7983 */ /* 0x000ea40000300800 */
[----:B-1----:R-:W2:Y:S01]  /*b35b0*/  LDL.LU.64 R110, [R1+0x1c8] ;  /* 0x0001c800016e7983 */ /* 0x002ea20000300a00 */
[----:B------:R-:W-:Y:S01]  /*b35c0*/  IADD3 R4, R4, -0x1, RZ ;  /* 0xffffffff04047810 */ /* 0x000fe20007ffe0ff */
[----:B------:R-:W-:Y:S01]  /*b35d0*/  STL [R1+0x3b1c], R38 ;  /* 0x003b1c2601007387 */ /* 0x000fe20000100800 */
[----:B------:R-:W-:Y:S01]  /*b35e0*/  STL [R1+0x3b18], R39 ;  /* 0x003b182701007387 */ /* 0x000fe20000100800 */
[----:B---3--:R-:W-:-:S02]  /*b35f0*/  IADD3 R3, R0, 0x1, RZ ;  /* 0x0000000100037810 */ /* 0x008fc40007ffe0ff */
[----:B------:R-:W-:Y:S01]  /*b3600*/  ISETP.GE.AND P0, PT, R0, R4, PT ;  /* 0x000000040000720c */ /* 0x000fe20003f06270 */
[C---:B------:R-:W-:Y:S02]  /*b3610*/  HMMA.1688.F32.TF32 R196, R228.reuse, R246, R164 ;  /* 0x000000f6e4c4723c */ /* 0x040fe400000810a4 */
[----:B------:R1:W-:Y:S01]  /*b3620*/  STL [R1+0x40], R3 ;  /* 0x0000400301007387 */ /* 0x0003e20000100800 */
[----:B------:R-:W3:Y:S02]  /*b3630*/  LDL.LU R0, [R1+0x2704] ;  /* 0x0027040001007983 */ /* 0x000ee40000300800 */
[----:B------:R-:W4:Y:S02]  /*b3640*/  LDL.LU R244, [R1+0x1040] ;  /* 0x0010400001f47983 */ /* 0x000f240000300800 */
[----:B------:R-:W4:Y:S01]  /*b3650*/  LDL.LU R245, [R1+0x1044] ;  /* 0x0010440001f57983 */ /* 0x000f220000300800 */
[----:B------:R-:W4:Y:S01]  /*b3660*/  LDL.LU R246, [R1+0x1048] ;  /* 0x0010480001f67983 */ /* 0x000f220000300800 */
[----:B------:R-:W-:Y:S01]  /*b3670*/  HMMA.1688.F32.TF32 R200, R228, R114, R248 ;  /* 0x00000072e4c8723c */ /* 0x000fe200000810f8 */
[----:B------:R-:W-:-:S02]  /*b3680*/  IMAD.MOV.U32 R33, RZ, RZ, R114 ;  /* 0x000000ffff217224 */ /* 0x000fc400078e0072 */
[----:B------:R-:W-:Y:S01]  /*b3690*/  IMAD.MOV.U32 R32, RZ, RZ, R115 ;  /* 0x000000ffff207224 */ /* 0x000fe200078e0073 */
[----:B------:R-:W4:Y:S01]  /*b36a0*/  LDL.LU R247, [R1+0x104c] ;  /* 0x00104c0001f77983 */ /* 0x000f220000300800 */
[----:B------:R-:W4:Y:S02]  /*b36b0*/  LDL.LU.64 R114, [R1+0x1b8] ;  /* 0x0001b80001727983 */ /* 0x000f240000300a00 */
[----:B------:R-:W4:Y:S02]  /*b36c0*/  LDL.LU R12, [R1+0x26fc] ;  /* 0x0026fc00010c7983 */ /* 0x000f240000300800 */
[----:B------:R-:W4:Y:S02]  /*b36d0*/  LDL.LU R52, [R1+0x2700] ;  /* 0x0027000001347983 */ /* 0x000f240000300800 */
[----:B-1----:R-:W-:Y:S01]  /*b36e0*/  IMAD R3, R3, -0x80, R5 ;  /* 0xffffff8003037824 */ /* 0x002fe200078e0205 */
[----:B------:R-:W4:Y:S01]  /*b36f0*/  LDL.LU R164, [R1+0x1080] ;  /* 0x0010800001a47983 */ /* 0x000f220000300800 */
[----:B------:R-:W4:Y:S02]  /*b3700*/  LDL.LU R165, [R1+0x1084] ;  /* 0x0010840001a57983 */ /* 0x000f240000300800 */
[----:B------:R-:W4:Y:S02]  /*b3710*/  LDL.LU R166, [R1+0x1088] ;  /* 0x0010880001a67983 */ /* 0x000f240000300800 */
[----:B------:R-:W4:Y:S01]  /*b3720*/  LDL.LU R167, [R1+0x108c] ;  /* 0x00108c0001a77983 */ /* 0x000f220000300800 */
[----:B------:R-:W-:-:S04]  /*b3730*/  ISETP.GT.AND P1, PT, R3, RZ, PT ;  /* 0x000000ff0300720c */ /* 0x000fc80003f24270 */
[----:B------:R-:W-:Y:S01]  /*b3740*/  SEL R4, RZ, 0x4, !P1 ;  /* 0x00000004ff047807 */ /* 0x000fe20004800000 */
[----:B------:R-:W-:-:S03]  /*b3750*/  ISETP.GT.AND P1, PT, R3, 0x4, PT ;  /* 0x000000040300780c */ /* 0x000fc60003f24270 */
[----:B------:R-:W-:Y:S02]  /*b3760*/  SEL R4, R4, RZ, !P0 ;  /* 0x000000ff04047207 */ /* 0x000fe40004000000 */
[----:B------:R-:W-:Y:S02]  /*b3770*/  SEL R5, RZ, 0x4, !P1 ;  /* 0x00000004ff057807 */ /* 0x000fe40004800000 */
[----:B------:R-:W-:Y:S02]  /*b3780*/  ISETP.GT.AND P2, PT, R3, 0x8, PT ;  /* 0x000000080300780c */ /* 0x000fe40003f44270 */
[----:B------:R-:W-:Y:S01]  /*b3790*/  ISETP.NE.U32.AND P1, PT, R4, RZ, PT ;  /* 0x000000ff0400720c */ /* 0x000fe20003f25070 */
[----:B------:R-:W-:Y:S01]  /*b37a0*/  SEL R4, R5, RZ, !P0 ;  /* 0x000000ff05047207 */ /* 0x000fe20004000000 */
[----:B------:R-:W-:Y:S02]  /*b37b0*/  ISETP.GT.AND P4, PT, R3, 0xc, PT ;  /* 0x0000000c0300780c */ /* 0x000fe40003f84270 */
[----:B------:R-:W-:-:S02]  /*b37c0*/  SEL R5, RZ, 0x4, !P2 ;  /* 0x00000004ff057807 */ /* 0x000fc40005000000 */
[----:B------:R-:W-:Y:S01]  /*b37d0*/  ISETP.NE.U32.AND P3, PT, R4, RZ, PT ;  /* 0x000000ff0400720c */ /* 0x000fe20003f65070 */
[----:B------:R-:W-:Y:S01]  /*b37e0*/  SEL R4, RZ, 0x4, !P4 ;  /* 0x00000004ff047807 */ /* 0x000fe20006000000 */
[----:B--2---:R-:W-:Y:S01]  /*b37f0*/  HMMA.1688.F32.TF32 R204, R228, R110, R204 ;  /* 0x0000006ee4cc723c */ /* 0x004fe200000810cc */
[----:B------:R-:W-:Y:S01]  /*b3800*/  IMAD.MOV.U32 R29, RZ, RZ, R110 ;  /* 0x000000ffff1d7224 */ /* 0x000fe200078e006e */
[----:B------:R-:W-:Y:S02]  /*b3810*/  MOV R28, R111 ;  /* 0x0000006f001c7202 */ /* 0x000fe40000000f00 */
[----:B------:R-:W2:Y:S01]  /*b3820*/  LDL.LU.64 R110, [R1+0x1a8] ;  /* 0x0001a800016e7983 */ /* 0x000ea20000300a00 */
[----:B------:R-:W2:Y:S02]  /*b3830*/  LDL.LU R176, [R1+0x1090] ;  /* 0x0010900001b07983 */ /* 0x000ea40000300800 */
[----:B------:R-:W2:Y:S02]  /*b3840*/  LDL.LU R177, [R1+0x1094] ;  /* 0x0010940001b17983 */ /* 0x000ea40000300800 */
[----:B------:R-:W2:Y:S01]  /*b3850*/  LDL.LU R178, [R1+0x1098] ;  /* 0x0010980001b27983 */ /* 0x000ea20000300800 */
[----:B------:R-:W2:Y:S01]  /*b3860*/  LDL.LU R179, [R1+0x109c] ;  /* 0x00109c0001b37983 */ /* 0x000ea20000300800 */
[----:B------:R-:W2:Y:S02]  /*b3870*/  LDL.LU.64 R250, [R1+0x198] ;  /* 0x0001980001fa7983 */ /* 0x000ea40000300a00 */
[----:B------:R-:W2:Y:S01]  /*b3880*/  LDL.LU R53, [R1+0x26f4] ;  /* 0x0026f40001357983 */ /* 0x000ea20000300800 */
[----:B---3--:R-:W-:-:S05]  /*b3890*/  IADD3 R0, P2, R0, R94, RZ ;  /* 0x0000005e00007210 */ /* 0x008fca0007f5e0ff */
[----:B------:R-:W-:Y:S01]  /*b38a0*/  STL [R1+0x2704], R0 ;  /* 0x0027040001007387 */ /* 0x000fe20000100800 */
[----:B----4-:R-:W-:Y:S02]  /*b38b0*/  IADD3.X R12, R12, R2, RZ, P2, !PT ;  /* 0x000000020c0c7210 */ /* 0x010fe400017fe4ff */
[----:B------:R-:W-:Y:S01]  /*b38c0*/  IADD3 R52, P4, R52, R94, RZ ;  /* 0x0000005e34347210 */ /* 0x000fe20007f9e0ff */
[----:B------:R-:W-:Y:S04]  /*b38d0*/  HMMA.1688.F32.TF32 R208, R228, R114, R244 ;  /* 0x00000072e4d0723c */ /* 0x000fe800000810f4 */
[----:B------:R-:W-:Y:S01]  /*b38e0*/  STL [R1+0x2700], R52 ;  /* 0x0027003401007387 */ /* 0x000fe20000100800 */
[----:B------:R1:W-:Y:S02]  /*b38f0*/  STL [R1+0x26fc], R12 ;  /* 0x0026fc0c01007387 */ /* 0x0003e40000100800 */
[----:B------:R-:W3:Y:S02]  /*b3900*/  LDL.LU R244, [R1+0x10a0] ;  /* 0x0010a00001f47983 */ /* 0x000ee40000300800 */
[----:B------:R-:W3:Y:S01]  /*b3910*/  LDL.LU R245, [R1+0x10a4] ;  /* 0x0010a40001f57983 */ /* 0x000ee20000300800 */
[----:B------:R-:W3:Y:S01]  /*b3920*/  LDL.LU R246, [R1+0x10a8] ;  /* 0x0010a80001f67983 */ /* 0x000ee20000300800 */
[----:B------:R-:W-:-:S02]  /*b3930*/  IMAD.MOV.U32 R25, RZ, RZ, R114 ;  /* 0x000000ffff197224 */ /* 0x000fc400078e0072 */
[----:B------:R-:W-:Y:S02]  /*b3940*/  IMAD.MOV.U32 R24, RZ, RZ, R115 ;  /* 0x000000ffff187224 */ /* 0x000fe400078e0073 */
[----:B------:R-:W3:Y:S01]  /*b3950*/  LDL.LU R247, [R1+0x10ac] ;  /* 0x0010ac0001f77983 */ /* 0x000ee20000300800 */
[----:B------:R-:W3:Y:S01]  /*b3960*/  LDL.LU.64 R114, [R1+0xe8] ;  /* 0x0000e80001727983 */ /* 0x000ee20000300a00 */
[----:B------:R-:W-:-:S04]  /*b3970*/  SEL R5, R5, RZ, !P0 ;  /* 0x000000ff05057207 */ /* 0x000fc80004000000 */
[----:B------:R-:W-:Y:S01]  /*b3980*/  ISETP.NE.U32.AND P6, PT, R5, RZ, PT ;  /* 0x000000ff0500720c */ /* 0x000fe20003fc5070 */
[----:B------:R-:W-:Y:S02]  /*b3990*/  IMAD.MOV.U32 R5, RZ, RZ, R12 ;  /* 0x000000ffff057224 */ /* 0x000fe400078e000c */
[----:B--2---:R-:W-:Y:S01]  /*b39a0*/  IMAD.X R53, R53, 0x1, R2, P4 ;  /* 0x0000000135357824 */ /* 0x004fe200020e0602 */
[----:B------:R-:W-:Y:S01]  /*b39b0*/  HMMA.1688.F32.TF32 R212, R228, R110, R164 ;  /* 0x0000006ee4d4723c */ /* 0x000fe200000810a4 */
[----:B------:R-:W-:Y:S01]  /*b39c0*/  IMAD.MOV.U32 R21, RZ, RZ, R110 ;  /* 0x000000ffff157224 */ /* 0x000fe200078e006e */
[----:B------:R-:W-:-:S06]  /*b39d0*/  MOV R20, R111 ;  /* 0x0000006f00147202 */ /* 0x000fcc0000000f00 */
[----:B------:R-:W-:Y:S01]  /*b39e0*/  HMMA.1688.F32.TF32 R216, R228, R250, R176 ;  /* 0x000000fae4d8723c */ /* 0x000fe200000810b0 */
[----:B------:R-:W-:Y:S01]  /*b39f0*/  STL [R1+0x26f4], R53 ;  /* 0x0026f43501007387 */ /* 0x000fe20000100800 */
[----:B------:R-:W2:Y:S02]  /*b3a00*/  LDL.LU R108, [R1+0x10d0] ;  /* 0x0010d000016c7983 */ /* 0x000ea40000300800 */
[----:B------:R-:W2:Y:S02]  /*b3a10*/  LDL.LU R109, [R1+0x10d4] ;  /* 0x0010d400016d7983 */ /* 0x000ea40000300800 */
[----:B------:R-:W2:Y:S01]  /*b3a20*/  LDL.LU R110, [R1+0x10d8] ;  /* 0x0010d800016e7983 */ /* 0x000ea20000300800 */
[----:B------:R-:W2:Y:S01]  /*b3a30*/  LDL.LU R111, [R1+0x10dc] ;  /* 0x0010dc00016f7983 */ /* 0x000ea20000300800 */
[----:B------:R-:W4:Y:S02]  /*b3a40*/  LDL.LU R248, [R1+0x10c0] ;  /* 0x0010c00001f87983 */ /* 0x000f240000300800 */
[----:B------:R-:W-:-:S02]  /*b3a50*/  IMAD.MOV.U32 R17, RZ, RZ, R250 ;  /* 0x000000ffff117224 */ /* 0x000fc400078e00fa */
[----:B------:R-:W4:Y:S02]  /*b3a60*/  LDL.LU R249, [R1+0x10c4] ;  /* 0x0010c40001f97983 */ /* 0x000f240000300800 */
[----:B------:R-:W-:Y:S01]  /*b3a70*/  IMAD.MOV.U32 R16, RZ, RZ, R251 ;  /* 0x000000ffff107224 */ /* 0x000fe200078e00fb */
[----:B------:R-:W4:Y:S01]  /*b3a80*/  LDL.LU R250, [R1+0x10c8] ;  /* 0x0010c80001fa7983 */ /* 0x000f220000300800 */
[----:B------:R-:W4:Y:S02]  /*b3a90*/  LDL.LU R251, [R1+0x10cc] ;  /* 0x0010cc0001fb7983 */ /* 0x000f240000300800 */
[----:B------:R-:W4:Y:S02]  /*b3aa0*/  LDL.LU R112, [R1+0x10b0] ;  /* 0x0010b00001707983 */ /* 0x000f240000300800 */
[----:B------:R-:W4:Y:S01]  /*b3ab0*/  LDL.LU R113, [R1+0x10b4] ;  /* 0x0010b40001717983 */ /* 0x000f220000300800 */
[C---:B------:R-:W-:Y:S01]  /*b3ac0*/  HMMA.1688.F32.TF32 R232, R228.reuse, R170, R172 ;  /* 0x000000aae4e8723c */ /* 0x040fe200000810ac */
[----:B------:R-:W-:Y:S01]  /*b3ad0*/  IMAD.MOV.U32 R38, RZ, RZ, R170 ;  /* 0x000000ffff267224 */ /* 0x000fe200078e00aa */
[----:B------:R-:W-:Y:S01]  /*b3ae0*/  MOV R39, R171 ;  /* 0x000000ab00277202 */ /* 0x000fe20000000f00 */
[----:B------:R-:W-:Y:S04]  /*b3af0*/  LDS R164, [R9+0x5a300] ;  /* 0x05a3000009a47984 */ /* 0x000fe80000000800 */
[----:B------:R-:W-:Y:S04]  /*b3b00*/  LDS R166, [R9+0x5b300] ;  /* 0x05b3000009a67984 */ /* 0x000fe80000000800 */
[----:B------:R-:W-:Y:S04]  /*b3b10*/  LDS R170, [R9+0x5d300] ;  /* 0x05d3000009aa7984 */ /* 0x000fe80000000800 */
[----:B------:R-:W-:Y:S04]  /*b3b20*/  LDS R172, [R9+0x5e300] ;  /* 0x05e3000009ac7984 */ /* 0x000fe80000000800 */
[----:B------:R-:W-:Y:S04]  /*b3b30*/  LDS R174, [R9+0x5f300] ;  /* 0x05f3000009ae7984 */ /* 0x000fe80000000800 */
[----:B------:R-:W-:Y:S04]  /*b3b40*/  LDS R176, [R9+0x56380] ;  /* 0x0563800009b07984 */ /* 0x000fe80000000800 */
[----:B------:R1:W-:Y:S04]  /*b3b50*/  LDS R178, [R9+0x57380] ;  /* 0x0573800009b27984 */ /* 0x0003e80000000800 */
[----:B------:R-:W-:Y:S04]  /*b3b60*/  LDS R165, [R8+0x5a300] ;  /* 0x05a3000008a57984 */ /* 0x000fe80000000800 */
[----:B------:R-:W1:Y:S04]  /*b3b70*/  LDS R167, [R8+0x5b300] ;  /* 0x05b3000008a77984 */ /* 0x000e680000000800 */
[----:B------:R-:W1:Y:S04]  /*b3b80*/  LDS R171, [R8+0x5d300] ;  /* 0x05d3000008ab7984 */ /* 0x000e680000000800 */
[----:B------:R-:W-:Y:S04]  /*b3b90*/  LDS R173, [R8+0x5e300] ;  /* 0x05e3000008ad7984 */ /* 0x000fe80000000800 */
[----:B------:R-:W1:Y:S04]  /*b3ba0*/  LDS R175, [R8+0x5f300] ;  /* 0x05f3000008af7984 */ /* 0x000e680000000800 */
[----:B------:R-:W-:Y:S04]  /*b3bb0*/  LDS R177, [R8+0x56380] ;  /* 0x0563800008b17984 */ /* 0x000fe80000000800 */
[----:B------:R1:W1:Y:S01]  /*b3bc0*/  LDS R179, [R8+0x57380] ;  /* 0x0573800008b37984 */ /* 0x0002620000000800 */
[----:B------:R-:W-:Y:S01]  /*b3bd0*/  BAR.SYNC.DEFER_BLOCKING 0x0 ;  /* 0x0000000000007b1d */ /* 0x000fe20000010000 */
[----:B---3--:R-:W-:Y:S01]  /*b3be0*/  HMMA.1688.F32.TF32 R220, R228, R114, R244 ;  /* 0x00000072e4dc723c */ /* 0x008fe200000810f4 */
[----:B------:R-:W-:-:S02]  /*b3bf0*/  IMAD.MOV.U32 R13, RZ, RZ, R114 ;  /* 0x000000ffff0d7224 */ /* 0x000fc400078e0072 */
[----:B-1----:R-:W-:Y:S02]  /*b3c00*/  IMAD.MOV.U32 R12, RZ, RZ, R115 ;  /* 0x000000ffff0c7224 */ /* 0x002fe400078e0073 */
[----:B------:R-:W3:Y:S01]  /*b3c10*/  LDL.LU R114, [R1+0x10b8] ;  /* 0x0010b80001727983 */ /* 0x000ee20000300800 */
[----:B------:R-:W3:Y:S01]  /*b3c20*/  LDL.LU R115, [R1+0x10bc] ;  /* 0x0010bc0001737983 */ /* 0x000ee20000300800 */
[----:B------:R-:W-:Y:S02]  /*b3c30*/  SEL R4, R4, RZ, !P0 ;  /* 0x000000ff04047207 */ /* 0x000fe40004000000 */
[----:B------:R-:W-:Y:S02]  /*b3c40*/  LOP3.LUT R252, R252, 0x7f, RZ, 0xc0, !PT ;  /* 0x0000007ffcfc7812 */ /* 0x000fe400078ec0ff */
[----:B------:R-:W-:Y:S01]  /*b3c50*/  ISETP.NE.U32.AND P2, PT, R4, RZ, PT ;  /* 0x000000ff0400720c */ /* 0x000fe20003f45070 */
[----:B------:R-:W-:Y:S02]  /*b3c60*/  IMAD.MOV.U32 R4, RZ, RZ, R0 ;  /* 0x000000ffff047224 */ /* 0x000fe400078e0000 */
[----:B------:R-:W-:-:S05]  /*b3c70*/  IMAD.SHL.U32 R252, R252, 0x4, RZ ;  /* 0x00000004fcfc7824 */ /* 0x000fca00078e00ff */
[----:B------:R-:W-:Y:S01]  /*b3c80*/  @!PT LDS RZ, [RZ] ;  /* 0x00000000fffff984 */ /* 0x000fe20000000800 */
[----:B------:R-:W-:Y:S01]  /*b3c90*/  @!PT LDS RZ, [RZ] ;  /* 0x00000000fffff984 */ /* 0x000fe20000000800 */
[----:B------:R-:W-:Y:S01]  /*b3ca0*/  @!PT LDS RZ, [RZ] ;  /* 0x00000000fffff984 */ /* 0x000fe20000000800 */
[----:B------:R1:W-:Y:S02]  /*b3cb0*/  LDGSTS.E [R252+0x40000], [R4.64], P1 ;  /* 0x4000000004fc7fae */ /* 0x0003e40008921846 */
[----:B-1----:R-:W-:Y:S01]  /*b3cc0*/  IMAD.MOV.U32 R5, RZ, RZ, R53 ;  /* 0x000000ffff057224 */ /* 0x002fe200078e0035 */
[C---:B--2---:R-:W-:Y:S01]  /*b3cd0*/  HMMA.1688.F32.TF32 R224, R228.reuse, R34, R108 ;  /* 0x00000022e4e0723c */ /* 0x044fe2000008106c */
[----:B------:R-:W2:Y:S01]  /*b3ce0*/  LDL.LU R108, [R1+0x10f0] ;  /* 0x0010f000016c7983 */ /* 0x000ea20000300800 */
[----:B------:R-:W2:Y:S02]  /*b3cf0*/  LDL.LU R109, [R1+0x10f4] ;  /* 0x0010f400016d7983 */ /* 0x000ea40000300800 */
[----:B------:R-:W2:Y:S02]  /*b3d00*/  LDL.LU R110, [R1+0x10f8] ;  /* 0x0010f800016e7983 */ /* 0x000ea40000300800 */
[----:B------:R-:W2:Y:S01]  /*b3d10*/  LDL.LU R111, [R1+0x10fc] ;  /* 0x0010fc00016f7983 */ /* 0x000ea20000300800 */
[----:B------:R-:W-:Y:S01]  /*b3d20*/  STL.64 [R1+0x3b38], R34 ;  /* 0x003b382201007387 */ /* 0x000fe20000100a00 */
[----:B------:R2:W-:Y:S02]  /*b3d30*/  STL.64 [R1+0x3b30], R32 ;  /* 0x003b302001007387 */ /* 0x0005e40000100a00 */
[----:B------:R-:W2:Y:S01]  /*b3d40*/  LDL.LU R9, [R1+0x2ff0] ;  /* 0x002ff00001097983 */ /* 0x000ea20000300800 */
[C---:B----4-:R-:W-:Y:S01]  /*b3d50*/  HMMA.1688.F32.TF32 R240, R228.reuse, R30, R248 ;  /* 0x0000001ee4f0723c */ /* 0x050fe200000810f8 */
[----:B------:R-:W4:Y:S01]  /*b3d60*/  LDL.LU R0, [R1+0x2fe8] ;  /* 0x002fe80001007983 */ /* 0x000f220000300800 */
[----:B------:R-:W4:Y:S06]  /*b3d70*/  LDL.LU R245, [R1+0x2fb0] ;  /* 0x002fb00001f57983 */ /* 0x000f2c0000300800 */
[----:B---3--:R-:W-:Y:S01]  /*b3d80*/  HMMA.1688.F32.TF32 R248, R228, R26, R112 ;  /* 0x0000001ae4f8723c */ /* 0x008fe20000081070 */
[----:B------:R-:W3:Y:S01]  /*b3d90*/  LDL.LU R112, [R1+0x10e0] ;  /* 0x0010e00001707983 */ /* 0x000ee20000300800 */
[----:B------:R-:W3:Y:S02]  /*b3da0*/  LDL.LU R113, [R1+0x10e4] ;  /* 0x0010e40001717983 */ /* 0x000ee40000300800 */
[----:B------:R-:W3:Y:S02]  /*b3db0*/  LDL.LU R114, [R1+0x10e8] ;  /* 0x0010e80001727983 */ /* 0x000ee40000300800 */
[----:B------:R-:W3:Y:S01]  /*b3dc0*/  LDL.LU R115, [R1+0x10ec] ;  /* 0x0010ec0001737983 */ /* 0x000ee20000300800 */
[----:B------:R-:W3:Y:S01]  /*b3dd0*/  LDL.LU R95, [R1+0x2fe4] ;  /* 0x002fe400015f7983 */ /* 0x000ee20000300800 */
[----:B------:R-:W3:Y:S02]  /*b3de0*/  LDL.LU R53, [R1+0x2fdc] ;  /* 0x002fdc0001357983 */ /* 0x000ee40000300800 */
[----:B------:R-:W3:Y:S01]  /*b3df0*/  LDL.LU R246, [R1+0x2fa4] ;  /* 0x002fa40001f67983 */ /* 0x000ee20000300800 */
[----:B------:R-:W-:Y:S01]  /*b3e00*/  MOV R4, R52 ;  /* 0x0000003400047202 */ /* 0x000fe20000000f00 */
[----:B------:R-:W3:Y:S04]  /*b3e10*/  LDL.LU R84, [R1+0x1100] ;  /* 0x0011000001547983 */ /* 0x000ee80000300800 */
[----:B------:R1:W-:Y:S01]  /*b3e20*/  LDGSTS.E [R252+0x40200], [R4.64], P1 ;  /* 0x4020000004fc7fae */ /* 0x0003e20008921846 */
[----:B------:R-:W-:-:S04]  /*b3e30*/  ISETP.GT.AND P4, PT, R3, 0x10, PT ;  /* 0x000000100300780c */ /* 0x000fc80003f84270 */
[----:B------:R-:W-:Y:S02]  /*b3e40*/  SEL R8, RZ, 0x4, !P4 ;  /* 0x00000004ff087807 */ /* 0x000fe40006000000 */
[----:B--2---:R-:W-:-:S05]  /*b3e50*/  IADD3 R9, P1, R9, R94, RZ ;  /* 0x0000005e09097210 */ /* 0x004fca0007f3e0ff */
[----:B------:R3:W-:Y:S01]  /*b3e60*/  STL [R1+0x2ff0], R9 ;  /* 0x002ff00901007387 */ /* 0x0007e20000100800 */
[----:B------:R-:W2:Y:S02]  /*b3e70*/  LDL.LU R85, [R1+0x1104] ;  /* 0x0011040001557983 */ /* 0x000ea40000300800 */
[----:B------:R-:W2:Y:S02]  /*b3e80*/  LDL.LU R86, [R1+0x1108] ;  /* 0x0011080001567983 */ /* 0x000ea40000300800 */
[----:B------:R-:W2:Y:S01]  /*b3e90*/  LDL.LU R87, [R1+0x110c] ;  /* 0x00110c0001577983 */ /* 0x000ea20000300800 */
[----:B------:R-:W2:Y:S01]  /*b3ea0*/  LDL.LU R88, [R1+0x1120] ;  /* 0x0011200001587983 */ /* 0x000ea20000300800 */
[----:B------:R-:W2:Y:S02]  /*b3eb0*/  LDL.LU R89, [R1+0x1124] ;  /* 0x0011240001597983 */ /* 0x000ea40000300800 */
[----:B------:R-:W2:Y:S01]  /*b3ec0*/  LDL.LU R90, [R1+0x1128] ;  /* 0x00112800015a7983 */ /* 0x000ea20000300800 */
[-C--:B----4-:R-:W-:Y:S01]  /*b3ed0*/  IADD3 R0, P4, R0, R94.reuse, RZ ;  /* 0x0000005e00007210 */ /* 0x090fe20007f9e0ff */
[----:B------:R-:W4:Y:S01]  /*b3ee0*/  LDL.LU R91, [R1+0x112c] ;  /* 0x00112c00015b7983 */ /* 0x000f220000300800 */
[----:B------:R-:W-:Y:S01]  /*b3ef0*/  IADD3 R245, P5, R245, R94, RZ ;  /* 0x0000005ef5f57210 */ /* 0x000fe20007fbe0ff */
[----:B------:R-:W2:Y:S02]  /*b3f00*/  LDL.LU R52, [R1+0x2fa8] ;  /* 0x002fa80001347983 */ /* 0x000ea40000300800 */
[----:B------:R-:W-:Y:S01]  /*b3f10*/  STL [R1+0x2fe8], R0 ;  /* 0x002fe80001007387 */ /* 0x000fe20000100800 */
[----:B------:R-:W-:Y:S01]  /*b3f20*/  HMMA.1688.F32.TF32 R32, R228, R22, R108 ;  /* 0x00000016e420723c */ /* 0x000fe2000008106c */
[----:B---3--:R-:W-:-:S02]  /*b3f30*/  IMAD.X R95, R95, 0x1, R2, P1 ;  /* 0x000000015f5f7824 */ /* 0x008fc400008e0602 */
[--C-:B------:R-:W-:Y:S02]  /*b3f40*/  IMAD.X R53, R53, 0x1, R2.reuse, P4 ;  /* 0x0000000135357824 */ /* 0x100fe400020e0602 */
[----:B------:R-:W-:Y:S01]  /*b3f50*/  IMAD.X R246, R246, 0x1, R2, P5 ;  /* 0x00000001f6f67824 */ /* 0x000fe200028e0602 */
[----:B------:R3:W-:Y:S01]  /*b3f60*/  STL [R1+0x2fe4], R95 ;  /* 0x002fe45f01007387 */ /* 0x0007e20000100800 */
[----:B------:R-:W-:Y:S02]  /*b3f70*/  STL [R1+0x2fb0], R245 ;  /* 0x002fb0f501007387 */ /* 0x000fe40000100800 */
[----:B------:R2:W-:Y:S01]  /*b3f80*/  STL [R1+0x2fdc], R53 ;  /* 0x002fdc3501007387 */ /* 0x0005e20000100800 */
[----:B------:R-:W-:Y:S01]  /*b3f90*/  HMMA.1688.F32.TF32 R108, R228, R18, R112 ;  /* 0x00000012e46c723c */ /* 0x000fe20000081070 */
[----:B------:R-:W-:Y:S01]  /*b3fa0*/  STL [R1+0x2fa4], R246 ;  /* 0x002fa4f601007387 */ /* 0x000fe20000100800 */
[----:B------:R-:W4:Y:S02]  /*b3fb0*/  LDL.LU R112, [R1+0x1110] ;  /* 0x0011100001707983 */ /* 0x000f240000300800 */
[----:B------:R-:W4:Y:S02]  /*b3fc0*/  LDL.LU R113, [R1+0x1114] ;  /* 0x0011140001717983 */ /* 0x000f240000300800 */
[----:B------:R-:W4:Y:S01]  /*b3fd0*/  LDL.LU R114, [R1+0x1118] ;  /* 0x0011180001727983 */ /* 0x000f220000300800 */
[----:B------:R-:W4:Y:S01]  /*b3fe0*/  LDL.LU R115, [R1+0x111c] ;  /* 0x00111c0001737983 */ /* 0x000f220000300800 */
[----:B------:R-:W4:Y:S01]  /*b3ff0*/  LDL.LU R244, [R1+0x2f9c] ;  /* 0x002f9c0001f47983 */ /* 0x000f220000300800 */
[----:B-1----:R-:W-:-:S02]  /*b4000*/  SEL R4, R8, RZ, !P0 ;  /* 0x000000ff08047207 */ /* 0x002fc40004000000 */
[C---:B------:R-:W-:Y:S01]  /*b4010*/  ISETP.GT.AND P4, PT, R3.reuse, 0x14, PT ;  /* 0x000000140300780c */ /* 0x040fe20003f84270 */
[----:B------:R-:W-:Y:S01]  /*b4020*/  IMAD.MOV.U32 R5, RZ, RZ, R95 ;  /* 0x000000ffff057224 */ /* 0x000fe200078e005f */
[----:B------:R-:W4:Y:S01]  /*b4030*/  LDL.LU R99, [R1+0x2f70] ;  /* 0x002f700001637983 */ /* 0x000f220000300800 */
[----:B------:R-:W-:Y:S01]  /*b4040*/  ISETP.NE.U32.AND P1, PT, R4, RZ, PT ;  /* 0x000000ff0400720c */ /* 0x000fe20003f25070 */
[----:B------:R-:W-:Y:S01]  /*b4050*/  MOV R4, R9 ;  /* 0x0000000900047202 */ /* 0x000fe20000000f00 */
[----:B------:R-:W-:Y:S01]  /*b4060*/  SEL R9, RZ, 0x4, !P4 ;  /* 0x00000004ff097807 */ /* 0x000fe20006000000 */
[----:B---3--:R-:W2:Y:S04]  /*b4070*/  LDL.LU R95, [R1+0x2f68] ;  /* 0x002f6800015f7983 */ /* 0x008ea80000300800 */
[----:B------:R1:W-:Y:S01]  /*b4080*/  LDGSTS.E [R252+0x41000], [R4.64], P3 ;  /* 0x4100000004fc7fae */ /* 0x0003e20009921846 */
[----:B------:R-:W-:-:S02]  /*b4090*/  ISETP.GT.AND P5, PT, R3, 0x18, PT ;  /* 0x000000180300780c */ /* 0x000fc40003fa4270 */
[----:B------:R-:W-:Y:S02]  /*b40a0*/  SEL R9, R9, RZ, !P0 ;  /* 0x000000ff09097207 */ /* 0x000fe40004000000 */
[----:B------:R-:W-:Y:S01]  /*b40b0*/  SEL R8, RZ, 0x4, !P5 ;  /* 0x00000004ff087807 */ /* 0x000fe20006800000 */
[----:B-1----:R-:W-:Y:S02]  /*b40c0*/  IMAD.MOV.U32 R4, RZ, RZ, R0 ;  /* 0x000000ffff047224 */ /* 0x002fe400078e0000 */
[----:B------:R-:W-:Y:S01]  /*b40d0*/  IMAD.MOV.U32 R5, RZ, RZ, R53 ;  /* 0x000000ffff057224 */ /* 0x000fe200078e0035 */
[----:B------:R-:W-:-:S04]  /*b40e0*/  ISETP.NE.U32.AND P5, PT, R9, RZ, PT ;  /* 0x000000ff0900720c */ /* 0x000fc80003fa5070 */
[----:B------:R1:W-:Y:S02]  /*b40f0*/  LDGSTS.E [R252+0x41200], [R4.64], P3 ;  /* 0x4120000004fc7fae */ /* 0x0003e40009921846 */
[----:B-1----:R-:W-:Y:S01]  /*b4100*/  MOV R4, R245 ;  /* 0x000000f500047202 */ /* 0x002fe20000000f00 */
[----:B------:R-:W-:-:S05]  /*b4110*/  IMAD.MOV.U32 R5, RZ, RZ, R246 ;  /* 0x000000ffff057224 */ /* 0x000fca00078e00f6 */
[----:B------:R1:W-:Y:S01]  /*b4120*/  LDGSTS.E [R252+0x42000], [R4.64], P6 ;  /* 0x4200000004fc7fae */ /* 0x0003e2000b121846 */
[----:B--2---:R-:W-:-:S05]  /*b4130*/  IADD3 R52, P4, R52, R94, RZ ;  /* 0x0000005e34347210 */ /* 0x004fca0007f9e0ff */
[----:B------:R2:W-:Y:S01]  /*b4140*/  STL [R1+0x2fa8], R52 ;  /* 0x002fa83401007387 */ /* 0x0005e20000100800 */
[----:B------:R-:W3:Y:S02]  /*b4150*/  LDL.LU R103, [R1+0x2f64] ;  /* 0x002f640001677983 */ /* 0x000ee40000300800 */
[----:B------:R-:W3:Y:S02]  /*b4160*/  LDL.LU R98, [R1+0x2f5c] ;  /* 0x002f5c0001627983 */ /* 0x000ee40000300800 */
[----:B------:R-:W3:Y:S01]  /*b4170*/  LDL.LU R53, [R1+0x2f30] ;  /* 0x002f300001357983 */ /* 0x000ee20000300800 */
[----:B------:R-:W3:Y:S01]  /*b4180*/  LDL.LU R0, [R1+0x2f28] ;  /* 0x002f280001007983 */ /* 0x000ee20000300800 */
[----:B------:R-:W3:Y:S02]  /*b4190*/  LDL.LU R9, [R1+0x2f24] ;  /* 0x002f240001097983 */ /* 0x000ee40000300800 */
[----:B-1----:R-:W-:Y:S02]  /*b41a0*/  IMAD.MOV.U32 R4, RZ, RZ, R52 ;  /* 0x000000ffff047224 */ /* 0x002fe400078e0034 */
[----:B----4-:R-:W-:-:S05]  /*b41b0*/  IMAD.X R244, R244, 0x1, R2, P4 ;  /* 0x00000001f4f47824 */ /* 0x010fca00020e0602 */
[----:B------:R1:W-:Y:S01]  /*b41c0*/  STL [R1+0x2f9c], R244 ;  /* 0x002f9cf401007387 */ /* 0x0003e20000100800 */
[----:B--2---:R-:W2:Y:S02]  /*b41d0*/  LDL.LU R52, [R1+0x2f1c] ;  /* 0x002f1c0001347983 */ /* 0x004ea40000300800 */
[----:B------:R-:W-:Y:S01]  /*b41e0*/  IMAD.MOV.U32 R5, RZ, RZ, R244 ;  /* 0x000000ffff057224 */ /* 0x000fe200078e00f4 */
[----:B------:R-:W-:-:S04]  /*b41f0*/  IADD3 R99, P4, R99, R94, RZ ;  /* 0x0000005e63637210 */ /* 0x000fc80007f9e0ff */
[----:B------:R4:W-:Y:S01]  /*b4200*/  LDGSTS.E [R252+0x42200], [R4.64], P6 ;  /* 0x4220000004fc7fae */ /* 0x0009e2000b121846 */
[----:B------:R-:W-:Y:S02]  /*b4210*/  IADD3 R95, P6, R95, R94, RZ ;  /* 0x0000005e5f5f7210 */ /* 0x000fe40007fde0ff */
[----:B------:R-:W-:Y:S01]  /*b4220*/  SEL R8, R8, RZ, !P0 ;  /* 0x000000ff08087207 */ /* 0x000fe20004000000 */
[----:B------:R-:W-:Y:S03]  /*b4230*/  STL [R1+0x2f70], R99 ;  /* 0x002f706301007387 */ /* 0x000fe60000100800 */
[----:B------:R-:W-:Y:S01]  /*b4240*/  ISETP.NE.U32.AND P3, PT, R8, RZ, PT ;  /* 0x000000ff0800720c */ /* 0x000fe20003f65070 */
[----:B----4-:R-:W-:Y:S01]  /*b4250*/  IMAD.MOV.U32 R4, RZ, RZ, R99 ;  /* 0x000000ffff047224 */ /* 0x010fe200078e0063 */
[----:B------:R-:W-:Y:S01]  /*b4260*/  STL [R1+0x2f68], R95 ;  /* 0x002f685f01007387 */ /* 0x000fe20000100800 */
[----:B-1----:R-:W-:Y:S01]  /*b4270*/  HMMA.1688.F32.TF32 R244, R228, R6, R112 ;  /* 0x00000006e4f4723c */ /* 0x002fe20000081070 */
[----:B---3--:R-:W-:Y:S01]  /*b4280*/  IMAD.X R103, R103, 0x1, R2, P4 ;  /* 0x0000000167677824 */ /* 0x008fe200020e0602 */
[----:B------:R-:W-:-:S02]  /*b4290*/  ISETP.GT.AND P4, PT, R3, 0x1c, PT ;  /* 0x0000001c0300780c */ /* 0x000fc40003f84270 */
[----:B------:R-:W-:Y:S01]  /*b42a0*/  IADD3.X R98, R98, R2, RZ, P6, !PT ;  /* 0x0000000262627210 */ /* 0x000fe200037fe4ff */
[-C--:B------:R-:W-:Y:S02]  /*b42b0*/  IADD3 R53, P6, R53, R94.reuse, RZ ;  /* 0x0000005e35357210 */ /* 0x080fe40007fde0ff */
[----:B------:R-:W-:Y:S01]  /*b42c0*/  IMAD.MOV.U32 R5, RZ, RZ, R103 ;  /* 0x000000ffff057224 */ /* 0x000fe200078e0067 */
[----:B------:R-:W-:Y:S01]  /*b42d0*/  SEL R8, RZ, 0x4, !P4 ;  /* 0x00000004ff087807 */ /* 0x000fe20006000000 */
[----:B------:R-:W-:Y:S01]  /*b42e0*/  IADD3 R0, P4, R0, R94, RZ ;  /* 0x0000005e00007210 */ /* 0x000fe20007f9e0ff */
[----:B------:R-:W-:Y:S04]  /*b42f0*/  STL [R1+0x2f64], R103 ;  /* 0x002f646701007387 */ /* 0x000fe80000100800 */
[----:B------:R1:W-:Y:S01]  /*b4300*/  LDGSTS.E [R252+0x43000], [R4.64], P2 ;  /* 0x4300000004fc7fae */ /* 0x0003e20009121846 */
[----:B------:R-:W-:-:S02]  /*b4310*/  IMAD.X R9, R9, 0x1, R2, P6 ;  /* 0x0000000109097824 */ /* 0x000fc400030e0602 */
[----:B------:R-:W-:Y:S02]  /*b4320*/  STL [R1+0x2f5c], R98 ;  /* 0x002f5c6201007387 */ /* 0x000fe40000100800 */
[----:B------:R3:W-:Y:S01]  /*b4330*/  STL [R1+0x2f30], R53 ;  /* 0x002f303501007387 */ /* 0x0007e20000100800 */
[----:B------:R-:W-:Y:S01]  /*b4340*/  STL [R1+0x2f28], R0 ;  /* 0x002f280001007387 */ /* 0x000fe20000100800 */
[----:B------:R2:W-:Y:S02]  /*b4350*/  STL [R1+0x2f24], R9 ;  /* 0x002f240901007387 */ /* 0x0005e40000100800 */
[----:B------:R-:W3:Y:S02]  /*b4360*/  LDL.LU R113, [R1+0x2ee4] ;  /* 0x002ee40001717983 */ /* 0x000ee40000300800 */
[----:B-1----:R-:W-:Y:S01]  /*b4370*/  IMAD.MOV.U32 R4, RZ, RZ, R95 ;  /* 0x000000ffff047224 */ /* 0x002fe200078e005f */
[----:B------:R-:W-:-:S05]  /*b4380*/  MOV R5, R98 ;  /* 0x0000006200057202 */ /* 0x000fca0000000f00 */
[----:B------:R1:W-:Y:S02]  /*b4390*/  LDGSTS.E [R252+0x43200], [R4.64], P2 ;  /* 0x4320000004fc7fae */ /* 0x0003e40009121846 */
[----:B-1----:R-:W-:Y:S02]  /*b43a0*/  IMAD.MOV.U32 R4, RZ, RZ, R53 ;  /* 0x000000ffff047224 */ /* 0x002fe400078e0035 */
[----:B---3--:R-:W3:Y:S01]  /*b43b0*/  LDL.LU R53, [R1+0x2ef0] ;  /* 0x002ef00001357983 */ /* 0x008ee20000300800 */
[----:B------:R-:W-:Y:S02]  /*b43c0*/  IMAD.MOV.U32 R5, RZ, RZ, R9 ;  /* 0x000000ffff057224 */ /* 0x000fe400078e0009 */
[----:B--2---:R-:W-:-:S03]  /*b43d0*/  IMAD.X R52, R52, 0x1, R2, P4 ;  /* 0x0000000134347824 */ /* 0x004fc600020e0602 */
[----:B------:R1:W-:Y:S04]  /*b43e0*/  LDGSTS.E [R252+0x44000], [R4.64], P1 ;  /* 0x4400000004fc7fae */ /* 0x0003e80008921846 */
[----:B------:R2:W-:Y:S01]  /*b43f0*/  STL [R1+0x2f1c], R52 ;  /* 0x002f1c3401007387 */ /* 0x0005e20000100800 */
[----:B------:R-:W4:Y:S02]  /*b4400*/  LDL.LU R9, [R1+0x2ee8] ;  /* 0x002ee80001097983 */ /* 0x000f240000300800 */
[----:B------:R-:W4:Y:S02]  /*b4410*/  LDL.LU R112, [R1+0x2ed8] ;  /* 0x002ed80001707983 */ /* 0x000f240000300800 */
[----:B------:R-:W4:Y:S01]  /*b4420*/  LDL.LU R103, [R1+0x2e5c] ;  /* 0x002e5c0001677983 */ /* 0x000f220000300800 */
[----:B------:R-:W4:Y:S01]  /*b4430*/  LDL.LU R99, [R1+0x2e78] ;  /* 0x002e780001637983 */ /* 0x000f220000300800 */
[----:B------:R-:W-:-:S02]  /*b4440*/  SEL R8, R8, RZ, !P0 ;  /* 0x000000ff08087207 */ /* 0x000fc40004000000 */
[C---:B------:R-:W-:Y:S02]  /*b4450*/  ISETP.GT.AND P4, PT, R3.reuse, 0x20, PT ;  /* 0x000000200300780c */ /* 0x040fe40003f84270 */
[----:B------:R-:W-:Y:S01]  /*b4460*/  ISETP.GT.AND P6, PT, R3, 0x24, PT ;  /* 0x000000240300780c */ /* 0x000fe20003fc4270 */
[----:B-1----:R-:W-:Y:S01]  /*b4470*/  IMAD.MOV.U32 R4, RZ, RZ, R0 ;  /* 0x000000ffff047224 */ /* 0x002fe200078e0000 */
[----:B------:R-:W-:Y:S02]  /*b4480*/  MOV R5, R52 ;  /* 0x0000003400057202 */ /* 0x000fe40000000f00 */
[----:B------:R-:W-:Y:S01]  /*b4490*/  ISETP.NE.U32.AND P2, PT, R8, RZ, PT ;  /* 0x000000ff0800720c */ /* 0x000fe20003f45070 */
[----:B------:R-:W-:Y:S01]  /*b44a0*/  SEL R8, RZ, 0x4, !P4 ;  /* 0x00000004ff087807 */ /* 0x000fe20006000000 */
[----:B------:R-:W4:Y:S04]  /*b44b0*/  LDL.LU R98, [R1+0x2e48] ;  /* 0x002e480001627983 */ /* 0x000f280000300800 */
[----:B------:R1:W-:Y:S01]  /*b44c0*/  LDGSTS.E [R252+0x44200], [R4.64], P1 ;  /* 0x4420000004fc7fae */ /* 0x0003e20008921846 */
[----:B------:R-:W4:Y:S02]  /*b44d0*/  LDL.LU R95, [R1+0x2e60] ;  /* 0x002e6000015f7983 */ /* 0x000f240000300800 */
[----:B--2---:R-:W4:Y:S02]  /*b44e0*/  LDL.LU R52, [R1+0x2dd8] ;  /* 0x002dd80001347983 */ /* 0x004f240000300800 */
[----:B------:R-:W4:Y:S01]  /*b44f0*/  LDL.LU R0, [R1+0x2dc8] ;  /* 0x002dc80001007983 */ /* 0x000f220000300800 */
[----:B-1----:R-:W-:-:S02]  /*b4500*/  SEL R4, RZ, 0x4, !P6 ;  /* 0x00000004ff047807 */ /* 0x002fc40007000000 */
[----:B------:R-:W-:Y:S02]  /*b4510*/  SEL R5, R8, RZ, !P0 ;  /* 0x000000ff08057207 */ /* 0x000fe40004000000 */
[----:B------:R-:W-:Y:S02]  /*b4520*/  SEL R4, R4, RZ, !P0 ;  /* 0x000000ff04047207 */ /* 0x000fe40004000000 */
[----:B------:R-:W-:Y:S02]  /*b4530*/  ISETP.NE.U32.AND P1, PT, R5, RZ, PT ;  /* 0x000000ff0500720c */ /* 0x000fe40003f25070 */
[----:B---3--:R-:W-:-:S05]  /*b4540*/  IADD3 R53, P4, R53, R94, RZ ;  /* 0x0000005e35357210 */ /* 0x008fca0007f9e0ff */
[----:B------:R-:W-:Y:S01]  /*b4550*/  IMAD.X R113, R113, 0x1, R2, P4 ;  /* 0x0000000171717824 */ /* 0x000fe200020e0602 */
[----:B------:R-:W-:Y:S01]  /*b4560*/  ISETP.NE.U32.AND P4, PT, R4, RZ, PT ;  /* 0x000000ff0400720c */ /* 0x000fe20003f85070 */
[----:B------:R-:W-:Y:S01]  /*b4570*/  IMAD.MOV.U32 R4, RZ, RZ, R53 ;  /* 0x000000ffff047224 */ /* 0x000fe200078e0035 */
[----:B------:R1:W-:Y:S01]  /*b4580*/  STL [R1+0x2ef0], R53 ;  /* 0x002ef03501007387 */ /* 0x0003e20000100800 */
[----:B------:R-:W-:-:S05]  /*b4590*/  IMAD.MOV.U32 R5, RZ, RZ, R113 ;  /* 0x000000ffff057224 */ /* 0x000fca00078e0071 */
[----:B------:R3:W-:Y:S01]  /*b45a0*/  LDGSTS.E [R252+0x45000], [R4.64], P5 ;  /* 0x4500000004fc7fae */ /* 0x0007e2000a921846 */
[----:B----4-:R-:W-:-:S05]  /*b45b0*/  IADD3 R9, P6, R9, R94, RZ ;  /* 0x0000005e09097210 */ /* 0x010fca0007fde0ff */
[----:B------:R-:W-:Y:S01]  /*b45c0*/  IMAD.X R112, R112, 0x1, R2, P6 ;  /* 0x0000000170707824 */ /* 0x000fe200030e0602 */
[----:B------:R-:W-:Y:S01]  /*b45d0*/  IADD3 R99, P6, R99, R94, RZ ;  /* 0x0000005e63637210 */ /* 0x000fe20007fde0ff */
[----:B------:R4:W-:Y:S01]  /*b45e0*/  STL [R1+0x2ee8], R9 ;  /* 0x002ee80901007387 */ /* 0x0009e20000100800 */
[----:B------:R-:W-:Y:S02]  /*b45f0*/  STL [R1+0x2ee4], R113 ;  /* 0x002ee47101007387 */ /* 0x000fe40000100800 */
[----:B------:R4:W-:Y:S02]  /*b4600*/  STL [R1+0x2ed8], R112 ;  /* 0x002ed87001007387 */ /* 0x0009e40000100800 */
[----:B-1----:R-:W2:Y:S01]  /*b4610*/  LDL.LU R53, [R1+0x2dc4] ;  /* 0x002dc40001357983 */ /* 0x002ea20000300800 */
[----:B------:R-:W-:Y:S01]  /*b4620*/  STL [R1+0x2e78], R99 ;  /* 0x002e786301007387 */ /* 0x000fe20000100800 */
[----:B---3--:R-:W-:-:S03]  /*b4630*/  IMAD.MOV.U32 R4, RZ, RZ, R9 ;  /* 0x000000ffff047224 */ /* 0x008fc600078e0009 */
[----:B----4-:R-:W3:Y:S01]  /*b4640*/  LDL.LU R9, [R1+0x2db4] ;  /* 0x002db40001097983 */ /* 0x010ee20000300800 */
[----:B------:R-:W-:Y:S01]  /*b4650*/  IMAD.MOV.U32 R5, RZ, RZ, R112 ;  /* 0x000000ffff057224 */ /* 0x000fe200078e0070 */
[----:B------:R-:W-:Y:S01]  /*b4660*/  IADD3.X R103, R103, R2, RZ, P6, !PT ;  /* 0x0000000267677210 */ /* 0x000fe200037fe4ff */
[----:B------:R-:W-:-:S03]  /*b4670*/  IADD3 R95, P6, R95, R94, RZ ;  /* 0x0000005e5f5f7210 */ /* 0x000fc60007fde0ff */
[----:B------:R1:W-:Y:S01]  /*b4680*/  LDGSTS.E [R252+0x45200], [R4.64], P5 ;  /* 0x4520000004fc7fae */ /* 0x0003e2000a921846 */
[----:B------:R-:W-:Y:S02]  /*b4690*/  ISETP.GT.AND P5, PT, R3, 0x28, PT ;  /* 0x000000280300780c */ /* 0x000fe40003fa4270 */
[----:B------:R-:W-:Y:S01]  /*b46a0*/  IADD3.X R98, R98, R2, RZ, P6, !PT ;  /* 0x0000000262627210 */ /* 0x000fe200037fe4ff */
[-C--:B------:R-:W-:Y:S01]  /*b46b0*/  IADD3 R52, P6, R52, R94.reuse, RZ ;  /* 0x0000005e34347210 */ /* 0x080fe20007fde0ff */
[----:B------:R-:W-:Y:S01]  /*b46c0*/  SEL R8, RZ, 0x4, !P5 ;  /* 0x00000004ff087807 */ /* 0x000fe20006800000 */
[----:B------:R-:W-:Y:S01]  /*b46d0*/  IADD3 R0, P5, R0, R94, RZ ;  /* 0x0000005e00007210 */ /* 0x000fe20007fbe0ff */
[----:B------:R4:W-:Y:S01]  /*b46e0*/  STL [R1+0x2e5c], R103 ;  /* 0x002e5c6701007387 */ /* 0x0009e20000100800 */
[----:B------:R-:W-:Y:S02]  /*b46f0*/  STL [R1+0x2e60], R95 ;  /* 0x002e605f01007387 */ /* 0x000fe40000100800 */
[----:B------:R2:W-:Y:S02]  /*b4700*/  STL [R1+0x2e48], R98 ;  /* 0x002e486201007387 */ /* 0x0005e40000100800 */
[----:B------:R-:W-:Y:S01]  /*b4710*/  STL [R1+0x2dd8], R52 ;  /* 0x002dd83401007387 */ /* 0x000fe20000100800 */
[----:B------:R-:W-:Y:S01]  /*b4720*/  STL [R1+0x2dc8], R0 ;  /* 0x002dc80001007387 */ /* 0x000fe20000100800 */
[----:B-1----:R-:W-:-:S02]  /*b4730*/  IMAD.MOV.U32 R4, RZ, RZ, R99 ;  /* 0x000000ffff047224 */ /* 0x002fc400078e0063 */
[----:B------:R-:W-:Y:S02]  /*b4740*/  IMAD.MOV.U32 R5, RZ, RZ, R103 ;  /* 0x000000ffff057224 */ /* 0x000fe400078e0067 */
[----:B------:R-:W4:Y:S03]  /*b4750*/  LDL.LU R112, [R1+0x2d40] ;  /* 0x002d400001707983 */ /* 0x000f260000300800 */
[----:B------:R1:W-:Y:S02]  /*b4760*/  LDGSTS.E [R252+0x46000], [R4.64], P3 ;  /* 0x4600000004fc7fae */ /* 0x0003e40009921846 */
[----:B-1----:R-:W-:Y:S02]  /*b4770*/  IMAD.MOV.U32 R4, RZ, RZ, R95 ;  /* 0x000000ffff047224 */ /* 0x002fe400078e005f */
[----:B------:R-:W-:-:S05]  /*b4780*/  IMAD.MOV.U32 R5, RZ, RZ, R98 ;  /* 0x000000ffff057224 */ /* 0x000fca00078e0062 */
[----:B------:R1:W-:Y:S02]  /*b4790*/  LDGSTS.E [R252+0x46200], [R4.64], P3 ;  /* 0x4620000004fc7fae */ /* 0x0003e40009921846 */
[----:B-1----:R-:W-:Y:S01]  /*b47a0*/  MOV R4, R52 ;  /* 0x0000003400047202 */ /* 0x002fe20000000f00 */
[--C-:B--2---:R-:W-:Y:S02]  /*b47b0*/  IMAD.X R53, R53, 0x1, R2.reuse, P6 ;  /* 0x0000000135357824 */ /* 0x104fe400030e0602 */
[----:B---3--:R-:W-:-:S03]  /*b47c0*/  IMAD.X R9, R9, 0x1, R2, P5 ;  /* 0x0000000109097824 */ /* 0x008fc600028e0602 */
[----:B------:R1:W-:Y:S01]  /*b47d0*/  STL [R1+0x2dc4], R53 ;  /* 0x002dc43501007387 */ /* 0x0003e20000100800 */
[----:B------:R-:W2:Y:S03]  /*b47e0*/  LDL.LU R113, [R1+0x2d28] ;  /* 0x002d280001717983 */ /* 0x000ea60000300800 */
[----:B------:R3:W-:Y:S01]  /*b47f0*/  STL [R1+0x2db4], R9 ;  /* 0x002db40901007387 */ /* 0x0007e20000100800 */
[----:B----4-:R-:W4:Y:S02]  /*b4800*/  LDL.LU R103, [R1+0x2d14] ;  /* 0x002d140001677983 */ /* 0x010f240000300800 */
[----:B------:R-:W4:Y:S02]  /*b4810*/  LDL.LU R99, [R1+0x2d30] ;  /* 0x002d300001637983 */ /* 0x000f240000300800 */
[----:B------:R-:W-:Y:S01]  /*b4820*/  IMAD.MOV.U32 R5, RZ, RZ, R53 ;  /* 0x000000ffff057224 */ /* 0x000fe200078e0035 */
[----:B------:R-:W4:Y:S01]  /*b4830*/  LDL.LU R98, [R1+0x2cbc] ;  /* 0x002cbc0001627983 */ /* 0x000f220000300800 */
[----:B-1----:R-:W4:Y:S03]  /*b4840*/  LDL.LU R53, [R1+0x2cc8] ;  /* 0x002cc80001357983 */ /* 0x002f260000300800 */
[----:B------:R1:W-:Y:S02]  /*b4850*/  LDGSTS.E [R252+0x47000], [R4.64], P2 ;  /* 0x4700000004fc7fae */ /* 0x0003e40009121846 */
[----:B-1----:R-:W-:-:S02]  /*b4860*/  IMAD.MOV.U32 R5, RZ, RZ, R9 ;  /* 0x000000ffff057224 */ /* 0x002fc400078e0009 */
[----:B------:R-:W-:Y:S01]  /*b4870*/  IMAD.MOV.U32 R4, RZ, RZ, R0 ;  /* 0x000000ffff047224 */ /* 0x000fe200078e0000 */
[----:B---3--:R-:W3:Y:S01]  /*b4880*/  LDL.LU R9, [R1+0x2cb4] ;  /* 0x002cb40001097983 */ /* 0x008ee20000300800 */
[----:B------:R-:W3:Y:S02]  /*b4890*/  LDL.LU R0, [R1+0x2cc0] ;  /* 0x002cc00001007983 */ /* 0x000ee40000300800 */
[----:B------:R-:W3:Y:S02]  /*b48a0*/  LDL.LU R95, [R1+0x2c88] ;  /* 0x002c8800015f7983 */ /* 0x000ee40000300800 */
[----:B------:R-:W3:Y:S01]  /*b48b0*/  LDL.LU R52, [R1+0x2c80] ;  /* 0x002c800001347983 */ /* 0x000ee20000300800 */
[----:B------:R-:W-:Y:S02]  /*b48c0*/  SEL R8, R8, RZ, !P0 ;  /* 0x000000ff08087207 */ /* 0x000fe40004000000 */
[----:B------:R-:W-:Y:S01]  /*b48d0*/  ISETP.GT.AND P5, PT, R3, 0x2c, PT ;  /* 0x0000002c0300780c */ /* 0x000fe20003fa4270 */
[----:B------:R1:W-:Y:S01]  /*b48e0*/  LDGSTS.E [R252+0x47200], [R4.64], P2 ;  /* 0x4720000004fc7fae */ /* 0x0003e20009121846 */
[----:B------:R-:W-:-:S02]  /*b48f0*/  ISETP.NE.U32.AND P3, PT, R8, RZ, PT ;  /* 0x000000ff0800720c */ /* 0x000fc40003f65070 */
[----:B------:R-:W-:Y:S01]  /*b4900*/  SEL R8, RZ, 0x4, !P5 ;  /* 0x00000004ff087807 */ /* 0x000fe20006800000 */
[----:B------:R-:W-:Y:S02]  /*b4910*/  ISETP.GT.AND P2, PT, R3, 0x30, PT ;  /* 0x000000300300780c */ /* 0x000fe40003f44270 */
[-C--:B------:R-:W-:Y:S02]  /*b4920*/  IADD3 R112, P5, R112, R94.reuse, RZ ;  /* 0x0000005e70707210 */ /* 0x080fe40007fbe0ff */
[----:B-1----:R-:W-:Y:S02]  /*b4930*/  SEL R4, R8, RZ, !P0 ;  /* 0x000000ff08047207 */ /* 0x002fe40004000000 */
[----:B------:R-:W-:Y:S02]  /*b4940*/  SEL R5, RZ, 0x4, !P2 ;  /* 0x00000004ff057807 */ /* 0x000fe40005000000 */
[----:B------:R-:W-:Y:S02]  /*b4950*/  ISETP.NE.U32.AND P2, PT, R4, RZ, PT ;  /* 0x000000ff0400720c */ /* 0x000fe40003f45070 */
[----:B------:R-:W-:Y:S01]  /*b4960*/  SEL R4, R5, RZ, !P0 ;  /* 0x000000ff05047207 */ /* 0x000fe20004000000 */
[----:B------:R-:W-:Y:S01]  /*b4970*/  STL [R1+0x2d40], R112 ;  /* 0x002d407001007387 */ /* 0x000fe20000100800 */
[----:B--2---:R-:W-:Y:S01]  /*b4980*/  IMAD.X R113, R113, 0x1, R2, P5 ;  /* 0x0000000171717824 */ /* 0x004fe200028e0602 */
[----:B----4-:R-:W-:-:S03]  /*b4990*/  IADD3 R99, P6, R99, R94, RZ ;  /* 0x0000005e63637210 */ /* 0x010fc60007fde0ff */
[----:B------:R-:W-:Y:S01]  /*b49a0*/  IMAD.MOV.U32 R5, RZ, RZ, R113 ;  /* 0x000000ffff057224 */ /* 0x000fe200078e0071 */
[----:B------:R-:W-:Y:S01]  /*b49b0*/  IADD3.X R103, R103, R2, RZ, P6, !PT ;  /* 0x0000000267677210 */ /* 0x000fe200037fe4ff */
[----:B------:R-:W-:Y:S02]  /*b49c0*/  ISETP.NE.U32.AND P6, PT, R4, RZ, PT ;  /* 0x000000ff0400720c */ /* 0x000fe40003fc5070 */
[----:B------:R-:W-:Y:S01]  /*b49d0*/  IMAD.MOV.U32 R4, RZ, RZ, R112 ;  /* 0x000000ffff047224 */ /* 0x000fe200078e0070 */
[----:B------:R-:W-:Y:S01]  /*b49e0*/  IADD3 R53, P5, R53, R94, RZ ;  /* 0x0000005e35357210 */ /* 0x000fe20007fbe0ff */
[----:B------:R-:W-:Y:S04]  /*b49f0*/  STL [R1+0x2d30], R99 ;  /* 0x002d306301007387 */ /* 0x000fe80000100800 */
[----:B------:R1:W-:Y:S01]  /*b4a00*/  LDGSTS.E [R252+0x48000], [R4.64], P1 ;  /* 0x4800000004fc7fae */ /* 0x0003e20008921846 */
[----:B------:R-:W-:Y:S02]  /*b4a10*/  STL [R1+0x2d28], R113 ;  /* 0x002d287101007387 */ /* 0x000fe40000100800 */
[----:B------:R-:W-:Y:S01]  /*b4a20*/  IMAD.X R98, R98, 0x1, R2, P5 ;  /* 0x0000000162627824 */ /* 0x000fe200028e0602 */
[----:B------:R-:W-:Y:S01]  /*b4a30*/  STL [R1+0x2cc8], R53 ;  /* 0x002cc83501007387 */ /* 0x000fe20000100800 */
[----:B------:R-:W-:Y:S02]  /*b4a40*/  STL [R1+0x2d14], R103 ;  /* 0x002d146701007387 */ /* 0x000fe40000100800 */
[----:B-1----:R-:W-:Y:S01]  /*b4a50*/  IMAD.MOV.U32 R4, RZ, RZ, R99 ;  /* 0x000000ffff047224 */ /* 0x002fe200078e0063 */
[----:B------:R-:W-:-:S02]  /*b4a60*/  MOV R5, R103 ;  /* 0x0000006700057202 */ /* 0x000fc40000000f00 */
[----:B---3--:R-:W-:Y:S01]  /*b4a70*/  IADD3 R0, P5, R0, R94, RZ ;  /* 0x0000005e00007210 */ /* 0x008fe20007fbe0ff */
[----:B------:R1:W-:Y:S04]  /*b4a80*/  STL [R1+0x2cbc], R98 ;  /* 0x002cbc6201007387 */ /* 0x0003e80000100800 */
[----:B------:R2:W-:Y:S04]  /*b4a90*/  LDGSTS.E [R252+0x48200], [R4.64], P1 ;  /* 0x4820000004fc7fae */ /* 0x0005e80008921846 */
[----:B------:R-:W-:Y:S01]  /*b4aa0*/  STL [R1+0x2cc0], R0 ;  /* 0x002cc00001007387 */ /* 0x000fe20000100800 */
[----:B--2---:R-:W-:-:S02]  /*b4ab0*/  IMAD.MOV.U32 R5, RZ, RZ, R98 ;  /* 0x000000ffff057224 */ /* 0x004fc400078e0062 */
[----:B------:R-:W-:Y:S01]  /*b4ac0*/  IMAD.MOV.U32 R4, RZ, RZ, R53 ;  /* 0x000000ffff047224 */ /* 0x000fe200078e0035 */
[----:B-1----:R-:W2:Y:S01]  /*b4ad0*/  LDL.LU R98, [R1+0x2c7c] ;  /* 0x002c7c0001627983 */ /* 0x002ea20000300800 */
[----:B------:R-:W3:Y:S01]  /*b4ae0*/  LDL.LU R53, [R1+0x2c74] ;  /* 0x002c740001357983 */ /* 0x000ee20000300800 */
[----:B------:R-:W-:Y:S01]  /*b4af0*/  ISETP.GT.AND P1, PT, R3, 0x34, PT ;  /* 0x000000340300780c */ /* 0x000fe20003f24270 */
[----:B------:R-:W-:Y:S01]  /*b4b00*/  IMAD.X R9, R9, 0x1, R2, P5 ;  /* 0x0000000109097824 */ /* 0x000fe200028e0602 */
[-C--:B------:R-:W-:Y:S01]  /*b4b10*/  IADD3 R52, P5, R52, R94.reuse, RZ ;  /* 0x0000005e34347210 */ /* 0x080fe20007fbe0ff */
[----:B------:R1:W-:Y:S01]  /*b4b20*/  LDGSTS.E [R252+0x49000], [R4.64], P4 ;  /* 0x4900000004fc7fae */ /* 0x0003e2000a121846 */
[----:B------:R-:W-:Y:S01]  /*b4b30*/  SEL R8, RZ, 0x4, !P1 ;  /* 0x00000004ff087807 */ /* 0x000fe20004800000 */
[----:B------:R-:W-:Y:S02]  /*b4b40*/  IADD3 R95, P1, R95, R94, RZ ;  /* 0x0000005e5f5f7210 */ /* 0x000fe40007f3e0ff */
[----:B------:R4:W-:Y:S04]  /*b4b50*/  STL [R1+0x2cb4], R9 ;  /* 0x002cb40901007387 */ /* 0x0009e80000100800 */
[----:B------:R-:W-:Y:S01]  /*b4b60*/  STL [R1+0x2c88], R95 ;  /* 0x002c885f01007387 */ /* 0x000fe20000100800 */
[----:B------:R-:W-:Y:S01]  /*b4b70*/  STL [R1+0x2c80], R52 ;  /* 0x002c803401007387 */ /* 0x000fe20000100800 */
[----:B-1----:R-:W-:-:S02]  /*b4b80*/  MOV R5, R9 ;  /* 0x0000000900057202 */ /* 0x002fc40000000f00 */
[----:B----4-:R-:W4:Y:S01]  /*b4b90*/  LDL.LU R9, [R1+0x2c48] ;  /* 0x002c480001097983 */ /* 0x010f220000300800 */
[----:B------:R-:W-:Y:S01]  /*b4ba0*/  HMMA.1688.F32.TF32 R112, R236, R116, R32 ;  /* 0x00000074ec70723c */ /* 0x000fe20000081020 */
[----:B------:R-:W-:-:S07]  /*b4bb0*/  IMAD.MOV.U32 R4, RZ, RZ, R0 ;  /* 0x000000ffff047224 */ /* 0x000fce00078e0000 */
[C---:B------:R-:W-:Y:S01]  /*b4bc0*/  HMMA.1688.F32.TF32 R84, R228.reuse, R14, R84 ;  /* 0x0000000ee454723c */ /* 0x040fe20000081054 */
[----:B------:R-:W4:Y:S04]  /*b4bd0*/  LDL.LU R0, [R1+0x2c40] ;  /* 0x002c400001007983 */ /* 0x000f280000300800 */
[----:B------:R1:W-:Y:S03]  /*b4be0*/  LDGSTS.E [R252+0x49200], [R4.64], P4 ;  /* 0x4920000004fc7fae */ /* 0x0003e6000a121846 */
[----:B------:R-:W-:Y:S01]  /*b4bf0*/  HMMA.1688.F32.TF32 R88, R228, R10, R88 ;  /* 0x0000000ae458723c */ /* 0x000fe20000081058 */
[----:B------:R-:W4:Y:S07]  /*b4c00*/  LDL.LU R103, [R1+0x2c08] ;  /* 0x002c080001677983 */ /* 0x000f2e0000300800 */
[C---:B------:R-:W-:Y:S08]  /*b4c10*/  HMMA.1688.F32.TF32 R228, R236.reuse, R124, R240 ;  /* 0x0000007cece4723c */ /* 0x040ff000000810f0 */
[----:B------:R-:W-:Y:S01]  /*b4c20*/  HMMA.1688.F32.TF32 R240, R236, R120, R248 ;  /* 0x00000078ecf0723c */ /* 0x000fe200000810f8 */
[----:B-1----:R-:W-:-:S02]  /*b4c30*/  IMAD.MOV.U32 R4, RZ, RZ, R95 ;  /* 0x000000ffff047224 */ /* 0x002fc400078e005f */
[----:B------:R-:W-:Y:S01]  /*b4c40*/  IMAD.MOV.U32 R34, RZ, RZ, R114 ;  /* 0x000000ffff227224 */ /* 0x000fe200078e0072 */
[----:B------:R-:W-:Y:S01]  /*b4c50*/  MOV R32, R115 ;  /* 0x0000007300207202 */ /* 0x000fe20000000f00 */
[----:B------:R-:W-:Y:S02]  /*b4c60*/  IMAD.MOV.U32 R35, RZ, RZ, R113 ;  /* 0x000000ffff237224 */ /* 0x000fe400078e0071 */
[--C-:B--2---:R-:W-:Y:S02]  /*b4c70*/  IMAD.X R98, R98, 0x1, R2.reuse, P1 ;  /* 0x0000000162627824 */ /* 0x104fe400008e0602 */
[----:B---3--:R-:W-:Y:S02]  /*b4c80*/  IMAD.X R53, R53, 0x1, R2, P5 ;  /* 0x0000000135357824 */ /* 0x008fe400028e0602 */
[----:B------:R-:W-:Y:S01]  /*b4c90*/  IMAD.MOV.U32 R5, RZ, RZ, R98 ;  /* 0x000000ffff057224 */ /* 0x000fe200078e0062 */
[----:B------:R1:W-:Y:S02]  /*b4ca0*/  STL [R1+0x2c7c], R98 ;  /* 0x002c7c6201007387 */ /* 0x0003e40000100800 */
[----:B------:R2:W-:Y:S02]  /*b4cb0*/  STL [R1+0x2c74], R53 ;  /* 0x002c743501007387 */ /* 0x0005e40000100800 */
[----:B------:R-:W3:Y:S01]  /*b4cc0*/  LDL.LU R248, [R1+0x2c3c] ;  /* 0x002c3c0001f87983 */ /* 0x000ee20000300800 */
[----:B------:R2:W-:Y:S04]  /*b4cd0*/  LDGSTS.E [R252+0x4a000], [R4.64], P3 ;  /* 0x4a00000004fc7fae */ /* 0x0005e80009921846 */
[----:B-1----:R-:W3:Y:S01]  /*b4ce0*/  LDL.LU R98, [R1+0x2c34] ;  /* 0x002c340001627983 */ /* 0x002ee20000300800 */
[----:B------:R-:W3:Y:S02]  /*b4cf0*/  LDL.LU R251, [R1+0x2bfc] ;  /* 0x002bfc0001fb7983 */ /* 0x000ee40000300800 */
[----:B------:R-:W3:Y:S02]  /*b4d00*/  LDL.LU.64 R114, [R1+0x3b88] ;  /* 0x003b880001727983 */ /* 0x000ee40000300a00 */
[----:B--2---:R-:W-:-:S02]  /*b4d10*/  IMAD.MOV.U32 R5, RZ, RZ, R53 ;  /* 0x000000ffff057224 */ /* 0x004fc400078e0035 */
[----:B------:R-:W-:Y:S02]  /*b4d20*/  IMAD.MOV.U32 R53, RZ, RZ, R112 ;  /* 0x000000ffff357224 */ /* 0x000fe400078e0070 */
[----:B------:R-:W2:Y:S01]  /*b4d30*/  LDL.LU.64 R112, [R1+0x3b80] ;  /* 0x003b800001707983 */ /* 0x000ea20000300a00 */
[----:B------:R-:W-:-:S05]  /*b4d40*/  MOV R4, R52 ;  /* 0x0000003400047202 */ /* 0x000fca0000000f00 */
[----:B------:R1:W-:Y:S01]  /*b4d50*/  LDGSTS.E [R252+0x4a200], [R4.64], P3 ;  /* 0x4a20000004fc7fae */ /* 0x0003e20009921846 */
[----:B----4-:R-:W-:-:S05]  /*b4d60*/  IADD3 R9, P3, R9, R94, RZ ;  /* 0x0000005e09097210 */ /* 0x010fca0007f7e0ff */
[----:B------:R4:W-:Y:S01]  /*b4d70*/  STL [R1+0x2c48], R9 ;  /* 0x002c480901007387 */ /* 0x0009e20000100800 */
[----:B------:R-:W4:Y:S01]  /*b4d80*/  LDL.LU R249, [R1+0x2c00] ;  /* 0x002c000001f97983 */ /* 0x000f220000300800 */
[----:B------:R-:W-:Y:S02]  /*b4d90*/  SEL R8, R8, RZ, !P0 ;  /* 0x000000ff08087207 */ /* 0x000fe40004000000 */
[----:B------:R-:W-:Y:S02]  /*b4da0*/  ISETP.GT.AND P4, PT, R3, 0x38, PT ;  /* 0x000000380300780c */ /* 0x000fe40003f84270 */
[----:B------:R-:W-:Y:S02]  /*b4db0*/  ISETP.NE.U32.AND P1, PT, R8, RZ, PT ;  /* 0x000000ff0800720c */ /* 0x000fe40003f25070 */
[----:B------:R-:W-:Y:S01]  /*b4dc0*/  SEL R8, RZ, 0x4, !P4 ;  /* 0x00000004ff087807 */ /* 0x000fe20006000000 */
[-C--:B------:R-:W-:Y:S02]  /*b4dd0*/  IADD3 R0, P4, R0, R94.reuse, RZ ;  /* 0x0000005e00007210 */ /* 0x080fe40007f9e0ff */
[----:B------:R-:W-:-:S03]  /*b4de0*/  IADD3 R103, P5, R103, R94, RZ ;  /* 0x0000005e67677210 */ /* 0x000fc60007fbe0ff */
[----:B------:R-:W-:Y:S01]  /*b4df0*/  STL [R1+0x2c40], R0 ;  /* 0x002c400001007387 */ /* 0x000fe20000100800 */
[----:B-1----:R-:W-:Y:S01]  /*b4e00*/  SEL R4, R8, RZ, !P0 ;  /* 0x000000ff08047207 */ /* 0x002fe20004000000 */
[--C-:B---3--:R-:W-:Y:S01]  /*b4e10*/  IMAD.X R248, R248, 0x1, R2.reuse, P3 ;  /* 0x00000001f8f87824 */ /* 0x108fe200018e0602 */
[----:B--2---:R-:W-:Y:S01]  /*b4e20*/  HMMA.1688.F32.TF32 R108, R236, R112, R108 ;  /* 0x00000070ec6c723c */ /* 0x004fe2000008106c */
[----:B------:R-:W-:-:S03]  /*b4e30*/  IMAD.X R98, R98, 0x1, R2, P4 ;  /* 0x0000000162627824 */ /* 0x000fc600020e0602 */
[----:B------:R1:W-:Y:S01]  /*b4e40*/  STL [R1+0x2c3c], R248 ;  /* 0x002c3cf801007387 */ /* 0x0003e20000100800 */
[----:B------:R-:W-:Y:S02]  /*b4e50*/  IMAD.X R251, R251, 0x1, R2, P5 ;  /* 0x00000001fbfb7824 */ /* 0x000fe400028e0602 */
[----:B------:R-:W-:Y:S01]  /*b4e60*/  STL [R1+0x2c08], R103 ;  /* 0x002c086701007387 */ /* 0x000fe20000100800 */
[----:B------:R2:W-:Y:S01]  /*b4e70*/  STL [R1+0x2c34], R98 ;  /* 0x002c346201007387 */ /* 0x0005e20000100800 */
[----:B------:R-:W-:Y:S02]  /*b4e80*/  ISETP.NE.U32.AND P3, PT, R4, RZ, PT ;  /* 0x000000ff0400720c */ /* 0x000fe40003f65070 */
[C---:B------:R-:W-:Y:S02]  /*b4e90*/  ISETP.GT.AND P5, PT, R3.reuse, 0x40, PT ;  /* 0x000000400300780c */ /* 0x040fe40003fa4270 */
[----:B------:R-:W-:Y:S01]  /*b4ea0*/  ISETP.GT.AND P4, PT, R3, 0x3c, PT ;  /* 0x0000003c0300780c */ /* 0x000fe20003f84270 */
[----:B------:R-:W-:-:S02]  /*b4eb0*/  IMAD.MOV.U32 R4, RZ, RZ, R9 ;  /* 0x000000ffff047224 */ /* 0x000fc400078e0009 */
[----:B------:R-:W-:Y:S01]  /*b4ec0*/  IMAD.MOV.U32 R5, RZ, RZ, R248 ;  /* 0x000000ffff057224 */ /* 0x000fe200078e00f8 */
[----:B------:R-:W-:Y:S02]  /*b4ed0*/  SEL R8, RZ, 0x4, !P5 ;  /* 0x00000004ff087807 */ /* 0x000fe40006800000 */
[----:B----4-:R-:W-:-:S05]  /*b4ee0*/  SEL R9, RZ, 0x4, !P4 ;  /* 0x00000004ff097807 */ /* 0x010fca0006000000 */
[----:B------:R-:W-:Y:S02]  /*b4ef0*/  IMAD.MOV.U32 R99, RZ, RZ, R110 ;  /* 0x000000ffff637224 */ /* 0x000fe400078e006e */
[----:B------:R-:W-:Y:S02]  /*b4f00*/  IMAD.MOV.U32 R95, RZ, RZ, R111 ;  /* 0x000000ffff5f7224 */ /* 0x000fe400078e006f */
[----:B------:R-:W-:Y:S01]  /*b4f10*/  IMAD.MOV.U32 R52, RZ, RZ, R109 ;  /* 0x000000ffff347224 */ /* 0x000fe200078e006d */
[----:B------:R-:W-:Y:S01]  /*b4f20*/  MOV R33, R108 ;  /* 0x0000006c00217202 */ /* 0x000fe20000000f00 */
[----:B------:R-:W3:Y:S01]  /*b4f30*/  LDL.LU.64 R110, [R1+0x3b78] ;  /* 0x003b7800016e7983 */ /* 0x000ee20000300a00 */
[----:B------:R-:W4:Y:S02]  /*b4f40*/  LDL.LU.64 R108, [R1+0x3b70] ;  /* 0x003b7000016c7983 */ /* 0x000f240000300a00 */
[----:B------:R-:W-:Y:S02]  /*b4f50*/  STL [R1+0x2bfc], R251 ;  /* 0x002bfcfb01007387 */ /* 0x000fe40000100800 */
[----:B------:R-:W3:Y:S01]  /*b4f60*/  LDL.LU R250, [R1+0x2bf4] ;  /* 0x002bf40001fa7983 */ /* 0x000ee20000300800 */
[----:B-1----:R-:W4:Y:S04]  /*b4f70*/  LDL.LU R248, [R1+0x2bc8] ;  /* 0x002bc80001f87983 */ /* 0x002f280000300800 */
[----:B------:R1:W-:Y:S01]  /*b4f80*/  LDGSTS.E [R252+0x4b000], [R4.64], P2 ;  /* 0x4b00000004fc7fae */ /* 0x0003e20009121846 */
[----:B------:R-:W-:-:S02]  /*b4f90*/  IADD3 R249, P4, R249, R94, RZ ;  /* 0x0000005ef9f97210 */ /* 0x000fc40007f9e0ff */
[----:B------:R-:W-:-:S03]  /*b4fa0*/  SEL R8, R8, RZ, !P0 ;  /* 0x000000ff08087207 */ /* 0x000fc60004000000 */
[----:B------:R-:W-:Y:S01]  /*b4fb0*/  STL [R1+0x2c00], R249 ;  /* 0x002c00f901007387 */ /* 0x000fe20000100800 */
[----:B-1----:R-:W-:Y:S01]  /*b4fc0*/  MOV R4, R0 ;  /* 0x0000000000047202 */ /* 0x002fe20000000f00 */
[----:B------:R-:W-:Y:S02]  /*b4fd0*/  IMAD.MOV.U32 R5, RZ, RZ, R98 ;  /* 0x000000ffff057224 */ /* 0x000fe400078e0062 */
[----:B--2---:R-:W2:Y:S04]  /*b4fe0*/  LDL.LU R98, [R1+0x2b88] ;  /* 0x002b880001627983 */ /* 0x004ea80000300800 */
[----:B------:R1:W-:Y:S01]  /*b4ff0*/  LDGSTS.E [R252+0x4b200], [R4.64], P2 ;  /* 0x4b20000004fc7fae */ /* 0x0003e20009121846 */
[----:B------:R-:W2:Y:S01]  /*b5000*/  LDL.LU R0, [R1+0x2b80] ;  /* 0x002b800001007983 */ /* 0x000ea20000300800 */
[----:B------:R-:W-:-:S02]  /*b5010*/  ISETP.NE.U32.AND P2, PT, R8, RZ, PT ;  /* 0x000000ff0800720c */ /* 0x000fc40003f45070 */
[----:B------:R-:W2:Y:S01]  /*b5020*/  LDL.LU R8, [R1+0x2bc0] ;  /* 0x002bc00001087983 */ /* 0x000ea20000300800 */
[----:B------:R-:W-:Y:S01]  /*b5030*/  SEL R9, R9, RZ, !P0 ;  /* 0x000000ff09097207 */ /* 0x000fe20004000000 */
[----:B-1----:R-:W-:Y:S02]  /*b5040*/  IMAD.MOV.U32 R4, RZ, RZ, R103 ;  /* 0x000000ffff047224 */ /* 0x002fe400078e0067 */
[----:B------:R-:W-:Y:S01]  /*b5050*/  IMAD.MOV.U32 R5, RZ, RZ, R251 ;  /* 0x000000ffff057224 */ /* 0x000fe200078e00fb */
[----:B------:R-:W2:Y:S04]  /*b5060*/  LDL.LU R103, [R1+0x2b7c] ;  /* 0x002b7c0001677983 */ /* 0x000ea80000300800 */
[----:B------:R1:W-:Y:S01]  /*b5070*/  LDGSTS.E [R252+0x4c000], [R4.64], P6 ;  /* 0x4c00000004fc7fae */ /* 0x0003e2000b121846 */
[----:B------:R-:W-:-:S02]  /*b5080*/  ISETP.NE.U32.AND P5, PT, R9, RZ, PT ;  /* 0x000000ff0900720c */ /* 0x000fc40003fa5070 */
[----:B-1----:R-:W-:Y:S01]  /*b5090*/  MOV R4, R249 ;  /* 0x000000f900047202 */ /* 0x002fe20000000f00 */
[----:B---3--:R-:W-:Y:S01]  /*b50a0*/  IMAD.X R250, R250, 0x1, R2, P4 ;  /* 0x00000001fafa7824 */ /* 0x008fe200020e0602 */
[----:B----4-:R-:W-:-:S03]  /*b50b0*/  IADD3 R248, P4, R248, R94, RZ ;  /* 0x0000005ef8f87210 */ /* 0x010fc60007f9e0ff */
[----:B------:R-:W-:Y:S01]  /*b50c0*/  IMAD.MOV.U32 R5, RZ, RZ, R250 ;  /* 0x000000ffff057224 */ /* 0x000fe200078e00fa */
[----:B------:R-:W-:Y:S01]  /*b50d0*/  STL [R1+0x2bf4], R250 ;  /* 0x002bf4fa01007387 */ /* 0x000fe20000100800 */
[----:B------:R-:W3:Y:S02]  /*b50e0*/  LDL.LU R9, [R1+0x2b74] ;  /* 0x002b740001097983 */ /* 0x000ee40000300800 */
[----:B------:R1:W-:Y:S01]  /*b50f0*/  STL [R1+0x2bc8], R248 ;  /* 0x002bc8f801007387 */ /* 0x0003e20000100800 */
[----:B------:R4:W-:Y:S04]  /*b5100*/  LDGSTS.E [R252+0x4c200], [R4.64], P6 ;  /* 0x4c20000004fc7fae */ /* 0x0009e8000b121846 */
[----:B----4-:R-:W4:Y:S01]  /*b5110*/  LDL.LU R4, [R1+0x2bbc] ;  /* 0x002bbc0001047983 */ /* 0x010f220000300800 */
[----:B--2---:R-:W-:Y:S01]  /*b5120*/  IADD3 R8, P6, R8, R94, RZ ;  /* 0x0000005e08087210 */ /* 0x004fe20007fde0ff */
[----:B------:R-:W-:-:S02]  /*b5130*/  IMAD.MOV.U32 R5, RZ, RZ, R248 ;  /* 0x000000ffff057224 */ /* 0x000fc400078e00f8 */
[C---:B-1----:R-:W-:Y:S02]  /*b5140*/  HMMA.1688.F32.TF32 R248, R236.reuse, R100, R244 ;  /* 0x00000064ecf8723c */ /* 0x042fe400000810f4 */
[----:B------:R-:W-:Y:S01]  /*b5150*/  STL [R1+0x2bc0], R8 ;  /* 0x002bc00801007387 */ /* 0x000fe20000100800 */
[----:B------:R-:W2:Y:S05]  /*b5160*/  LDL.LU R246, [R1+0x2bb4] ;  /* 0x002bb40001f67983 */ /* 0x000eaa0000300800 */
[----:B------:R-:W-:Y:S01]  /*b5170*/  HMMA.1688.F32.TF32 R232, R236, R160, R232 ;  /* 0x000000a0ece8723c */ /* 0x000fe200000810e8 */
[----:B------:R-:W-:-:S07]  /*b5180*/  IMAD.MOV.U32 R247, RZ, RZ, R8 ;  /* 0x000000fffff77224 */ /* 0x000fce00078e0008 */
        /* <DEDUP_REMOVED lines=10> */
[----:B----4-:R-:W-:-:S05]  /*b5230*/  IMAD.X R4, R4, 0x1, R2, P4 ;  /* 0x0000000104047824 */ /* 0x010fca00020e0602 */
[----:B------:R-:W-:Y:S01]  /*b5240*/  LOP3.LUT R5, R5, R4, RZ, 0x3c, !PT ;  /* 0x0000000405057212 */ /* 0x000fe200078e3cff */
[----:B------:R1:W-:Y:S01]  /*b5250*/  STL [R1+0x2bbc], R4 ;  /* 0x002bbc0401007387 */ /* 0x0003e20000100800 */
[----:B------:R-:W-:Y:S02]  /*b5260*/  ISETP.GT.AND P4, PT, R3, 0x44, PT ;  /* 0x000000440300780c */ /* 0x000fe40003f84270 */
[----:B--2---:R-:W-:Y:S01]  /*b5270*/  IADD3.X R246, R246, R2, RZ, P6, !PT ;  /* 0x00000002f6f67210 */ /* 0x004fe200037fe4ff */
[----:B------:R-:W-:Y:S01]  /*b5280*/  IADD3 R98, P6, R98, R94, RZ ;  /* 0x0000005e62627210 */ /* 0x000fe20007fde0ff */
[C---:B-1----:R-:W-:Y:S02]  /*b5290*/  LOP3.LUT R4, R5.reuse, R4, RZ, 0x3c, !PT ;  /* 0x0000000405047212 */ /* 0x042fe400078e3cff */
[----:B------:R-:W-:Y:S02]  /*b52a0*/  SEL R8, RZ, 0x4, !P4 ;  /* 0x00000004ff087807 */ /* 0x000fe40006000000 */
[----:B------:R-:W-:Y:S01]  /*b52b0*/  LOP3.LUT R5, R5, R4, RZ, 0x3c, !PT ;  /* 0x0000000405057212 */ /* 0x000fe200078e3cff */
[----:B------:R-:W-:-:S02]  /*b52c0*/  IADD3 R0, P4, R0, R94, RZ ;  /* 0x0000005e00007210 */ /* 0x000fc40007f9e0ff */
[--C-:B------:R-:W-:Y:S01]  /*b52d0*/  IMAD.X R103, R103, 0x1, R2.reuse, P6 ;  /* 0x0000000167677824 */ /* 0x100fe200030e0602 */
[----:B------:R1:W-:Y:S04]  /*b52e0*/  STL [R1+0x2bb4], R246 ;  /* 0x002bb4f601007387 */ /* 0x0003e80000100800 */
[----:B------:R2:W-:Y:S01]  /*b52f0*/  LDGSTS.E [R252+0x4d000], [R4.64], P1 ;  /* 0x4d00000004fc7fae */ /* 0x0005e20008921846 */
[----:B------:R-:W-:Y:S02]  /*b5300*/  STL [R1+0x2b88], R98 ;  /* 0x002b886201007387 */ /* 0x000fe40000100800 */
[----:B------:R-:W-:Y:S02]  /*b5310*/  STL [R1+0x2b80], R0 ;  /* 0x002b800001007387 */ /* 0x000fe40000100800 */
[----:B------:R4:W-:Y:S02]  /*b5320*/  STL [R1+0x2b7c], R103 ;  /* 0x002b7c6701007387 */ /* 0x0009e40000100800 */
[----:B---3--:R-:W-:Y:S01]  /*b5330*/  IMAD.X R9, R9, 0x1, R2, P4 ;  /* 0x0000000109097824 */ /* 0x008fe200020e0602 */
[----:B------:R-:W3:Y:S01]  /*b5340*/  LDL.LU R237, [R1+0x2b48] ;  /* 0x002b480001ed7983 */ /* 0x000ee20000300800 */
[----:B--2---:R-:W-:-:S02]  /*b5350*/  IMAD.MOV.U32 R4, RZ, RZ, R247 ;  /* 0x000000ffff047224 */ /* 0x004fc400078e00f7 */
[----:B------:R-:W-:-:S05]  /*b5360*/  IMAD.MOV.U32 R5, RZ, RZ, R246 ;  /* 0x000000ffff057224 */ /* 0x000fca00078e00f6 */
[----:B------:R2:W-:Y:S01]  /*b5370*/  LDGSTS.E [R252+0x4d200], [R4.64], P1 ;  /* 0x4d20000004fc7fae */ /* 0x0005e20008921846 */
[----:B-1----:R-:W-:Y:S01]  /*b5380*/  HMMA.1688.F32.TF32 R244, R164, R162, R232 ;  /* 0x000000a2a4f4723c */ /* 0x002fe200000810e8 */
[----:B--2---:R-:W-:Y:S02]  /*b5390*/  IMAD.MOV.U32 R5, RZ, RZ, R103 ;  /* 0x000000ffff057224 */ /* 0x004fe400078e0067 */
[----:B----4-:R-:W2:Y:S01]  /*b53a0*/  LDL.LU R103, [R1+0x2b40] ;  /* 0x002b400001677983 */ /* 0x010ea20000300800 */
[----:B------:R1:W-:Y:S02]  /*b53b0*/  STL [R1+0x2b74], R9 ;  /* 0x002b740901007387 */ /* 0x0003e40000100800 */
[----:B------:R-:W4:Y:S02]  /*b53c0*/  LDL.LU R233, [R1+0x2b3c] ;  /* 0x002b3c0001e97983 */ /* 0x000f240000300800 */
[----:B------:R-:W4:Y:S01]  /*b53d0*/  LDL.LU R236, [R1+0x2b34] ;  /* 0x002b340001ec7983 */ /* 0x000f220000300800 */
[----:B------:R-:W4:Y:S01]  /*b53e0*/  LDL.LU R235, [R1+0x270c] ;  /* 0x00270c0001eb7983 */ /* 0x000f220000300800 */
[----:B------:R-:W4:Y:S01]  /*b53f0*/  LDL.LU R234, [R1+0x2710] ;  /* 0x0027100001ea7983 */ /* 0x000f220000300800 */
[----:B------:R-:W-:-:S02]  /*b5400*/  MOV R4, R98 ;  /* 0x0000006200047202 */ /* 0x000fc40000000f00 */
[----:B------:R-:W-:Y:S02]  /*b5410*/  SEL R8, R8, RZ, !P0 ;  /* 0x000000ff08087207 */ /* 0x000fe40004000000 */
[C---:B------:R-:W-:Y:S02]  /*b5420*/  ISETP.GT.AND P4, PT, R3.reuse, 0x48, PT ;  /* 0x000000480300780c */ /* 0x040fe40003f84270 */
[----:B------:R-:W-:Y:S01]  /*b5430*/  ISETP.GT.AND P6, PT, R3, 0x4c, PT ;  /* 0x0000004c0300780c */ /* 0x000fe20003fc4270 */
[----:B------:R-:W4:Y:S04]  /*b5440*/  LDL.LU R232, [R1+0x2714] ;  /* 0x0027140001e87983 */ /* 0x000f280000300800 */
[----:B------:R1:W-:Y:S01]  /*b5450*/  LDGSTS.E [R252+0x4e000], [R4.64], P3 ;  /* 0x4e00000004fc7fae */ /* 0x0003e20009921846 */
[----:B------:R-:W-:Y:S01]  /*b5460*/  ISETP.NE.U32.AND P1, PT, R8, RZ, PT ;  /* 0x000000ff0800720c */ /* 0x000fe20003f25070 */
[----:B------:R-:W-:-:S02]  /*b5470*/  SEL R8, RZ, 0x4, !P4 ;  /* 0x00000004ff087807 */ /* 0x000fc40006000000 */
[----:B-1----:R-:W-:Y:S02]  /*b5480*/  IMAD.MOV.U32 R4, RZ, RZ, R0 ;  /* 0x000000ffff047224 */ /* 0x002fe400078e0000 */
[----:B------:R-:W-:Y:S02]  /*b5490*/  IMAD.MOV.U32 R5, RZ, RZ, R9 ;  /* 0x000000ffff057224 */ /* 0x000fe400078e0009 */
[----:B------:R-:W4:Y:S04]  /*b54a0*/  LDL.LU R9, [R1+0x2718] ;  /* 0x0027180001097983 */ /* 0x000f280000300800 */
[----:B------:R1:W-:Y:S01]  /*b54b0*/  LDGSTS.E [R252+0x4e200], [R4.64], P3 ;  /* 0x4e20000004fc7fae */ /* 0x0003e20009921846 */
[----:B------:R-:W4:Y:S02]  /*b54c0*/  LDL.LU R98, [R1+0x2750] ;  /* 0x0027500001627983 */ /* 0x000f240000300800 */
[----:B------:R-:W4:Y:S01]  /*b54d0*/  LDL.LU R0, [R1+0x2758] ;  /* 0x0027580001007983 */ /* 0x000f220000300800 */
[----:B-1----:R-:W-:-:S02]  /*b54e0*/  SEL R4, RZ, 0x4, !P6 ;  /* 0x00000004ff047807 */ /* 0x002fc40007000000 */
[----:B------:R-:W-:Y:S02]  /*b54f0*/  SEL R5, R8, RZ, !P0 ;  /* 0x000000ff08057207 */ /* 0x000fe40004000000 */
[----:B------:R-:W-:Y:S02]  /*b5500*/  SEL R4, R4, RZ, !P0 ;  /* 0x000000ff04047207 */ /* 0x000fe40004000000 */
[----:B------:R-:W-:Y:S02]  /*b5510*/  ISETP.NE.U32.AND P3, PT, R5, RZ, PT ;  /* 0x000000ff0500720c */ /* 0x000fe40003f65070 */
[----:B---3--:R-:W-:-:S05]  /*b5520*/  IADD3 R237, P4, R237, R94, RZ ;  /* 0x0000005eeded7210 */ /* 0x008fca0007f9e0ff */
[----:B------:R-:W-:Y:S01]  /*b5530*/  STL [R1+0x2b48], R237 ;  /* 0x002b48ed01007387 */ /* 0x000fe20000100800 */
[----:B--2---:R-:W-:Y:S01]  /*b5540*/  IADD3 R103, P6, R103, R94, RZ ;  /* 0x0000005e67677210 */ /* 0x004fe20007fde0ff */
[----:B----4-:R-:W-:-:S03]  /*b5550*/  IMAD.X R233, R233, 0x1, R2, P4 ;  /* 0x00000001e9e97824 */ /* 0x010fc600020e0602 */
[----:B------:R-:W-:Y:S02]  /*b5560*/  IADD3.X R236, R236, R2, RZ, P6, !PT ;  /* 0x00000002ecec7210 */ /* 0x000fe400037fe4ff */
[----:B------:R-:W-:Y:S01]  /*b5570*/  ISETP.NE.U32.AND P4, PT, R4, RZ, PT ;  /* 0x000000ff0400720c */ /* 0x000fe20003f85070 */
[----:B------:R-:W-:Y:S01]  /*b5580*/  STL [R1+0x2b40], R103 ;  /* 0x002b406701007387 */ /* 0x000fe20000100800 */
[----:B------:R-:W-:Y:S02]  /*b5590*/  IMAD.MOV.U32 R4, RZ, RZ, R237 ;  /* 0x000000ffff047224 */ /* 0x000fe400078e00ed */
[----:B------:R-:W-:Y:S02]  /*b55a0*/  IMAD.MOV.U32 R5, RZ, RZ, R233 ;  /* 0x000000ffff057224 */ /* 0x000fe400078e00e9 */
[----:B------:R1:W-:Y:S01]  /*b55b0*/  STL [R1+0x2b3c], R233 ;  /* 0x002b3ce901007387 */ /* 0x0003e20000100800 */
[----:B------:R-:W-:Y:S01]  /*b55c0*/  IADD3 R234, P6, R234, R94, RZ ;  /* 0x0000005eeaea7210 */ /* 0x000fe20007fde0ff */
[----:B------:R-:W-:Y:S04]  /*b55d0*/  STL [R1+0x2b34], R236 ;  /* 0x002b34ec01007387 */ /* 0x000fe80000100800 */
[----:B------:R2:W-:Y:S04]  /*b55e0*/  LDGSTS.E [R252+0x4f000], [R4.64], P5 ;  /* 0x4f00000004fc7fae */ /* 0x0005e8000a921846 */
[----:B-1----:R-:W3:Y:S01]  /*b55f0*/  LDL.LU R233, [R1+0x274c] ;  /* 0x00274c0001e97983 */ /* 0x002ee20000300800 */
[----:B------:R-:W-:Y:S02]  /*b5600*/  STL [R1+0x2710], R234 ;  /* 0x002710ea01007387 */ /* 0x000fe40000100800 */
[----:B--2---:R-:W-:-:S02]  /*b5610*/  IMAD.MOV.U32 R4, RZ, RZ, R103 ;  /* 0x000000ffff047224 */ /* 0x004fc400078e0067 */
[----:B------:R-:W2:Y:S01]  /*b5620*/  LDL.LU R103, [R1+0x2754] ;  /* 0x0027540001677983 */ /* 0x000ea20000300800 */
[----:B------:R-:W-:Y:S01]  /*b5630*/  MOV R5, R236 ;  /* 0x000000ec00057202 */ /* 0x000fe20000000f00 */
[----:B------:R-:W-:Y:S01]  /*b5640*/  IMAD.X R235, R235, 0x1, R2, P6 ;  /* 0x00000001ebeb7824 */ /* 0x000fe200030e0602 */
[----:B------:R-:W-:-:S03]  /*b5650*/  IADD3 R9, P6, R9, R94, RZ ;  /* 0x0000005e09097210 */ /* 0x000fc60007fde0ff */
[----:B------:R1:W-:Y:S01]  /*b5660*/  LDGSTS.E [R252+0x4f200], [R4.64], P5 ;  /* 0x4f20000004fc7fae */ /* 0x0003e2000a921846 */
[----:B------:R-:W-:Y:S01]  /*b5670*/  ISETP.GT.AND P5, PT, R3, 0x50, PT ;  /* 0x000000500300780c */ /* 0x000fe20003fa4270 */
[----:B------:R-:W-:Y:S01]  /*b5680*/  IMAD.X R232, R232, 0x1, R2, P6 ;  /* 0x00000001e8e87824 */ /* 0x000fe200030e0602 */
[-C--:B------:R-:W-:Y:S02]  /*b5690*/  IADD3 R98, P6, R98, R94.reuse, RZ ;  /* 0x0000005e62627210 */ /* 0x080fe40007fde0ff */
[----:B------:R-:W-:Y:S01]  /*b56a0*/  SEL R8, RZ, 0x4, !P5 ;  /* 0x00000004ff087807 */ /* 0x000fe20006800000 */
[----:B------:R-:W-:Y:S01]  /*b56b0*/  IADD3 R0, P5, R0, R94, RZ ;  /* 0x0000005e00007210 */ /* 0x000fe20007fbe0ff */
[----:B------:R-:W-:Y:S01]  /*b56c0*/  STL [R1+0x270c], R235 ;  /* 0x00270ceb01007387 */ /* 0x000fe20000100800 */
[----:B------:R4:W-:Y:S02]  /*b56d0*/  STL [R1+0x2718], R9 ;  /* 0x0027180901007387 */ /* 0x0009e40000100800 */
[----:B-1----:R-:W-:-:S02]  /*b56e0*/  IMAD.MOV.U32 R4, RZ, RZ, R234 ;  /* 0x000000ffff047224 */ /* 0x002fc400078e00ea */
[----:B------:R-:W-:Y:S01]  /*b56f0*/  IMAD.MOV.U32 R5, RZ, RZ, R235 ;  /* 0x000000ffff057224 */ /* 0x000fe200078e00eb */
[----:B------:R1:W-:Y:S01]  /*b5700*/  STL [R1+0x2714], R232 ;  /* 0x002714e801007387 */ /* 0x0003e20000100800 */
[----:B------:R1:W-:Y:S02]  /*b5710*/  STL [R1+0x2750], R98 ;  /* 0x0027506201007387 */ /* 0x0003e40000100800 */
[----:B------:R-:W-:Y:S01]  /*b5720*/  STL [R1+0x2758], R0 ;  /* 0x0027580001007387 */ /* 0x000fe20000100800 */
[----:B------:R1:W-:Y:S02]  /*b5730*/  LDGSTS.E [R252+0x50000], [R4.64], P2 ;  /* 0x5000000004fc7fae */ /* 0x0003e40009121846 */
[----:B-1----:R-:W-:Y:S01]  /*b5740*/  MOV R4, R9 ;  /* 0x0000000900047202 */ /* 0x002fe20000000f00 */
[----:B------:R-:W-:Y:S01]  /*b5750*/  IMAD.MOV.U32 R5, RZ, RZ, R232 ;  /* 0x000000ffff057224 */ /* 0x000fe200078e00e8 */
[----:B----4-:R-:W4:Y:S04]  /*b5760*/  LDL.LU R9, [R1+0x2790] ;  /* 0x0027900001097983 */ /* 0x010f280000300800 */
[----:B------:R1:W-:Y:S02]  /*b5770*/  LDGSTS.E [R252+0x50200], [R4.64], P2 ;  /* 0x5020000004fc7fae */ /* 0x0003e40009121846 */
[----:B-1----:R-:W-:-:S02]  /*b5780*/  IMAD.MOV.U32 R4, RZ, RZ, R98 ;  /* 0x000000ffff047224 */ /* 0x002fc400078e0062 */
[----:B---3--:R-:W-:-:S05]  /*b5790*/  IMAD.X R233, R233, 0x1, R2, P6 ;  /* 0x00000001e9e97824 */ /* 0x008fca00030e0602 */
[----:B------:R1:W-:Y:S01]  /*b57a0*/  STL [R1+0x274c], R233 ;  /* 0x00274ce901007387 */ /* 0x0003e20000100800 */
[----:B------:R-:W3:Y:S02]  /*b57b0*/  LDL.LU R232, [R1+0x2798] ;  /* 0x0027980001e87983 */ /* 0x000ee40000300800 */
[----:B--2---:R-:W-:Y:S02]  /*b57c0*/  IMAD.X R103, R103, 0x1, R2, P5 ;  /* 0x0000000167677824 */ /* 0x004fe400028e0602 */
[----:B------:R-:W2:Y:S02]  /*b57d0*/  LDL.LU R234, [R1+0x278c] ;  /* 0x00278c0001ea7983 */ /* 0x000ea40000300800 */
[----:B------:R-:W-:Y:S01]  /*b57e0*/  IMAD.MOV.U32 R5, RZ, RZ, R233 ;  /* 0x000000ffff057224 */ /* 0x000fe200078e00e9 */
[----:B------:R1:W-:Y:S01]  /*b57f0*/  STL [R1+0x2754], R103 ;  /* 0x0027546701007387 */ /* 0x0003e20000100800 */
[----:B------:R-:W2:Y:S02]  /*b5800*/  LDL.LU R98, [R1+0x27d0] ;  /* 0x0027d00001627983 */ /* 0x000ea40000300800 */
[----:B-1----:R-:W2:Y:S01]  /*b5810*/  LDL.LU R233, [R1+0x2794] ;  /* 0x0027940001e97983 */ /* 0x002ea20000300800 */
[----:B------:R1:W-:Y:S01]  /*b5820*/  LDGSTS.E [R252+0x51000], [R4.64], P1 ;  /* 0x5100000004fc7fae */ /* 0x0003e20008921846 */
[----:B------:R-:W-:-:S02]  /*b5830*/  SEL R8, R8, RZ, !P0 ;  /* 0x000000ff08087207 */ /* 0x000fc40004000000 */
[C---:B------:R-:W-:Y:S02]  /*b5840*/  ISETP.GT.AND P5, PT, R3.reuse, 0x54, PT ;  /* 0x000000540300780c */ /* 0x040fe40003fa4270 */
[----:B------:R-:W-:Y:S02]  /*b5850*/  ISETP.NE.U32.AND P2, PT, R8, RZ, PT ;  /* 0x000000ff0800720c */ /* 0x000fe40003f45070 */
[----:B------:R-:W-:Y:S01]  /*b5860*/  SEL R8, RZ, 0x4, !P5 ;  /* 0x00000004ff087807 */ /* 0x000fe20006800000 */
[----:B-1----:R-:W-:Y:S01]  /*b5870*/  MOV R4, R0 ;  /* 0x0000000000047202 */ /* 0x002fe20000000f00 */
[----:B------:R-:W-:Y:S02]  /*b5880*/  IMAD.MOV.U32 R5, RZ, RZ, R103 ;  /* 0x000000ffff057224 */ /* 0x000fe400078e0067 */
[----:B------:R-:W2:Y:S04]  /*b5890*/  LDL.LU R103, [R1+0x27cc] ;  /* 0x0027cc0001677983 */ /* 0x000ea80000300800 */
[----:B------:R1:W-:Y:S01]  /*b58a0*/  LDGSTS.E [R252+0x51200], [R4.64], P1 ;  /* 0x5120000004fc7fae */ /* 0x0003e20008921846 */
[----:B------:R-:W-:Y:S01]  /*b58b0*/  ISETP.GT.AND P1, PT, R3, 0x58, PT ;  /* 0x000000580300780c */ /* 0x000fe20003f24270 */
[----:B------:R-:W2:Y:S01]  /*b58c0*/  LDL.LU R0, [R1+0x27d8] ;  /* 0x0027d80001007983 */ /* 0x000ea20000300800 */
[----:B-1----:R-:W-:-:S02]  /*b58d0*/  SEL R4, R8, RZ, !P0 ;  /* 0x000000ff08047207 */ /* 0x002fc40004000000 */
[-C--:B----4-:R-:W-:Y:S02]  /*b58e0*/  IADD3 R9, P5, R9, R94.reuse, RZ ;  /* 0x0000005e09097210 */ /* 0x090fe40007fbe0ff */
[----:B------:R-:W-:Y:S02]  /*b58f0*/  SEL R5, RZ, 0x4, !P1 ;  /* 0x00000004ff057807 */ /* 0x000fe40004800000 */
[----:B------:R-:W-:Y:S02]  /*b5900*/  ISETP.NE.U32.AND P1, PT, R4, RZ, PT ;  /* 0x000000ff0400720c */ /* 0x000fe40003f25070 */
[----:B------:R-:W-:Y:S01]  /*b5910*/  SEL R4, R5, RZ, !P0 ;  /* 0x000000ff05047207 */ /* 0x000fe20004000000 */
[----:B------:R1:W-:Y:S01]  /*b5920*/  STL [R1+0x2790], R9 ;  /* 0x0027900901007387 */ /* 0x0003e20000100800 */
[----:B------:R-:W-:Y:S01]  /*b5930*/  IMAD.MOV.U32 R235, RZ, RZ, R52 ;  /* 0x000000ffffeb7224 */ /* 0x000fe200078e0034 */
[-C--:B---3--:R-:W-:Y:S01]  /*b5940*/  IADD3 R232, P6, R232, R94.reuse, RZ ;  /* 0x0000005ee8e87210 */ /* 0x088fe20007fde0ff */
[----:B--2---:R-:W-:Y:S01]  /*b5950*/  IMAD.X R234, R234, 0x1, R2, P5 ;  /* 0x00000001eaea7824 */ /* 0x004fe200028e0602 */
[----:B------:R-:W-:-:S03]  /*b5960*/  IADD3 R98, P5, R98, R94, RZ ;  /* 0x0000005e62627210 */ /* 0x000fc60007fbe0ff */
[----:B------:R-:W-:Y:S01]  /*b5970*/  IMAD.X R233, R233, 0x1, R2, P6 ;  /* 0x00000001e9e97824 */ /* 0x000fe200030e0602 */
[----:B------:R-:W-:Y:S01]  /*b5980*/  STL [R1+0x2798], R232 ;  /* 0x002798e801007387 */ /* 0x000fe20000100800 */
[----:B------:R2:W-:Y:S01]  /*b5990*/  STL [R1+0x278c], R234 ;  /* 0x00278cea01007387 */ /* 0x0005e20000100800 */
[----:B------:R-:W-:Y:S01]  /*b59a0*/  ISETP.NE.U32.AND P6, PT, R4, RZ, PT ;  /* 0x000000ff0400720c */ /* 0x000fe20003fc5070 */
[----:B------:R-:W-:Y:S01]  /*b59b0*/  STL [R1+0x27d0], R98 ;  /* 0x0027d06201007387 */ /* 0x000fe20000100800 */
[----:B------:R-:W-:Y:S01]  /*b59c0*/  STL [R1+0x2794], R233 ;  /* 0x002794e901007387 */ /* 0x000fe20000100800 */
[----:B------:R-:W-:Y:S01]  /*b59d0*/  IMAD.MOV.U32 R4, RZ, RZ, R9 ;  /* 0x000000ffff047224 */ /* 0x000fe200078e0009 */
[----:B------:R-:W-:Y:S01]  /*b59e0*/  MOV R5, R234 ;  /* 0x000000ea00057202 */ /* 0x000fe20000000f00 */
[----:B-1----:R-:W3:Y:S01]  /*b59f0*/  LDL.LU R9, [R1+0x27d4] ;  /* 0x0027d40001097983 */ /* 0x002ee20000300800 */
[----:B------:R-:W4:Y:S04]  /*b5a00*/  LDL.LU R52, [R1+0x2810] ;  /* 0x0028100001347983 */ /* 0x000f280000300800 */
[----:B------:R1:W-:Y:S01]  /*b5a10*/  LDGSTS.E [R252+0x52000], [R4.64], P3 ;  /* 0x5200000004fc7fae */ /* 0x0003e20009921846 */
[----:B--2---:R-:W-:-:S03]  /*b5a20*/  IMAD.MOV.U32 R234, RZ, RZ, R33 ;  /* 0x000000ffffea7224 */ /* 0x004fc600078e0021 */
[----:B------:R-:W2:Y:S01]  /*b5a30*/  LDL.LU R33, [R1+0x2818] ;  /* 0x0028180001217983 */ /* 0x000ea20000300800 */
[----:B------:R-:W-:Y:S01]  /*b5a40*/  IMAD.X R103, R103, 0x1, R2, P5 ;  /* 0x0000000167677824 */ /* 0x000fe200028e0602 */
[----:B------:R-:W-:Y:S01]  /*b5a50*/  IADD3 R0, P5, R0, R94, RZ ;  /* 0x0000005e00007210 */ /* 0x000fe20007fbe0ff */
[----:B------:R-:W-:-:S03]  /*b5a60*/  IMAD.MOV.U32 R236, RZ, RZ, R53 ;  /* 0x000000ffffec7224 */ /* 0x000fc600078e0035 */
[----:B------:R-:W-:Y:S01]  /*b5a70*/  STL [R1+0x27cc], R103 ;  /* 0x0027cc6701007387 */ /* 0x000fe20000100800 */
[----:B-1----:R-:W-:Y:S01]  /*b5a80*/  IMAD.MOV.U32 R4, RZ, RZ, R232 ;  /* 0x000000ffff047224 */ /* 0x002fe200078e00e8 */
[----:B------:R-:W-:Y:S02]  /*b5a90*/  MOV R5, R233 ;  /* 0x000000e900057202 */ /* 0x000fe40000000f00 */
[----:B------:R-:W-:Y:S04]  /*b5aa0*/  STL [R1+0x27d8], R0 ;  /* 0x0027d80001007387 */ /* 0x000fe80000100800 */
[----:B------:R-:W2:Y:S04]  /*b5ab0*/  LDL.LU R53, [R1+0x280c] ;  /* 0x00280c0001357983 */ /* 0x000ea80000300800 */
[----:B------:R1:W-:Y:S01]  /*b5ac0*/  LDGSTS.E [R252+0x52200], [R4.64], P3 ;  /* 0x5220000004fc7fae */ /* 0x0003e20009921846 */
[----:B------:R-:W-:-:S02]  /*b5ad0*/  ISETP.GT.AND P3, PT, R3, 0x5c, PT ;  /* 0x0000005c0300780c */ /* 0x000fc40003f64270 */
[----:B------:R-:W-:Y:S02]  /*b5ae0*/  MOV R238, R34 ;  /* 0x0000002200ee7202 */ /* 0x000fe40000000f00 */
[----:B------:R-:W2:Y:S01]  /*b5af0*/  LDL.LU R34, [R1+0x2814] ;  /* 0x0028140001227983 */ /* 0x000ea20000300800 */
[----:B------:R-:W-:Y:S01]  /*b5b00*/  SEL R8, RZ, 0x4, !P3 ;  /* 0x00000004ff087807 */ /* 0x000fe20005800000 */
[----:B------:R-:W-:Y:S02]  /*b5b10*/  IMAD.MOV.U32 R239, RZ, RZ, R32 ;  /* 0x000000ffffef7224 */ /* 0x000fe400078e0020 */
[----:B-1----:R-:W-:Y:S02]  /*b5b20*/  IMAD.MOV.U32 R4, RZ, RZ, R98 ;  /* 0x000000ffff047224 */ /* 0x002fe400078e0062 */
[----:B------:R-:W-:Y:S02]  /*b5b30*/  IMAD.MOV.U32 R5, RZ, RZ, R103 ;  /* 0x000000ffff057224 */ /* 0x000fe400078e0067 */
[----:B------:R-:W-:-:S03]  /*b5b40*/  IMAD.MOV.U32 R237, RZ, RZ, R35 ;  /* 0x000000ffffed7224 */ /* 0x000fc600078e0023 */
[----:B------:R1:W-:Y:S02]  /*b5b50*/  LDGSTS.E [R252+0x53000], [R4.64], P4 ;  /* 0x5300000004fc7fae */ /* 0x0003e4000a121846 */
[----:B-1----:R-:W-:Y:S02]  /*b5b60*/  IMAD.MOV.U32 R4, RZ, RZ, R0 ;  /* 0x000000ffff047224 */ /* 0x002fe400078e0000 */
[--C-:B---3--:R-:W-:Y:S01]  /*b5b70*/  IMAD.X R9, R9, 0x1, R2.reuse, P5 ;  /* 0x0000000109097824 */ /* 0x108fe200028e0602 */
[-C--:B----4-:R-:W-:Y:S02]  /*b5b80*/  IADD3 R52, P5, R52, R94.reuse, RZ ;  /* 0x0000005e34347210 */ /* 0x090fe40007fbe0ff */
[----:B--2---:R-:W-:Y:S02]  /*b5b90*/  IADD3 R33, P3, R33, R94, RZ ;  /* 0x0000005e21217210 */ /* 0x004fe40007f7e0ff */
[----:B------:R1:W-:Y:S01]  /*b5ba0*/  STL [R1+0x27d4], R9 ;  /* 0x0027d40901007387 */ /* 0x0003e20000100800 */
[----:B------:R-:W-:Y:S02]  /*b5bb0*/  STL [R1+0x2810], R52 ;  /* 0x0028103401007387 */ /* 0x000fe40000100800 */
[----:B------:R-:W-:Y:S01]  /*b5bc0*/  IMAD.MOV.U32 R5, RZ, RZ, R9 ;  /* 0x000000ffff057224 */ /* 0x000fe200078e0009 */
[----:B------:R2:W-:Y:S01]  /*b5bd0*/  STL [R1+0x2818], R33 ;  /* 0x0028182101007387 */ /* 0x0005e20000100800 */
[----:B------:R-:W3:Y:S03]  /*b5be0*/  LDL.LU R32, [R1+0x284c] ;  /* 0x00284c0001207983 */ /* 0x000ee60000300800 */
[----:B------:R4:W-:Y:S04]  /*b5bf0*/  LDGSTS.E [R252+0x53200], [R4.64], P4 ;  /* 0x5320000004fc7fae */ /* 0x0009e8000a121846 */
[----:B-1----:R-:W3:Y:S01]  /*b5c00*/  LDL.LU R9, [R1+0x2850] ;  /* 0x0028500001097983 */ /* 0x002ee20000300800 */
[----:B------:R-:W3:Y:S02]  /*b5c10*/  LDL.LU R103, [R1+0x2854] ;  /* 0x0028540001677983 */ /* 0x000ee40000300800 */
[----:B------:R-:W3:Y:S02]  /*b5c20*/  LDL.LU R98, [R1+0x2858] ;  /* 0x0028580001627983 */ /* 0x000ee40000300800 */
[----:B------:R-:W3:Y:S01]  /*b5c30*/  LDL.LU R35, [R1+0x288c] ;  /* 0x00288c0001237983 */ /* 0x000ee20000300800 */
[----:B------:R-:W3:Y:S01]  /*b5c40*/  LDL.LU R0, [R1+0x2890] ;  /* 0x0028900001007983 */ /* 0x000ee20000300800 */
[----:B------:R-:W-:Y:S01]  /*b5c50*/  IMAD.X R53, R53, 0x1, R2, P5 ;  /* 0x0000000135357824 */ /* 0x000fe200028e0602 */
[----:B----4-:R-:W-:Y:S01]  /*b5c60*/  MOV R4, R234 ;  /* 0x000000ea00047202 */ /* 0x010fe20000000f00 */
[----:B------:R-:W-:-:S02]  /*b5c70*/  IMAD.MOV.U32 R5, RZ, RZ, R235 ;  /* 0x000000ffff057224 */ /* 0x000fc400078e00eb */
[----:B------:R-:W-:Y:S01]  /*b5c80*/  HMMA.1688.F32.TF32 R232, R164, R122, R240 ;  /* 0x0000007aa4e8723c */ /* 0x000fe200000810f0 */
[----:B------:R-:W-:-:S06]  /*b5c90*/  IMAD.X R34, R34, 0x1, R2, P3 ;  /* 0x0000000122227824 */ /* 0x000fcc00018e0602 */
[----:B------:R-:W-:Y:S01]  /*b5ca0*/  IMAD.MOV.U32 R240, RZ, RZ, R4 ;  /* 0x000000fffff07224 */ /* 0x000fe200078e0004 */
[----:B------:R-:W-:Y:S01]  /*b5cb0*/  MOV R241, R5 ;  /* 0x0000000500f17202 */ /* 0x000fe20000000f00 */
[----:B------:R-:W-:Y:S02]  /*b5cc0*/  IMAD.MOV.U32 R4, RZ, RZ, R52 ;  /* 0x000000ffff047224 */ /* 0x000fe400078e0034 */
[----:B------:R-:W-:Y:S01]  /*b5cd0*/  IMAD.MOV.U32 R5, RZ, RZ, R53 ;  /* 0x000000ffff057224 */ /* 0x000fe200078e0035 */
[----:B------:R-:W-:-:S04]  /*b5ce0*/  SEL R8, R8, RZ, !P0 ;  /* 0x000000ff08087207 */ /* 0x000fc80004000000 */
[----:B------:R1:W-:Y:S01]  /*b5cf0*/  LDGSTS.E [R252+0x54000], [R4.64], P2 ;  /* 0x5400000004fc7fae */ /* 0x0003e20009121846 */
[----:B------:R-:W-:Y:S02]  /*b5d00*/  ISETP.GT.AND P3, PT, R3, 0x60, PT ;  /* 0x000000600300780c */ /* 0x000fe40003f64270 */
[----:B------:R-:W-:Y:S02]  /*b5d10*/  ISETP.NE.U32.AND P4, PT, R8, RZ, PT ;  /* 0x000000ff0800720c */ /* 0x000fe40003f85070 */
[----:B------:R-:W-:Y:S02]  /*b5d20*/  SEL R8, RZ, 0x4, !P3 ;  /* 0x00000004ff087807 */ /* 0x000fe40005800000 */
[----:B-1----:R-:W-:Y:S01]  /*b5d30*/  MOV R4, R33 ;  /* 0x0000002100047202 */ /* 0x002fe20000000f00 */
[----:B------:R-:W-:-:S05]  /*b5d40*/  IMAD.MOV.U32 R5, RZ, RZ, R34 ;  /* 0x000000ffff057224 */ /* 0x000fca00078e0022 */
[----:B------:R1:W-:Y:S04]  /*b5d50*/  LDGSTS.E [R252+0x54200], [R4.64], P2 ;  /* 0x5420000004fc7fae */ /* 0x0003e80009121846 */
[----:B------:R-:W-:Y:S01]  /*b5d60*/  STL [R1+0x280c], R53 ;  /* 0x00280c3501007387 */ /* 0x000fe20000100800 */
[----:B------:R4:W-:Y:S02]  /*b5d70*/  STL [R1+0x2814], R34 ;  /* 0x0028142201007387 */ /* 0x0009e40000100800 */
[----:B--2---:R-:W2:Y:S01]  /*b5d80*/  LDL.LU R33, [R1+0x2898] ;  /* 0x0028980001217983 */ /* 0x004ea20000300800 */
[-C--:B---3--:R-:W-:Y:S02]  /*b5d90*/  IADD3 R9, P2, R9, R94.reuse, RZ ;  /* 0x0000005e09097210 */ /* 0x088fe40007f5e0ff */
[----:B------:R-:W-:-:S02]  /*b5da0*/  IADD3 R98, P3, R98, R94, RZ ;  /* 0x0000005e62627210 */ /* 0x000fc40007f7e0ff */
[----:B------:R-:W-:Y:S01]  /*b5db0*/  IADD3 R0, P5, R0, R94, RZ ;  /* 0x0000005e00007210 */ /* 0x000fe20007fbe0ff */
[--C-:B------:R-:W-:Y:S01]  /*b5dc0*/  IMAD.X R32, R32, 0x1, R2.reuse, P2 ;  /* 0x0000000120207824 */ /* 0x100fe200010e0602 */
[----:B------:R3:W-:Y:S01]  /*b5dd0*/  STL [R1+0x2850], R9 ;  /* 0x0028500901007387 */ /* 0x0007e20000100800 */
[--C-:B------:R-:W-:Y:S02]  /*b5de0*/  IMAD.X R103, R103, 0x1, R2.reuse, P3 ;  /* 0x0000000167677824 */ /* 0x100fe400018e0602 */
[----:B------:R-:W-:Y:S02]  /*b5df0*/  STL [R1+0x2858], R98 ;  /* 0x0028586201007387 */ /* 0x000fe40000100800 */
[----:B------:R-:W-:Y:S01]  /*b5e00*/  IMAD.X R35, R35, 0x1, R2, P5 ;  /* 0x0000000123237824 */ /* 0x000fe200028e0602 */
[----:B------:R2:W-:Y:S01]  /*b5e10*/  STL [R1+0x284c], R32 ;  /* 0x00284c2001007387 */ /* 0x0005e20000100800 */
[----:B------:R-:W-:Y:S02]  /*b5e20*/  STL [R1+0x2890], R0 ;  /* 0x0028900001007387 */ /* 0x000fe40000100800 */
[----:B------:R2:W-:Y:S01]  /*b5e30*/  STL [R1+0x2854], R103 ;  /* 0x0028546701007387 */ /* 0x0005e20000100800 */
[----:B------:R-:W-:Y:S01]  /*b5e40*/  STL [R1+0x288c], R35 ;  /* 0x00288c2301007387 */ /* 0x000fe20000100800 */
[----:B----4-:R-:W4:Y:S01]  /*b5e50*/  LDL.LU R34, [R1+0x2894] ;  /* 0x0028940001227983 */ /* 0x010f220000300800 */
[----:B------:R-:W-:Y:S01]  /*b5e60*/  HMMA.1688.F32.TF32 R84, R164, R110, R84 ;  /* 0x0000006ea454723c */ /* 0x000fe20000081054 */
[----:B-1----:R-:W-:-:S07]  /*b5e70*/  SEL R4, R8, RZ, !P0 ;  /* 0x000000ff08047207 */ /* 0x002fce0004000000 */
[----:B------:R-:W-:Y:S01]  /*b5e80*/  HMMA.1688.F32.TF32 R88, R164, R106, R88 ;  /* 0x0000006aa458723c */ /* 0x000fe20000081058 */
[----:B------:R-:W-:Y:S01]  /*b5e90*/  IMAD.MOV.U32 R5, RZ, RZ, R32 ;  /* 0x000000ffff057224 */ /* 0x000fe200078e0020 */
[----:B------:R-:W-:Y:S01]  /*b5ea0*/  ISETP.NE.U32.AND P2, PT, R4, RZ, PT ;  /* 0x000000ff0400720c */ /* 0x000fe20003f45070 */
[----:B------:R-:W-:Y:S01]  /*b5eb0*/  MOV R4, R9 ;  /* 0x0000000900047202 */ /* 0x000fe20000000f00 */
[C---:B------:R-:W-:Y:S02]  /*b5ec0*/  ISETP.GT.AND P3, PT, R3.reuse, 0x64, PT ;  /* 0x000000640300780c */ /* 0x040fe40003f64270 */
[----:B------:R-:W-:Y:S02]  /*b5ed0*/  ISETP.GT.AND P5, PT, R3, 0x68, PT ;  /* 0x000000680300780c */ /* 0x000fe40003fa4270 */
[----:B------:R1:W-:Y:S01]  /*b5ee0*/  LDGSTS.E [R252+0x55000], [R4.64], P1 ;  /* 0x5500000004fc7fae */ /* 0x0003e20008921846 */
[----:B---3--:R-:W-:Y:S02]  /*b5ef0*/  SEL R9, RZ, 0x4, !P3 ;  /* 0x00000004ff097807 */ /* 0x008fe40005800000 */
[----:B------:R-:W-:Y:S01]  /*b5f00*/  SEL R8, RZ, 0x4, !P5 ;  /* 0x00000004ff087807 */ /* 0x000fe20006800000 */
[----:B------:R-:W-:-:S02]  /*b5f10*/  IMAD.MOV.U32 R242, RZ, RZ, R99 ;  /* 0x000000fffff27224 */ /* 0x000fc400078e0063 */
[----:B------:R-:W-:Y:S02]  /*b5f20*/  IMAD.MOV.U32 R243, RZ, RZ, R95 ;  /* 0x000000fffff37224 */ /* 0x000fe400078e005f */
[----:B-1----:R-:W-:Y:S02]  /*b5f30*/  IMAD.MOV.U32 R4, RZ, RZ, R98 ;  /* 0x000000ffff047224 */ /* 0x002fe400078e0062 */
[----:B------:R-:W-:Y:S02]  /*b5f40*/  IMAD.MOV.U32 R5, RZ, RZ, R103 ;  /* 0x000000ffff057224 */ /* 0x000fe400078e0067 */
[----:B------:R-:W-:Y:S01]  /*b5f50*/  IMAD.MOV.U32 R99, RZ, RZ, R86 ;  /* 0x000000ffff637224 */ /* 0x000fe200078e0056 */
[----:B--2---:R-:W-:Y:S02]  /*b5f60*/  IADD3 R33, P3, R33, R94, RZ ;  /* 0x0000005e21217210 */ /* 0x004fe40007f7e0ff */
[----:B------:R1:W-:Y:S01]  /*b5f70*/  LDGSTS.E [R252+0x55200], [R4.64], P1 ;  /* 0x5520000004fc7fae */ /* 0x0003e20008921846 */
[----:B------:R-:W-:-:S02]  /*b5f80*/  MOV R95, R87 ;  /* 0x00000057005f7202 */ /* 0x000fc40000000f00 */
[----:B------:R-:W-:Y:S02]  /*b5f90*/  SEL R8, R8, RZ, !P0 ;  /* 0x000000ff08087207 */ /* 0x000fe40004000000 */
[----:B------:R-:W-:Y:S01]  /*b5fa0*/  SEL R9, R9, RZ, !P0 ;  /* 0x000000ff09097207 */ /* 0x000fe20004000000 */
[----:B------:R-:W-:Y:S02]  /*b5fb0*/  IMAD.MOV.U32 R52, RZ, RZ, R84 ;  /* 0x000000ffff347224 */ /* 0x000fe400078e0054 */
[----:B------:R-:W-:Y:S01]  /*b5fc0*/  IMAD.MOV.U32 R53, RZ, RZ, R85 ;  /* 0x000000ffff357224 */ /* 0x000fe200078e0055 */
[----:B------:R-:W2:Y:S01]  /*b5fd0*/  LDL.LU.64 R86, [R1+0x3b68] ;  /* 0x003b680001567983 */ /* 0x000ea20000300a00 */
[----:B------:R-:W3:Y:S02]  /*b5fe0*/  LDL.LU.64 R84, [R1+0x3b60] ;  /* 0x003b600001547983 */ /* 0x000ee40000300a00 */
[----:B-1----:R-:W-:Y:S01]  /*b5ff0*/  IMAD.MOV.U32 R4, RZ, RZ, R0 ;  /* 0x000000ffff047224 */ /* 0x002fe200078e0000 */
[----:B------:R-:W-:Y:S01]  /*b6000*/  MOV R5, R35 ;  /* 0x0000002300057202 */ /* 0x000fe20000000f00 */
[----:B------:R-:W-:Y:S01]  /*b6010*/  STL [R1+0x2898], R33 ;  /* 0x0028982101007387 */ /* 0x000fe20000100800 */
[----:B------:R-:W2:Y:S02]  /*b6020*/  LDL.LU R32, [R1+0x28d0] ;  /* 0x0028d00001207983 */ /* 0x000ea40000300800 */
[----:B------:R-:W3:Y:S01]  /*b6030*/  LDL.LU R103, [R1+0x3b58] ;  /* 0x003b580001677983 */ /* 0x000ee20000300800 */
[----:B------:R1:W-:Y:S01]  /*b6040*/  LDGSTS.E [R252+0x56000], [R4.64], P6 ;  /* 0x5600000004fc7fae */ /* 0x0003e2000b121846 */
[----:B------:R-:W-:-:S02]  /*b6050*/  ISETP.NE.U32.AND P5, PT, R9, RZ, PT ;  /* 0x000000ff0900720c */ /* 0x000fc40003fa5070 */
[----:B------:R-:W-:Y:S01]  /*b6060*/  ISETP.NE.U32.AND P1, PT, R8, RZ, PT ;  /* 0x000000ff0800720c */ /* 0x000fe20003f25070 */
[----:B------:R-:W-:Y:S01]  /*b6070*/  IMAD.MOV.U32 R9, RZ, RZ, R89 ;  /* 0x000000ffff097224 */ /* 0x000fe200078e0059 */
[----:B------:R-:W3:Y:S01]  /*b6080*/  LDL.LU R8, [R1+0x28d8] ;  /* 0x0028d80001087983 */ /* 0x000ee20000300800 */
[----:B------:R-:W-:Y:S02]  /*b6090*/  IMAD.MOV.U32 R0, RZ, RZ, R88 ;  /* 0x000000ffff007224 */ /* 0x000fe400078e0058 */
[----:B------:R-:W3:Y:S02]  /*b60a0*/  LDL.LU.64 R88, [R1+0x3b50] ;  /* 0x003b500001587983 */ /* 0x000ee40000300a00 */
[----:B------:R-:W-:Y:S02]  /*b60b0*/  IMAD.MOV.U32 R98, RZ, RZ, R90 ;  /* 0x000000ffff627224 */ /* 0x000fe400078e005a */
[----:B-1----:R-:W-:Y:S02]  /*b60c0*/  IMAD.MOV.U32 R4, RZ, RZ, R33 ;  /* 0x000000ffff047224 */ /* 0x002fe400078e0021 */
[----:B----4-:R-:W-:-:S05]  /*b60d0*/  IMAD.X R34, R34, 0x1, R2, P3 ;  /* 0x0000000122227824 */ /* 0x010fca00018e0602 */
[----:B------:R-:W-:Y:S01]  /*b60e0*/  MOV R5, R34 ;  /* 0x0000002200057202 */ /* 0x000fe20000000f00 */
[----:B------:R-:W-:Y:S01]  /*b60f0*/  STL [R1+0x2894], R34 ;  /* 0x0028942201007387 */ /* 0x000fe20000100800 */
[----:B------:R-:W4:Y:S03]  /*b6100*/  LDL.LU R90, [R1+0x2918] ;  /* 0x00291800015a7983 */ /* 0x000f260000300800 */
[----:B------:R1:W-:Y:S04]  /*b6110*/  LDGSTS.E [R252+0x56200], [R4.64], P6 ;  /* 0x5620000004fc7fae */ /* 0x0003e8000b121846 */
[----:B-1----:R-:W4:Y:S01]  /*b6120*/  LDL.LU R4, [R1+0x28cc] ;  /* 0x0028cc0001047983 */ /* 0x002f220000300800 */
[----:B--2---:R-:W-:-:S02]  /*b6130*/  IADD3 R32, P3, R32, R94, RZ ;  /* 0x0000005e20207210 */ /* 0x004fc40007f7e0ff */
[----:B---3--:R-:W-:-:S03]  /*b6140*/  IADD3 R8, P6, R8, R94, RZ ;  /* 0x0000005e08087210 */ /* 0x008fc60007fde0ff */
[----:B------:R1:W-:Y:S01]  /*b6150*/  STL [R1+0x28d0], R32 ;  /* 0x0028d02001007387 */ /* 0x0003e20000100800 */
[----:B------:R-:W-:-:S03]  /*b6160*/  IMAD.MOV.U32 R5, RZ, RZ, R32 ;  /* 0x000000ffff057224 */ /* 0x000fc600078e0020 */
[----:B------:R2:W-:Y:S01]  /*b6170*/  STL [R1+0x28d8], R8 ;  /* 0x0028d80801007387 */ /* 0x0005e20000100800 */
[----:B-1----:R-:W-:Y:S03]  /*b6180*/  HMMA.1688.F32.TF32 R32, R164, R102, R248 ;  /* 0x00000066a420723c */ /* 0x002fe600000810f8 */
[----:B------:R-:W3:Y:S01]  /*b6190*/  LDL.LU R248, [R1+0x28d4] ;  /* 0x0028d40001f87983 */ /* 0x000ee20000300800 */
[----:B----4-:R-:W-:-:S05]  /*b61a0*/  IMAD.X R4, R4, 0x1, R2, P3 ;  /* 0x0000000104047824 */ /* 0x010fca00018e0602 */
[----:B------:R1:W-:Y:S01]  /*b61b0*/  STL [R1+0x28cc], R4 ;  /* 0x0028cc0401007387 */ /* 0x0003e20000100800 */
[----:B------:R-:W4:Y:S02]  /*b61c0*/  LDL.LU R250, [R1+0x290c] ;  /* 0x00290c0001fa7983 */ /* 0x000f240000300800 */
[----:B------:R-:W4:Y:S01]  /*b61d0*/  LDL.LU R251, [R1+0x2910] ;  /* 0x0029100001fb7983 */ /* 0x000f220000300800 */
[----:B------:R-:W-:Y:S01]  /*b61e0*/  ISETP.GT.AND P3, PT, R3, 0x6c, PT ;  /* 0x0000006c0300780c */ /* 0x000fe20003f64270 */
        /* <DEDUP_REMOVED lines=11> */
[----:B------:R-:W-:Y:S01]  /*b62a0*/  IMAD.MOV.U32 R249, RZ, RZ, R8 ;  /* 0x000000fffff97224 */ /* 0x000fe200078e0008 */
[----:B------:R-:W4:Y:S01]  /*b62b0*/  LDL.LU R167, [R1+0x2914] ;  /* 0x0029140001a77983 */ /* 0x000f220000300800 */
[----:B--2---:R-:W-:Y:S01]  /*b62c0*/  SEL R8, RZ, 0x4, !P3 ;  /* 0x00000004ff087807 */ /* 0x004fe20005800000 */
[----:B------:R-:W-:-:S02]  /*b62d0*/  IADD3 R90, P3, R90, R94, RZ ;  /* 0x0000005e5a5a7210 */ /* 0x000fc40007f7e0ff */
[----:B---3--:R-:W-:-:S05]  /*b62e0*/  IMAD.X R248, R248, 0x1, R2, P6 ;  /* 0x00000001f8f87824 */ /* 0x008fca00030e0602 */
[----:B------:R-:W-:Y:S01]  /*b62f0*/  STL [R1+0x28d4], R248 ;  /* 0x0028d4f801007387 */ /* 0x000fe20000100800 */
[----:B----4-:R-:W-:-:S05]  /*b6300*/  IADD3 R251, P6, R251, R94, RZ ;  /* 0x0000005efbfb7210 */ /* 0x010fca0007fde0ff */
[----:B------:R-:W-:Y:S01]  /*b6310*/  STL [R1+0x2910], R251 ;  /* 0x002910fb01007387 */ /* 0x000fe20000100800 */
[----:B------:R-:W-:Y:S02]  /*b6320*/  STL [R1+0x2918], R90 ;  /* 0x0029185a01007387 */ /* 0x000fe40000100800 */
[----:B------:R-:W2:Y:S01]  /*b6330*/  LDL.LU R166, [R1+0x2950] ;  /* 0x0029500001a67983 */ /* 0x000ea20000300800 */
[----:B------:R-:W-:-:S04]  /*b6340*/  LOP3.LUT R5, R5, R4, RZ, 0x3c, !PT ;  /* 0x0000000405057212 */ /* 0x000fc800078e3cff */
[----:B-1----:R-:W-:-:S04]  /*b6350*/  LOP3.LUT R4, R5, R4, RZ, 0x3c, !PT ;  /* 0x0000000405047212 */ /* 0x002fc800078e3cff */
[----:B------:R-:W-:Y:S02]  /*b6360*/  LOP3.LUT R5, R5, R4, RZ, 0x3c, !PT ;  /* 0x0000000405057212 */ /* 0x000fe400078e3cff */
[----:B------:R-:W-:-:S03]  /*b6370*/  IADD3.X R250, R250, R2, RZ, P6, !PT ;  /* 0x00000002fafa7210 */ /* 0x000fc600037fe4ff */
[----:B------:R1:W-:Y:S01]  /*b6380*/  LDGSTS.E [R252+0x57000], [R4.64], P4 ;  /* 0x5700000004fc7fae */ /* 0x0003e2000a121846 */
[----:B------:R-:W-:Y:S01]  /*b6390*/  SEL R8, R8, RZ, !P0 ;  /* 0x000000ff08087207 */ /* 0x000fe20004000000 */
[----:B------:R-:W-:Y:S01]  /*b63a0*/  IMAD.X R167, R167, 0x1, R2, P3 ;  /* 0x00000001a7a77824 */ /* 0x000fe200018e0602 */
[----:B------:R-:W-:Y:S01]  /*b63b0*/  ISETP.GT.AND P3, PT, R3, 0x70, PT ;  /* 0x000000700300780c */ /* 0x000fe20003f64270 */
[----:B-1----:R-:W-:Y:S02]  /*b63c0*/  IMAD.MOV.U32 R4, RZ, RZ, R249 ;  /* 0x000000ffff047224 */ /* 0x002fe400078e00f9 */
[----:B------:R-:W-:-:S05]  /*b63d0*/  IMAD.MOV.U32 R5, RZ, RZ, R248 ;  /* 0x000000ffff057224 */ /* 0x000fca00078e00f8 */
[----:B------:R1:W-:Y:S04]  /*b63e0*/  LDGSTS.E [R252+0x57200], [R4.64], P4 ;  /* 0x5720000004fc7fae */ /* 0x0003e8000a121846 */
[----:B------:R3:W-:Y:S01]  /*b63f0*/  STL [R1+0x290c], R250 ;  /* 0x00290cfa01007387 */ /* 0x0007e20000100800 */
[----:B------:R-:W-:Y:S01]  /*b6400*/  ISETP.NE.U32.AND P4, PT, R8, RZ, PT ;  /* 0x000000ff0800720c */ /* 0x000fe20003f85070 */
[----:B------:R-:W4:Y:S01]  /*b6410*/  LDL.LU R164, [R1+0x2958] ;  /* 0x0029580001a47983 */ /* 0x000f220000300800 */
[----:B------:R-:W-:Y:S01]  /*b6420*/  SEL R8, RZ, 0x4, !P3 ;  /* 0x00000004ff087807 */ /* 0x000fe20005800000 */
[----:B-1----:R-:W-:Y:S01]  /*b6430*/  IMAD.MOV.U32 R4, RZ, RZ, R251 ;  /* 0x000000ffff047224 */ /* 0x002fe200078e00fb */
[----:B------:R-:W-:Y:S01]  /*b6440*/  MOV R5, R250 ;  /* 0x000000fa00057202 */ /* 0x000fe20000000f00 */
[----:B------:R1:W-:Y:S04]  /*b6450*/  STL [R1+0x2914], R167 ;  /* 0x002914a701007387 */ /* 0x0003e80000100800 */
[----:B------:R1:W-:Y:S01]  /*b6460*/  LDGSTS.E [R252+0x58000], [R4.64], P2 ;  /* 0x5800000004fc7fae */ /* 0x0003e20009121846 */
[C---:B---3--:R-:W-:Y:S08]  /*b6470*/  HMMA.1688.F32.TF32 R248, R168.reuse, R96, R244 ;  /* 0x00000060a8f8723c */ /* 0x048ff000000810f4 */
[----:B------:R-:W-:Y:S01]  /*b6480*/  HMMA.1688.F32.TF32 R244, R168, R92, R196 ;  /* 0x0000005ca8f4723c */ /* 0x000fe200000810c4 */
[----:B-1----:R-:W-:-:S02]  /*b6490*/  IMAD.MOV.U32 R4, RZ, RZ, R90 ;  /* 0x000000ffff047224 */ /* 0x002fc400078e005a */
[----:B------:R-:W-:Y:S02]  /*b64a0*/  IMAD.MOV.U32 R5, RZ, RZ, R167 ;  /* 0x000000ffff057224 */ /* 0x000fe400078e00a7 */
[----:B------:R-:W-:Y:S02]  /*b64b0*/  IMAD.MOV.U32 R167, RZ, RZ, R9 ;  /* 0x000000ffffa77224 */ /* 0x000fe400078e0009 */
[----:B------:R-:W3:Y:S01]  /*b64c0*/  LDL.LU R9, [R1+0x2998] ;  /* 0x0029980001097983 */ /* 0x000ee20000300800 */
[----:B------:R-:W3:Y:S03]  /*b64d0*/  LDL.LU R165, [R1+0x29d0] ;  /* 0x0029d00001a57983 */ /* 0x000ee60000300800 */
[----:B------:R1:W-:Y:S01]  /*b64e0*/  LDGSTS.E [R252+0x58200], [R4.64], P2 ;  /* 0x5820000004fc7fae */ /* 0x0003e20009121846 */
[----:B------:R-:W3:Y:S01]  /*b64f0*/  LDL.LU R90, [R1+0x29d8] ;  /* 0x0029d800015a7983 */ /* 0x000ee20000300800 */
[----:B-1----:R-:W-:-:S02]  /*b6500*/  SEL R5, R8, RZ, !P0 ;  /* 0x000000ff08057207 */ /* 0x002fc40004000000 */
[----:B------:R-:W3:Y:S01]  /*b6510*/  LDL.LU R8, [R1+0x2990] ;  /* 0x0029900001087983 */ /* 0x000ee20000300800 */
[----:B------:R-:W3:Y:S01]  /*b6520*/  LDL.LU R196, [R1+0x294c] ;  /* 0x00294c0001c47983 */ /* 0x000ee20000300800 */
[----:B--2---:R-:W-:-:S05]  /*b6530*/  IADD3 R166, P3, R166, R94, RZ ;  /* 0x0000005ea6a67210 */ /* 0x004fca0007f7e0ff */
[----:B------:R1:W-:Y:S01]  /*b6540*/  STL [R1+0x2950], R166 ;  /* 0x002950a601007387 */ /* 0x0003e20000100800 */
[----:B------:R-:W2:Y:S01]  /*b6550*/  LDL.LU R197, [R1+0x2954] ;  /* 0x0029540001c57983 */ /* 0x000ea20000300800 */
[----:B------:R-:W-:Y:S01]  /*b6560*/  ISETP.GT.AND P6, PT, R3, 0x74, PT ;  /* 0x000000740300780c */ /* 0x000fe20003fc4270 */
[----:B------:R-:W2:Y:S01]  /*b6570*/  LDL.LU R198, [R1+0x298c] ;  /* 0x00298c0001c67983 */ /* 0x000ea20000300800 */
[----:B------:R-:W2:Y:S02]  /*b6580*/  LDL.LU R199, [R1+0x2994] ;  /* 0x0029940001c77983 */ /* 0x000ea40000300800 */
[----:B------:R-:W-:-:S04]  /*b6590*/  SEL R4, RZ, 0x4, !P6 ;  /* 0x00000004ff047807 */ /* 0x000fc80007000000 */
[----:B------:R-:W-:Y:S02]  /*b65a0*/  SEL R4, R4, RZ, !P0 ;  /* 0x000000ff04047207 */ /* 0x000fe40004000000 */
[----:B------:R-:W-:Y:S02]  /*b65b0*/  ISETP.NE.U32.AND P2, PT, R5, RZ, PT ;  /* 0x000000ff0500720c */ /* 0x000fe40003f45070 */
[----:B----4-:R-:W-:-:S05]  /*b65c0*/  IADD3 R164, P6, R164, R94, RZ ;  /* 0x0000005ea4a47210 */ /* 0x010fca0007fde0ff */
[----:B------:R4:W-:Y:S01]  /*b65d0*/  STL [R1+0x2958], R164 ;  /* 0x002958a401007387 */ /* 0x0009e20000100800 */
[----:B---3--:R-:W-:Y:S01]  /*b65e0*/  IMAD.X R196, R196, 0x1, R2, P3 ;  /* 0x00000001c4c47824 */ /* 0x008fe200018e0602 */
[----:B------:R-:W-:Y:S01]  /*b65f0*/  ISETP.NE.U32.AND P3, PT, R4, RZ, PT ;  /* 0x000000ff0400720c */ /* 0x000fe20003f65070 */
[----:B------:R-:W-:Y:S02]  /*b6600*/  IMAD.MOV.U32 R4, RZ, RZ, R166 ;  /* 0x000000ffff047224 */ /* 0x000fe400078e00a6 */
[----:B------:R-:W-:Y:S01]  /*b6610*/  IMAD.MOV.U32 R5, RZ, RZ, R196 ;  /* 0x000000ffff057224 */ /* 0x000fe200078e00c4 */
[----:B------:R-:W-:Y:S04]  /*b6620*/  STL [R1+0x294c], R196 ;  /* 0x00294cc401007387 */ /* 0x000fe80000100800 */
[----:B------:R3:W-:Y:S02]  /*b6630*/  LDGSTS.E [R252+0x59000], [R4.64], P5 ;  /* 0x5900000004fc7fae */ /* 0x0007e4000a921846 */
[----:B---3--:R-:W-:Y:S01]  /*b6640*/  IMAD.MOV.U32 R4, RZ, RZ, R164 ;  /* 0x000000ffff047224 */ /* 0x008fe200078e00a4 */
[----:B--2---:R-:W-:Y:S01]  /*b6650*/  IADD3.X R197, R197, R2, RZ, P6, !PT ;  /* 0x00000002c5c57210 */ /* 0x004fe200037fe4ff */
[----:B------:R-:W-:-:S04]  /*b6660*/  IADD3 R8, P6, R8, R94, RZ ;  /* 0x0000005e08087210 */ /* 0x000fc80007fde0ff */
[----:B------:R-:W-:Y:S01]  /*b6670*/  STL [R1+0x2954], R197 ;  /* 0x002954c501007387 */ /* 0x000fe20000100800 */
[----:B-1----:R-:W2:Y:S02]  /*b6680*/  LDL.LU R166, [R1+0x29cc] ;  /* 0x0029cc0001a67983 */ /* 0x002ea40000300800 */
[----:B------:R1:W-:Y:S02]  /*b6690*/  STL [R1+0x2990], R8 ;  /* 0x0029900801007387 */ /* 0x0003e40000100800 */
[----:B----4-:R-:W3:Y:S01]  /*b66a0*/  LDL.LU R164, [R1+0x29d4] ;  /* 0x0029d40001a47983 */ /* 0x010ee20000300800 */
[----:B------:R-:W-:Y:S01]  /*b66b0*/  MOV R5, R197 ;  /* 0x000000c500057202 */ /* 0x000fe20000000f00 */
[----:B------:R-:W-:Y:S01]  /*b66c0*/  IMAD.X R198, R198, 0x1, R2, P6 ;  /* 0x00000001c6c67824 */ /* 0x000fe200030e0602 */
[----:B------:R-:W-:-:S03]  /*b66d0*/  IADD3 R9, P6, R9, R94, RZ ;  /* 0x0000005e09097210 */ /* 0x000fc60007fde0ff */
[----:B------:R4:W-:Y:S01]  /*b66e0*/  LDGSTS.E [R252+0x59200], [R4.64], P5 ;  /* 0x5920000004fc7fae */ /* 0x0009e2000a921846 */
[----:B------:R-:W-:Y:S01]  /*b66f0*/  ISETP.GT.AND P5, PT, R3, 0x78, PT ;  /* 0x000000780300780c */ /* 0x000fe20003fa4270 */
[----:B------:R-:W-:Y:S01]  /*b6700*/  IMAD.X R199, R199, 0x1, R2, P6 ;  /* 0x00000001c7c77824 */ /* 0x000fe200030e0602 */
[-C--:B------:R-:W-:Y:S01]  /*b6710*/  IADD3 R165, P6, R165, R94.reuse, RZ ;  /* 0x0000005ea5a57210 */ /* 0x080fe20007fde0ff */
[----:B----4-:R-:W-:Y:S02]  /*b6720*/  IMAD.MOV.U32 R4, RZ, RZ, R8 ;  /* 0x000000ffff047224 */ /* 0x010fe400078e0008 */
[----:B------:R-:W-:Y:S01]  /*b6730*/  IMAD.MOV.U32 R5, RZ, RZ, R198 ;  /* 0x000000ffff057224 */ /* 0x000fe200078e00c6 */
[----:B-1----:R-:W-:Y:S01]  /*b6740*/  SEL R8, RZ, 0x4, !P5 ;  /* 0x00000004ff087807 */ /* 0x002fe20006800000 */
[----:B------:R-:W-:-:S03]  /*b6750*/  IADD3 R90, P5, R90, R94, RZ ;  /* 0x0000005e5a5a7210 */ /* 0x000fc60007fbe0ff */
[----:B------:R1:W-:Y:S04]  /*b6760*/  LDGSTS.E [R252+0x5a000], [R4.64], P1 ;  /* 0x5a00000004fc7fae */ /* 0x0003e80008921846 */
[----:B------:R-:W-:Y:S01]  /*b6770*/  STL [R1+0x298c], R198 ;  /* 0x00298cc601007387 */ /* 0x000fe20000100800 */
[----:B------:R4:W-:Y:S02]  /*b6780*/  STL [R1+0x2998], R9 ;  /* 0x0029980901007387 */ /* 0x0009e40000100800 */
[----:B------:R4:W-:Y:S02]  /*b6790*/  STL [R1+0x2994], R199 ;  /* 0x002994c701007387 */ /* 0x0009e40000100800 */
[----:B------:R-:W-:Y:S01]  /*b67a0*/  STL [R1+0x29d0], R165 ;  /* 0x0029d0a501007387 */ /* 0x000fe20000100800 */
[----:B-1----:R-:W-:Y:S01]  /*b67b0*/  MOV R4, R9 ;  /* 0x0000000900047202 */ /* 0x002fe20000000f00 */
[----:B------:R-:W-:Y:S01]  /*b67c0*/  IMAD.MOV.U32 R5, RZ, RZ, R199 ;  /* 0x000000ffff057224 */ /* 0x000fe200078e00c7 */
[----:B------:R1:W-:Y:S01]  /*b67d0*/  STL [R1+0x29d8], R90 ;  /* 0x0029d85a01007387 */ /* 0x0003e20000100800 */
[----:B----4-:R-:W4:Y:S03]  /*b67e0*/  LDL.LU R9, [R1+0x2a10] ;  /* 0x002a100001097983 */ /* 0x010f260000300800 */
[----:B------:R1:W-:Y:S02]  /*b67f0*/  LDGSTS.E [R252+0x5a200], [R4.64], P1 ;  /* 0x5a20000004fc7fae */ /* 0x0003e40008921846 */
[----:B-1----:R-:W-:-:S02]  /*b6800*/  IMAD.MOV.U32 R4, RZ, RZ, R165 ;  /* 0x000000ffff047224 */ /* 0x002fc400078e00a5 */
[----:B------:R-:W-:Y:S02]  /*b6810*/  IMAD.MOV.U32 R199, RZ, RZ, R0 ;  /* 0x000000ffffc77224 */ /* 0x000fe400078e0000 */
[--C-:B--2---:R-:W-:Y:S02]  /*b6820*/  IMAD.X R166, R166, 0x1, R2.reuse, P6 ;  /* 0x00000001a6a67824 */ /* 0x104fe400030e0602 */
[----:B---3--:R-:W-:Y:S02]  /*b6830*/  IMAD.X R164, R164, 0x1, R2, P5 ;  /* 0x00000001a4a47824 */ /* 0x008fe400028e0602 */
[----:B------:R-:W-:Y:S01]  /*b6840*/  IMAD.MOV.U32 R5, RZ, RZ, R166 ;  /* 0x000000ffff057224 */ /* 0x000fe200078e00a6 */
[----:B------:R-:W-:Y:S01]  /*b6850*/  STL [R1+0x29cc], R166 ;  /* 0x0029cca601007387 */ /* 0x000fe20000100800 */
[----:B------:R-:W2:Y:S02]  /*b6860*/  LDL.LU R196, [R1+0x2a18] ;  /* 0x002a180001c47983 */ /* 0x000ea40000300800 */
[----:B------:R1:W-:Y:S01]  /*b6870*/  STL [R1+0x29d4], R164 ;  /* 0x0029d4a401007387 */ /* 0x0003e20000100800 */
[----:B------:R3:W-:Y:S02]  /*b6880*/  LDGSTS.E [R252+0x5b000], [R4.64], P4 ;  /* 0x5b00000004fc7fae */ /* 0x0007e4000a121846 */
[----:B---3--:R-:W-:Y:S01]  /*b6890*/  MOV R4, R90 ;  /* 0x0000005a00047202 */ /* 0x008fe20000000f00 */
[----:B------:R-:W-:Y:S01]  /*b68a0*/  IMAD.MOV.U32 R5, RZ, RZ, R164 ;  /* 0x000000ffff057224 */ /* 0x000fe200078e00a4 */
[----:B------:R-:W3:Y:S01]  /*b68b0*/  LDL.LU R90, [R1+0x2a0c] ;  /* 0x002a0c00015a7983 */ /* 0x000ee20000300800 */
[----:B-1----:R-:W3:Y:S02]  /*b68c0*/  LDL.LU R164, [R1+0x2a50] ;  /* 0x002a500001a47983 */ /* 0x002ee40000300800 */
[----:B------:R-:W3:Y:S02]  /*b68d0*/  LDL.LU R197, [R1+0x2a14] ;  /* 0x002a140001c57983 */ /* 0x000ee40000300800 */
[----:B------:R-:W3:Y:S01]  /*b68e0*/  LDL.LU R165, [R1+0x2a4c] ;  /* 0x002a4c0001a57983 */ /* 0x000ee20000300800 */
[----:B------:R-:W3:Y:S01]  /*b68f0*/  LDL.LU R0, [R1+0x2a58] ;  /* 0x002a580001007983 */ /* 0x000ee20000300800 */
[----:B------:R-:W-:-:S02]  /*b6900*/  SEL R8, R8, RZ, !P0 ;  /* 0x000000ff08087207 */ /* 0x000fc40004000000 */
[C---:B------:R-:W-:Y:S01]  /*b6910*/  ISETP.GT.AND P5, PT, R3.reuse, 0x7c, PT ;  /* 0x0000007c0300780c */ /* 0x040fe20003fa4270 */
[----:B------:R1:W-:Y:S01]  /*b6920*/  LDGSTS.E [R252+0x5b200], [R4.64], P4 ;  /* 0x5b20000004fc7fae */ /* 0x0003e2000a121846 */
[----:B------:R-:W-:Y:S02]  /*b6930*/  ISETP.NE.U32.AND P1, PT, R8, RZ, PT ;  /* 0x000000ff0800720c */ /* 0x000fe40003f25070 */
[----:B------:R-:W-:Y:S01]  /*b6940*/  SEL R8, RZ, 0x4, !P5 ;  /* 0x00000004ff087807 */ /* 0x000fe20006800000 */
[----:B------:R-:W-:Y:S02]  /*b6950*/  ISETP.GT.AND P4, PT, R3, 0x1, PT ;  /* 0x000000010300780c */ /* 0x000fe40003f84270 */
[----:B----4-:R-:W-:Y:S02]  /*b6960*/  IADD3 R9, P5, R9, R94, RZ ;  /* 0x0000005e09097210 */ /* 0x010fe40007fbe0ff */
[----:B-1----:R-:W-:Y:S02]  /*b6970*/  SEL R4, R8, RZ, !P0 ;  /* 0x000000ff08047207 */ /* 0x002fe40004000000 */
[----:B------:R-:W-:-:S02]  /*b6980*/  SEL R5, RZ, 0x4, !P4 ;  /* 0x00000004ff057807 */ /* 0x000fc40006000000 */
[----:B------:R-:W-:Y:S02]  /*b6990*/  ISETP.NE.U32.AND P4, PT, R4, RZ, PT ;  /* 0x000000ff0400720c */ /* 0x000fe40003f85070 */
[----:B------:R-:W-:Y:S01]  /*b69a0*/  SEL R4, R5, RZ, !P0 ;  /* 0x000000ff05047207 */ /* 0x000fe20004000000 */
[----:B------:R1:W-:Y:S01]  /*b69b0*/  STL [R1+0x2a10], R9 ;  /* 0x002a100901007387 */ /* 0x0003e20000100800 */
[----:B------:R-:W-:Y:S02]  /*b69c0*/  IMAD.MOV.U32 R166, RZ, RZ, R167 ;  /* 0x000000ffffa67224 */ /* 0x000fe400078e00a7 */
[----:B------:R-:W-:Y:S01]  /*b69d0*/  IMAD.MOV.U32 R167, RZ, RZ, R98 ;  /* 0x000000ffffa77224 */ /* 0x000fe200078e0062 */
[----:B--2---:R-:W-:-:S05]  /*b69e0*/  IADD3 R196, P6, R196, R94, RZ ;  /* 0x0000005ec4c47210 */ /* 0x004fca0007fde0ff */
[----:B------:R-:W-:Y:S01]  /*b69f0*/  STL [R1+0x2a18], R196 ;  /* 0x002a18c401007387 */ /* 0x000fe20000100800 */
[----:B---3--:R-:W-:Y:S01]  /*b6a00*/  IADD3.X R90, R90, R2, RZ, P5, !PT ;  /* 0x000000025a5a7210 */ /* 0x008fe20002ffe4ff */
[----:B------:R-:W-:Y:S01]  /*b6a10*/  IMAD.X R197, R197, 0x1, R2, P6 ;  /* 0x00000001c5c57824 */ /* 0x000fe200030e0602 */
[----:B------:R-:W-:Y:S01]  /*b6a20*/  ISETP.NE.U32.AND P6, PT, R4, RZ, PT ;  /* 0x000000ff0400720c */ /* 0x000fe20003fc5070 */
[----:B------:R-:W-:Y:S02]  /*b6a30*/  IMAD.MOV.U32 R4, RZ, RZ, R9 ;  /* 0x000000ffff047224 */ /* 0x000fe400078e0009 */
[----:B------:R-:W-:Y:S01]  /*b6a40*/  IMAD.MOV.U32 R5, RZ, RZ, R90 ;  /* 0x000000ffff057224 */ /* 0x000fe200078e005a */
[-C--:B------:R-:W-:Y:S01]  /*b6a50*/  IADD3 R164, P5, R164, R94.reuse, RZ ;  /* 0x0000005ea4a47210 */ /* 0x080fe20007fbe0ff */
[----:B------:R2:W-:Y:S04]  /*b6a60*/  STL [R1+0x2a0c], R90 ;  /* 0x002a0c5a01007387 */ /* 0x0005e80000100800 */
[----:B------:R3:W-:Y:S04]  /*b6a70*/  LDGSTS.E [R252+0x5c000], [R4.64], P2 ;  /* 0x5c00000004fc7fae */ /* 0x0007e80009121846 */
[----:B------:R-:W-:Y:S01]  /*b6a80*/  STL [R1+0x2a50], R164 ;  /* 0x002a50a401007387 */ /* 0x000fe20000100800 */
[----:B------:R-:W-:Y:S02]  /*b6a90*/  STL [R1+0x2a14], R197 ;  /* 0x002a14c501007387 */ /* 0x000fe40000100800 */
[----:B------:R-:W-:Y:S01]  /*b6aa0*/  IMAD.X R165, R165, 0x1, R2, P5 ;  /* 0x00000001a5a57824 */ /* 0x000fe200028e0602 */
[----:B------:R-:W-:Y:S01]  /*b6ab0*/  IADD3 R0, P5, R0, R94, RZ ;  /* 0x0000005e00007210 */ /* 0x000fe20007fbe0ff */
[----:B------:R-:W4:Y:S01]  /*b6ac0*/  LDL.LU R98, [R1+0x2a54] ;  /* 0x002a540001627983 */ /* 0x000f220000300800 */
[----:B-1----:R-:W4:Y:S03]  /*b6ad0*/  LDL.LU R9, [R1+0x2a90] ;  /* 0x002a900001097983 */ /* 0x002f260000300800 */
[----:B--2---:R-:W2:Y:S01]  /*b6ae0*/  LDL.LU R90, [R1+0x2a98] ;  /* 0x002a9800015a7983 */ /* 0x004ea20000300800 */
[----:B---3--:R-:W-:Y:S01]  /*b6af0*/  MOV R4, R196 ;  /* 0x000000c400047202 */ /* 0x008fe20000000f00 */
[----:B------:R-:W-:-:S02]  /*b6b00*/  IMAD.MOV.U32 R5, RZ, RZ, R197 ;  /* 0x000000ffff057224 */ /* 0x000fc400078e00c5 */
[----:B------:R1:W-:Y:S01]  /*b6b10*/  STL [R1+0x2a4c], R165 ;  /* 0x002a4ca501007387 */ /* 0x0003e20000100800 */
[----:B------:R-:W-:Y:S03]  /*b6b20*/  STL [R1+0x2a58], R0 ;  /* 0x002a580001007387 */ /* 0x000fe60000100800 */
[----:B------:R3:W-:Y:S02]  /*b6b30*/  LDGSTS.E [R252+0x5c200], [R4.64], P2 ;  /* 0x5c20000004fc7fae */ /* 0x0007e40009121846 */
[----:B---3--:R-:W-:Y:S02]  /*b6b40*/  IMAD.MOV.U32 R5, RZ, RZ, R165 ;  /* 0x000000ffff057224 */ /* 0x008fe400078e00a5 */
[----:B------:R-:W-:Y:S01]  /*b6b50*/  IMAD.MOV.U32 R4, RZ, RZ, R164 ;  /* 0x000000ffff047224 */ /* 0x000fe200078e00a4 */
[----:B-1----:R-:W3:Y:S01]  /*b6b60*/  LDL.LU R165, [R1+0x2a8c] ;  /* 0x002a8c0001a57983 */ /* 0x002ee20000300800 */
[----:B------:R-:W3:Y:S01]  /*b6b70*/  LDL.LU R164, [R1+0x2a94] ;  /* 0x002a940001a47983 */ /* 0x000ee20000300800 */
[----:B------:R-:W-:-:S02]  /*b6b80*/  ISETP.GT.AND P2, PT, R3, 0x5, PT ;  /* 0x000000050300780c */ /* 0x000fc40003f44270 */
[----:B------:R1:W-:Y:S02]  /*b6b90*/  LDGSTS.E [R252+0x5d000], [R4.64], P3 ;  /* 0x5d00000004fc7fae */ /* 0x0003e40009921846 */
[----:B------:R-:W-:Y:S01]  /*b6ba0*/  SEL R8, RZ, 0x4, !P2 ;  /* 0x00000004ff087807 */ /* 0x000fe20005000000 */
[----:B-1----:R-:W-:Y:S02]  /*b6bb0*/  IMAD.MOV.U32 R4, RZ, RZ, R0 ;  /* 0x000000ffff047224 */ /* 0x002fe400078e0000 */
[----:B------:R-:W-:Y:S01]  /*b6bc0*/  IMAD.MOV.U32 R197, RZ, RZ, R199 ;  /* 0x000000ffffc57224 */ /* 0x000fe200078e00c7 */
[----:B------:R-:W-:Y:S01]  /*b6bd0*/  MOV R198, R166 ;  /* 0x000000a600c67202 */ /* 0x000fe20000000f00 */
[----:B------:R-:W-:Y:S02]  /*b6be0*/  IMAD.MOV.U32 R199, RZ, RZ, R167 ;  /* 0x000000ffffc77224 */ /* 0x000fe400078e00a7 */
[----:B------:R-:W-:Y:S02]  /*b6bf0*/  IMAD.MOV.U32 R166, RZ, RZ, R99 ;  /* 0x000000ffffa67224 */ /* 0x000fe400078e0063 */
[----:B------:R-:W-:-:S02]  /*b6c00*/  IMAD.MOV.U32 R167, RZ, RZ, R95 ;  /* 0x000000ffffa77224 */ /* 0x000fc400078e005f */
[----:B----4-:R-:W-:Y:S01]  /*b6c10*/  IMAD.X R98, R98, 0x1, R2, P5 ;  /* 0x0000000162627824 */ /* 0x010fe200028e0602 */
[-C--:B------:R-:W-:Y:S02]  /*b6c20*/  IADD3 R9, P5, R9, R94.reuse, RZ ;  /* 0x0000005e09097210 */ /* 0x080fe40007fbe0ff */
[----:B--2---:R-:W-:Y:S01]  /*b6c30*/  IADD3 R90, P2, R90, R94, RZ ;  /* 0x0000005e5a5a7210 */ /* 0x004fe20007f5e0ff */
[----:B------:R-:W-:Y:S01]  /*b6c40*/  IMAD.MOV.U32 R5, RZ, RZ, R98 ;  /* 0x000000ffff057224 */ /* 0x000fe200078e0062 */
[----:B------:R1:W-:Y:S01]  /*b6c50*/  STL [R1+0x2a54], R98 ;  /* 0x002a546201007387 */ /* 0x0003e20000100800 */
[----:B------:R3:W-:Y:S02]  /*b6c60*/  STL [R1+0x2a90], R9 ;  /* 0x002a900901007387 */ /* 0x0007e40000100800 */
[----:B------:R-:W-:Y:S01]  /*b6c70*/  STL [R1+0x2a98], R90 ;  /* 0x002a985a01007387 */ /* 0x000fe20000100800 */
[----:B------:R4:W-:Y:S04]  /*b6c80*/  LDGSTS.E [R252+0x5d200], [R4.64], P3 ;  /* 0x5d20000004fc7fae */ /* 0x0009e80009921846 */
[----:B-1----:R-:W2:Y:S01]  /*b6c90*/  LDL.LU R98, [R1+0x2ad8] ;  /* 0x002ad80001627983 */ /* 0x002ea20000300800 */
[----:B------:R-:W2:Y:S02]  /*b6ca0*/  LDL.LU R0, [R1+0x301c] ;  /* 0x00301c0001007983 */ /* 0x000ea40000300800 */
[----:B----4-:R-:W-:Y:S01]  /*b6cb0*/  IMAD.MOV.U32 R4, RZ, RZ, R9 ;  /* 0x000000ffff047224 */ /* 0x010fe200078e0009 */
[----:B---3--:R-:W-:Y:S01]  /*b6cc0*/  IADD3.X R165, R165, R2, RZ, P5, !PT ;  /* 0x00000002a5a57210 */ /* 0x008fe20002ffe4ff */
[----:B------:R-:W-:-:S04]  /*b6cd0*/  IMAD.X R164, R164, 0x1, R2, P2 ;  /* 0x00000001a4a47824 */ /* 0x000fc800010e0602 */
[----:B------:R-:W-:Y:S01]  /*b6ce0*/  IMAD.MOV.U32 R5, RZ, RZ, R165 ;  /* 0x000000ffff057224 */ /* 0x000fe200078e00a5 */
[----:B------:R1:W-:Y:S01]  /*b6cf0*/  STL [R1+0x2a8c], R165 ;  /* 0x002a8ca501007387 */ /* 0x0003e20000100800 */
[----:B------:R3:W-:Y:S02]  /*b6d00*/  STL [R1+0x2a94], R164 ;  /* 0x002a94a401007387 */ /* 0x0007e40000100800 */
[----:B------:R-:W4:Y:S01]  /*b6d10*/  LDL.LU R9, [R1+0x2ad0] ;  /* 0x002ad00001097983 */ /* 0x000f220000300800 */
[----:B------:R3:W-:Y:S01]  /*b6d20*/  LDGSTS.E [R252+0x5e000], [R4.64], P1 ;  /* 0x5e00000004fc7fae */ /* 0x0007e20008921846 */
[----:B-1----:R-:W-:Y:S02]  /*b6d30*/  IMAD.MOV.U32 R165, RZ, RZ, R53 ;  /* 0x000000ffffa57224 */ /* 0x002fe400078e0035 */
[----:B---3--:R-:W-:Y:S01]  /*b6d40*/  IMAD.MOV.U32 R4, RZ, RZ, R90 ;  /* 0x000000ffff047224 */ /* 0x008fe200078e005a */
[----:B------:R-:W-:Y:S01]  /*b6d50*/  MOV R5, R164 ;  /* 0x000000a400057202 */ /* 0x000fe20000000f00 */
[----:B------:R-:W3:Y:S01]  /*b6d60*/  LDL.LU R90, [R1+0x2acc] ;  /* 0x002acc00015a7983 */ /* 0x000ee20000300800 */
[----:B------:R-:W-:-:S02]  /*b6d70*/  IMAD.MOV.U32 R164, RZ, RZ, R52 ;  /* 0x000000ffffa47224 */ /* 0x000fc400078e0034 */
[----:B------:R-:W3:Y:S02]  /*b6d80*/  LDL.LU R52, [R1+0x3b4c] ;  /* 0x003b4c0001347983 */ /* 0x000ee40000300800 */
[----:B------:R-:W3:Y:S01]  /*b6d90*/  LDL.LU R53, [R1+0x3b48] ;  /* 0x003b480001357983 */ /* 0x000ee20000300800 */
[----:B------:R-:W3:Y:S01]  /*b6da0*/  LDL.LU R99, [R1+0x2ad4] ;  /* 0x002ad40001637983 */ /* 0x000ee20000300800 */
[----:B------:R-:W3:Y:S01]  /*b6db0*/  LDL.LU R95, [R1+0x3014] ;  /* 0x00301400015f7983 */ /* 0x000ee20000300800 */
[----:B------:R-:W-:Y:S02]  /*b6dc0*/  SEL R8, R8, RZ, !P0 ;  /* 0x000000ff08087207 */ /* 0x000fe40004000000 */
[----:B------:R-:W-:Y:S01]  /*b6dd0*/  ISETP.GT.AND P2, PT, R3, 0x9, PT ;  /* 0x000000090300780c */ /* 0x000fe20003f44270 */
[----:B------:R1:W-:Y:S01]  /*b6de0*/  LDGSTS.E [R252+0x5e200], [R4.64], P1 ;  /* 0x5e20000004fc7fae */ /* 0x0003e20008921846 */
[----:B------:R-:W-:Y:S02]  /*b6df0*/  ISETP.NE.U32.AND P3, PT, R8, RZ, PT ;  /* 0x000000ff0800720c */ /* 0x000fe40003f65070 */
[----:B------:R-:W-:Y:S01]  /*b6e00*/  SEL R8, RZ, 0x4, !P2 ;  /* 0x00000004ff087807 */ /* 0x000fe20005000000 */
[----:B------:R-:W-:Y:S01]  /*b6e10*/  MOV R196, R197 ;  /* 0x000000c500c47202 */ /* 0x000fe20000000f00 */
[----:B------:R-:W-:-:S02]  /*b6e20*/  IMAD.MOV.U32 R197, RZ, RZ, R198 ;  /* 0x000000ffffc57224 */ /* 0x000fc400078e00c6 */
[----:B------:R-:W-:Y:S02]  /*b6e30*/  IMAD.MOV.U32 R198, RZ, RZ, R199 ;  /* 0x000000ffffc67224 */ /* 0x000fe400078e00c7 */
[----:B------:R-:W-:Y:S02]  /*b6e40*/  IMAD.MOV.U32 R199, RZ, RZ, R91 ;  /* 0x000000ffffc77224 */ /* 0x000fe400078e005b */
[----:B------:R-:W3:Y:S01]  /*b6e50*/  LDL.LU R91, [R1+0x3018] ;  /* 0x00301800015b7983 */ /* 0x000ee20000300800 */
[-C--:B--2---:R-:W-:Y:S02]  /*b6e60*/  IADD3 R98, P2, R98, R94.reuse, RZ ;  /* 0x0000005e62627210 */ /* 0x084fe40007f5e0ff */
[-C--:B------:R-:W-:Y:S02]  /*b6e70*/  IADD3 R0, P5, R0, R94.reuse, RZ ;  /* 0x0000005e00007210 */ /* 0x080fe40007fbe0ff */
[----:B----4-:R-:W-:-:S05]  /*b6e80*/  IADD3 R9, P1, R9, R94, RZ ;  /* 0x0000005e09097210 */ /* 0x010fca0007f3e0ff */
[----:B------:R-:W-:Y:S01]  /*b6e90*/  STL [R1+0x2ad0], R9 ;  /* 0x002ad00901007387 */ /* 0x000fe20000100800 */
[----:B------:R-:W-:Y:S02]  /*b6ea0*/  STL [R1+0x2ad8], R98 ;  /* 0x002ad86201007387 */ /* 0x000fe40000100800 */
[--C-:B---3--:R-:W-:Y:S01]  /*b6eb0*/  IMAD.X R90, R90, 0x1, R2.reuse, P1 ;  /* 0x000000015a5a7824 */ /* 0x108fe200008e0602 */
[----:B------:R-:W-:Y:S01]  /*b6ec0*/  IADD3.X R99, R99, R2, RZ, P2, !PT ;  /* 0x0000000263637210 */ /* 0x000fe200017fe4ff */
[----:B------:R-:W-:-:S03]  /*b6ed0*/  IMAD.X R95, R95, 0x1, R2, P5 ;  /* 0x000000015f5f7824 */ /* 0x000fc600028e0602 */
[----:B------:R2:W-:Y:S01]  /*b6ee0*/  STL [R1+0x2acc], R90 ;  /* 0x002acc5a01007387 */ /* 0x0005e20000100800 */
[----:B------:R3:W-:Y:S02]  /*b6ef0*/  STL [R1+0x301c], R0 ;  /* 0x00301c0001007387 */ /* 0x0007e40000100800 */
[----:B------:R-:W-:Y:S02]  /*b6f00*/  STL [R1+0x2ad4], R99 ;  /* 0x002ad46301007387 */ /* 0x000fe40000100800 */
[----:B-1----:R-:W-:Y:S01]  /*b6f10*/  IMAD.MOV.U32 R5, RZ, RZ, R90 ;  /* 0x000000ffff057224 */ /* 0x002fe200078e005a */
[----:B------:R1:W-:Y:S04]  /*b6f20*/  STL [R1+0x3014], R95 ;  /* 0x0030145f01007387 */ /* 0x0003e80000100800 */
[----:B--2---:R-:W2:Y:S01]  /*b6f30*/  LDL.LU R90, [R1+0x300c] ;  /* 0x00300c00015a7983 */ /* 0x004ea20000300800 */
[----:B------:R-:W-:-:S04]  /*b6f40*/  SEL R4, R8, RZ, !P0 ;  /* 0x000000ff08047207 */ /* 0x000fc80004000000 */
[----:B------:R-:W-:Y:S01]  /*b6f50*/  ISETP.NE.U32.AND P1, PT, R4, RZ, PT ;  /* 0x000000ff0400720c */ /* 0x000fe20003f25070 */
[----:B------:R-:W-:-:S05]  /*b6f60*/  IMAD.MOV.U32 R4, RZ, RZ, R9 ;  /* 0x000000ffff047224 */ /* 0x000fca00078e0009 */
[----:B------:R4:W-:Y:S01]  /*b6f70*/  LDGSTS.E [R252+0x5f000], [R4.64], P4 ;  /* 0x5f00000004fc7fae */ /* 0x0009e2000a121846 */
[----:B------:R-:W-:Y:S01]  /*b6f80*/  ISETP.GT.AND P2, PT, R3, 0xd, PT ;  /* 0x0000000d0300780c */ /* 0x000fe20003f44270 */
[----:B----4-:R-:W-:Y:S01]  /*b6f90*/  IMAD.MOV.U32 R5, RZ, RZ, R99 ;  /* 0x000000ffff057224 */ /* 0x010fe200078e0063 */
[----:B------:R-:W-:-:S05]  /*b6fa0*/  MOV R4, R98 ;  /* 0x0000006200047202 */ /* 0x000fca0000000f00 */
[----:B------:R4:W-:Y:S01]  /*b6fb0*/  LDGSTS.E [R252+0x5f200], [R4.64], P4 ;  /* 0x5f20000004fc7fae */ /* 0x0009e2000a121846 */
[----:B------:R-:W-:Y:S02]  /*b6fc0*/  ISETP.GT.AND P5, PT, R3, 0x11, PT ;  /* 0x000000110300780c */ /* 0x000fe40003fa4270 */
[----:B------:R-:W-:Y:S01]  /*b6fd0*/  SEL R9, RZ, 0x4, !P2 ;  /* 0x00000004ff097807 */ /* 0x000fe20005000000 */
[----:B----4-:R-:W-:Y:S02]  /*b6fe0*/  IMAD.MOV.U32 R4, RZ, RZ, R95 ;  /* 0x000000ffff047224 */ /* 0x010fe400078e005f */
[----:B------:R-:W-:-:S05]  /*b6ff0*/  IMAD.MOV.U32 R5, RZ, RZ, R0 ;  /* 0x000000ffff057224 */ /* 0x000fca00078e0000 */
[----:B------:R-:W-:Y:S02]  /*b7000*/  LOP3.LUT R5, R5, R4, RZ, 0x3c, !PT ;  /* 0x0000000405057212 */ /* 0x000fe400078e3cff */
[----:B------:R-:W-:Y:S02]  /*b7010*/  IADD3 R91, P2, R91, R94, RZ ;  /* 0x0000005e5b5b7210 */ /* 0x000fe40007f5e0ff */
[----:B------:R-:W-:Y:S02]  /*b7020*/  SEL R8, RZ, 0x4, !P5 ;  /* 0x00000004ff087807 */ /* 0x000fe40006800000 */
[----:B------:R-:W-:Y:S02]  /*b7030*/  SEL R9, R9, RZ, !P0 ;  /* 0x000000ff09097207 */ /* 0x000fe40004000000 */
[C---:B------:R-:W-:Y:S02]  /*b7040*/  LOP3.LUT R4, R5.reuse, R4, RZ, 0x3c, !PT ;  /* 0x0000000405047212 */ /* 0x040fe400078e3cff */
[----:B---3--:R-:W-:Y:S01]  /*b7050*/  LOP3.LUT R0, R252, 0x20, RZ, 0x3c, !PT ;  /* 0x00000020fc007812 */ /* 0x008fe200078e3cff */
[----:B------:R-:W3:Y:S01]  /*b7060*/  LDL.LU R94, [R1+0x2fe0] ;  /* 0x002fe000015e7983 */ /* 0x000ee20000300800 */
[----:B------:R-:W-:Y:S01]  /*b7070*/  LOP3.LUT R5, R5, R4, RZ, 0x3c, !PT ;  /* 0x0000000405057212 */ /* 0x000fe200078e3cff */
[----:B------:R-:W-:Y:S01]  /*b7080*/  STL [R1+0x3018], R91 ;  /* 0x0030185b01007387 */ /* 0x000fe20000100800 */
[----:B------:R-:W-:Y:S01]  /*b7090*/  SEL R8, R8, RZ, !P0 ;  /* 0x000000ff08087207 */ /* 0x000fe20004000000 */
[----:B-1----:R-:W-:Y:S01]  /*b70a0*/  IMAD.MOV.U32 R95, RZ, RZ, c[0x0][0x188] ;  /* 0x00006200ff5f7624 */ /* 0x002fe200078e00ff */
[----:B------:R-:W4:Y:S01]  /*b70b0*/  LDL.LU R99, [R1+0x2fd8] ;  /* 0x002fd80001637983 */ /* 0x000f220000300800 */
[----:B------:R-:W4:Y:S01]  /*b70c0*/  LDL.LU R98, [R1+0x2fcc] ;  /* 0x002fcc0001627983 */ /* 0x000f220000300800 */
[----:B------:R-:W-:-:S02]  /*b70d0*/  ISETP.NE.U32.AND P5, PT, R9, RZ, PT ;  /* 0x000000ff0900720c */ /* 0x000fc40003fa5070 */
[----:B------:R1:W-:Y:S04]  /*b70e0*/  LDGSTS.E [R0+0x40400], [R4.64], P6 ;  /* 0x4040000004007fae */ /* 0x0003e8000b121846 */
[----:B------:R-:W4:Y:S01]  /*b70f0*/  LDL.LU R9, [R1+0x2f98] ;  /* 0x002f980001097983 */ /* 0x000f220000300800 */
[----:B------:R-:W-:Y:S01]  /*b7100*/  ISETP.NE.U32.AND P4, PT, R8, RZ, PT ;  /* 0x000000ff0800720c */ /* 0x000fe20003f85070 */
[----:B------:R-:W4:Y:S01]  /*b7110*/  LDL.LU R252, [R1+0x2fa0] ;  /* 0x002fa00001fc7983 */ /* 0x000f220000300800 */
[----:B------:R-:W-:Y:S01]  /*b7120*/  SHF.L.U32 R8, R95, 0x7, RZ ;  /* 0x000000075f087819 */ /* 0x000fe200000006ff */
[----:B-1----:R-:W-:Y:S02]  /*b7130*/  IMAD.MOV.U32 R4, RZ, RZ, R91 ;  /* 0x000000ffff047224 */ /* 0x002fe400078e005b */
[----:B--2---:R-:W-:-:S04]  /*b7140*/  IMAD.X R90, R90, 0x1, R2, P2 ;  /* 0x000000015a5a7824 */ /* 0x004fc800010e0602 */
[----:B------:R-:W-:Y:S01]  /*b7150*/  IMAD.MOV.U32 R5, RZ, RZ, R90 ;  /* 0x000000ffff057224 */ /* 0x000fe200078e005a */
[----:B------:R1:W-:Y:S01]  /*b7160*/  STL [R1+0x300c], R90 ;  /* 0x00300c5a01007387 */ /* 0x0003e20000100800 */
[----:B------:R-:W2:Y:S03]  /*b7170*/  LDL.LU R95, [R1+0x2f94] ;  /* 0x002f9400015f7983 */ /* 0x000ea60000300800 */
[----:B------:R1:W-:Y:S04]  /*b7180*/  LDGSTS.E [R0+0x40600], [R4.64], P6 ;  /* 0x4060000004007fae */ /* 0x0003e8000b121846 */
[----:B-1----:R-:W2:Y:S01]  /*b7190*/  LDL.LU R90, [R1+0x3b44] ;  /* 0x003b4400015a7983 */ /* 0x002ea20000300800 */
[----:B------:R-:W2:Y:S03]  /*b71a0*/  LDL.LU R91, [R1+0x3b40] ;  /* 0x003b4000015b7983 */ /* 0x000ea60000300800 */
[----:B------:R-:W2:Y:S01]  /*b71b0*/  LDL.LU R5, [R1+0x2fd4] ;  /* 0x002fd40001057983 */ /* 0x000ea20000300800 */
[----:B------:R-:W-:Y:S01]  /*b71c0*/  IMAD.SHL.U32 R8, R8, 0x4, RZ ;  /* 0x0000000408087824 */ /* 0x000fe200078e00ff */
        /* <DEDUP_REMOVED lines=14> */
[----:B---3--:R-:W-:-:S05]  /*b72b0*/  IADD3 R94, P2, R94, R8, RZ ;  /* 0x000000085e5e7210 */ /* 0x008fca0007f5e0ff */
[----:B------:R-:W-:Y:S01]  /*b72c0*/  IMAD.MOV.U32 R4, RZ, RZ, R94 ;  /* 0x000000ffff047224 */ /* 0x000fe200078e005e */
[----:B----4-:R-:W-:Y:S01]  /*b72d0*/  IADD3 R99, P6, R99, R8, RZ ;  /* 0x0000000863637210 */ /* 0x010fe20007fde0ff */
[----:B------:R1:W-:Y:S01]  /*b72e0*/  STL [R1+0x2fe0], R94 ;  /* 0x002fe05e01007387 */ /* 0x0003e20000100800 */
[----:B------:R-:W3:Y:S02]  /*b72f0*/  LDL.LU.64 R34, [R1+0x3b38] ;  /* 0x003b380001227983 */ /* 0x000ee40000300a00 */
[----:B------:R-:W4:Y:S01]  /*b7300*/  LDL.LU.64 R32, [R1+0x3b30] ;  /* 0x003b300001207983 */ /* 0x000f220000300a00 */
[----:B------:R-:W-:Y:S01]  /*b7310*/  STL [R1+0x2fd8], R99 ;  /* 0x002fd86301007387 */ /* 0x000fe20000100800 */
[----:B------:R-:W-:Y:S01]  /*b7320*/  IADD3.X R98, R98, R2, RZ, P6, !PT ;  /* 0x0000000262627210 */ /* 0x000fe200037fe4ff */
[----:B------:R-:W-:Y:S02]  /*b7330*/  IADD3 R252, P6, R252, R8, RZ ;  /* 0x00000008fcfc7210 */ /* 0x000fe40007fde0ff */
[----:B--2---:R-:W-:-:S05]  /*b7340*/  IMAD.X R5, R5, 0x1, R2, P2 ;  /* 0x0000000105057824 */ /* 0x004fca00010e0602 */
[----:B------:R2:W-:Y:S04]  /*b7350*/  STL [R1+0x2fd4], R5 ;  /* 0x002fd40501007387 */ /* 0x0005e80000100800 */
[----:B------:R2:W-:Y:S01]  /*b7360*/  LDGSTS.E [R0+0x41400], [R4.64], P3 ;  /* 0x4140000004007fae */ /* 0x0005e20009921846 */
[----:B------:R-:W-:Y:S01]  /*b7370*/  ISETP.GT.AND P2, PT, R3, 0x15, PT ;  /* 0x000000150300780c */ /* 0x000fe20003f44270 */
[----:B-1----:R-:W3:Y:S02]  /*b7380*/  LDL.LU R94, [R1+0x3b2c] ;  /* 0x003b2c00015e7983 */ /* 0x002ee40000300800 */
[----:B--2---:R-:W-:-:S04]  /*b7390*/  IMAD.MOV.U32 R5, RZ, RZ, c[0x0][0x188] ;  /* 0x00006200ff057624 */ /* 0x004fc800078e00ff */
[----:B------:R-:W-:-:S04]  /*b73a0*/  IMAD.SHL.U32 R5, R5, 0x80, RZ ;  /* 0x0000008005057824 */ /* 0x000fc800078e00ff */
[----:B------:R-:W-:Y:S01]  /*b73b0*/  IMAD.SHL.U32 R5, R5, 0x4, RZ ;  /* 0x0000000405057824 */ /* 0x000fe200078e00ff */
[----:B------:R-:W-:Y:S01]  /*b73c0*/  SEL R8, RZ, 0x4, !P2 ;  /* 0x00000004ff087807 */ /* 0x000fe20005000000 */
[----:B------:R1:W-:Y:S01]  /*b73d0*/  STL [R1+0x2fcc], R98 ;  /* 0x002fcc6201007387 */ /* 0x0003e20000100800 */
[----:B------:R2:W-:Y:S02]  /*b73e0*/  STL [R1+0x2fa0], R252 ;  /* 0x002fa0fc01007387 */ /* 0x0005e40000100800 */
[----:B------:R-:W-:Y:S01]  /*b73f0*/  IADD3 R9, P2, R9, R5, RZ ;  /* 0x0000000509097210 */ /* 0x000fe20007f5e0ff */
[----:B------:R-:W-:Y:S02]  /*b7400*/  IMAD.MOV.U32 R5, RZ, RZ, R98 ;  /* 0x000000ffff057224 */ /* 0x000fe400078e0062 */
[----:B------:R-:W-:Y:S01]  /*b7410*/  IMAD.MOV.U32 R4, RZ, RZ, R99 ;  /* 0x000000ffff047224 */ /* 0x000fe200078e0063 */
[----:B-1----:R-:W3:Y:S01]  /*b7420*/  LDL.LU R98, [R1+0x3b28] ;  /* 0x003b280001627983 */ /* 0x002ee20000300800 */
[----:B------:R-:W3:Y:S01]  /*b7430*/  LDL.LU R99, [R1+0x3b24] ;  /* 0x003b240001637983 */ /* 0x000ee20000300800 */
[----:B------:R-:W-:-:S02]  /*b7440*/  SEL R8, R8, RZ, !P0 ;  /* 0x000000ff08087207 */ /* 0x000fc40004000000 */
[----:B------:R-:W-:Y:S01]  /*b7450*/  IADD3.X R95, R95, R2, RZ, P6, !PT ;  /* 0x000000025f5f7210 */ /* 0x000fe200037fe4ff */
[----:B------:R-:W-:Y:S04]  /*b7460*/  STL [R1+0x2f98], R9 ;  /* 0x002f980901007387 */ /* 0x000fe80000100800 */
[----:B------:R1:W-:Y:S04]  /*b7470*/  LDGSTS.E [R0+0x41600], [R4.64], P3 ;  /* 0x4160000004007fae */ /* 0x0003e80009921846 */
[----:B------:R1:W-:Y:S01]  /*b7480*/  STL [R1+0x2f94], R95 ;  /* 0x002f945f01007387 */ /* 0x0003e20000100800 */
[----:B------:R-:W-:-:S02]  /*b7490*/  ISETP.NE.U32.AND P3, PT, R8, RZ, PT ;  /* 0x000000ff0800720c */ /* 0x000fc40003f65070 */
[----:B------:R-:W4:Y:S02]  /*b74a0*/  LDL.LU R8, [R1+0x2f8c] ;  /* 0x002f8c0001087983 */ /* 0x000f240000300800 */
[----:B-1----:R-:W-:Y:S02]  /*b74b0*/  IMAD.MOV.U32 R4, RZ, RZ, R252 ;  /* 0x000000ffff047224 */ /* 0x002fe400078e00fc */
[----:B--2---:R-:W1:Y:S01]  /*b74c0*/  S2R R252, SR_TID.X ;  /* 0x0000000000fc7919 */ /* 0x004e620000002100 */
[----:B------:R-:W-:Y:S02]  /*b74d0*/  MOV R5, R95 ;  /* 0x0000005f00057202 */ /* 0x000fe40000000f00 */
[----:B------:R-:W2:Y:S03]  /*b74e0*/  LDL.LU R95, [R1+0x3b20] ;  /* 0x003b2000015f7983 */ /* 0x000ea60000300800 */
[----:B------:R1:W-:Y:S02]  /*b74f0*/  LDGSTS.E [R0+0x42400], [R4.64], P1 ;  /* 0x4240000004007fae */ /* 0x0003e40008921846 */
[----:B-1----:R-:W-:-:S05]  /*b7500*/  LOP3.LUT R252, R252, 0x7f, RZ, 0xc0, !PT ;  /* 0x0000007ffcfc7812 */ /* 0x002fca00078ec0ff */
[----:B------:R-:W-:Y:S01]  /*b7510*/  IMAD.SHL.U32 R252, R252, 0x4, RZ ;  /* 0x00000004fcfc7824 */ /* 0x000fe200078e00ff */
[----:B---3--:R-:W-:Y:S01]  /*b7520*/  HMMA.1688.F32.TF32 R248, R172, R98, R248 ;  /* 0x00000062acf8723c */ /* 0x008fe200000810f8 */
[----:B----4-:R-:W-:-:S05]  /*b7530*/  IMAD.X R8, R8, 0x1, R2, P2 ;  /* 0x0000000108087824 */ /* 0x010fca00010e0602 */
[----:B------:R-:W-:Y:S11]  /*b7540*/  STL [R1+0x2f8c], R8 ;  /* 0x002f8c0801007387 */ /* 0x000ff60000100800 */
[----:B------:R-:W-:Y:S06]  /*b7550*/  @!UPT UIADD3 URZ, URZ, URZ, URZ ;  /* 0x0000003f3f3ff290 */ /* 0x000fec000fffe03f */
[----:B------:R-:W-:Y:S01]  /*b7560*/  STL.64 [R1+0xba0], R248 ;  /* 0x000ba0f801007387 */ /* 0x000fe20000100a00 */
[----:B------:R1:W-:Y:S02]  /*b7570*/  STL.64 [R1+0xba8], R250 ;  /* 0x000ba8fa01007387 */ /* 0x0003e40000100a00 */
[----:B-1----:R-:W-:Y:S02]  /*b7580*/  LOP3.LUT R250, R252, 0x20, RZ, 0x3c, !PT ;  /* 0x00000020fcfa7812 */ /* 0x002fe400078e3cff */
[----:B------:R-:W3:Y:S01]  /*b7590*/  LDL.LU R252, [R1+0x2f60] ;  /* 0x002f600001fc7983 */ /* 0x000ee20000300800 */
[----:B--2---:R-:W-:Y:S01]  /*b75a0*/  HMMA.1688.F32.TF32 R244, R172, R94, R244 ;  /* 0x0000005eacf4723c */ /* 0x004fe200000810f4 */
[----:B------:R-:W-:Y:S01]  /*b75b0*/  IMAD.MOV.U32 R0, RZ, RZ, c[0x0][0x188] ;  /* 0x00006200ff007624 */ /* 0x000fe200078e00ff */
[----:B------:R-:W-:-:S04]  /*b75c0*/  ISETP.GT.AND P2, PT, R3, 0x19, PT ;  /* 0x000000190300780c */ /* 0x000fc80003f44270 */
[----:B------:R-:W-:Y:S01]  /*b75d0*/  SHF.L.U32 R249, R0, 0x7, RZ ;  /* 0x0000000700f97819 */ /* 0x000fe200000006ff */
[----:B------:R-:W-:Y:S02]  /*b75e0*/  IMAD.MOV.U32 R4, RZ, RZ, R9 ;  /* 0x000000ffff047224 */ /* 0x000fe400078e0009 */
[----:B------:R-:W-:Y:S01]  /*b75f0*/  IMAD.MOV.U32 R5, RZ, RZ, R8 ;  /* 0x000000ffff057224 */ /* 0x000fe200078e0008 */
[----:B------:R-:W-:Y:S01]  /*b7600*/  SEL R8, RZ, 0x4, !P2 ;  /* 0x00000004ff087807 */ /* 0x000fe20005000000 */
[----:B------:R-:W-:-:S03]  /*b7610*/  IMAD.SHL.U32 R249, R249, 0x4, RZ ;  /* 0x00000004f9f97824 */ /* 0x000fc600078e00ff */
[----:B------:R1:W-:Y:S02]  /*b7620*/  LDGSTS.E [R250+0x42600], [R4.64], P1 ;  /* 0x4260000004fa7fae */ /* 0x0003e40008921846 */
[----:B-1----:R-:W-:Y:S02]  /*b7630*/  SEL R5, R8, RZ, !P0 ;  /* 0x000000ff08057207 */ /* 0x002fe40004000000 */
[----:B------:R-:W2:Y:S05]  /*b7640*/  LDL.LU R8, [R1+0x2f20] ;  /* 0x002f200001087983 */ /* 0x000eaa0000300800 */
[----:B------:R1:W-:Y:S02]  /*b7650*/  STL.64 [R1+0xb90], R244 ;  /* 0x000b90f401007387 */ /* 0x0003e40000100a00 */
[----:B------:R4:W-:Y:S01]  /*b7660*/  STL.64 [R1+0xb98], R246 ;  /* 0x000b98f601007387 */ /* 0x0009e20000100a00 */
[----:B-1----:R-:W2:Y:S01]  /*b7670*/  LDL.LU R244, [R1+0x2f54] ;  /* 0x002f540001f47983 */ /* 0x002ea20000300800 */
[----:B---3--:R-:W-:-:S05]  /*b7680*/  IADD3 R252, P1, R252, R249, RZ ;  /* 0x000000f9fcfc7210 */ /* 0x008fca0007f3e0ff */
[----:B------:R-:W-:Y:S01]  /*b7690*/  STL [R1+0x2f60], R252 ;  /* 0x002f60fc01007387 */ /* 0x000fe20000100800 */
[----:B------:R-:W3:Y:S02]  /*b76a0*/  LDL.LU R245, [R1+0x2f4c] ;  /* 0x002f4c0001f57983 */ /* 0x000ee40000300800 */
[----:B----4-:R-:W4:Y:S02]  /*b76b0*/  LDL.LU R246, [R1+0x2f58] ;  /* 0x002f580001f67983 */ /* 0x010f240000300800 */
[----:B------:R-:W3:Y:S01]  /*b76c0*/  LDL.LU R247, [R1+0x2f14] ;  /* 0x002f140001f77983 */ /* 0x000ee20000300800 */
[----:B------:R-:W3:Y:S01]  /*b76d0*/  LDL.LU R251, [R1+0x2f0c] ;  /* 0x002f0c0001fb7983 */ /* 0x000ee20000300800 */
[----:B------:R-:W3:Y:S01]  /*b76e0*/  LDL.LU R0, [R1+0x2f18] ;  /* 0x002f180001007983 */ /* 0x000ee20000300800 */
[----:B------:R-:W-:Y:S01]  /*b76f0*/  HMMA.1688.F32.TF32 R200, R172, R90, R200 ;  /* 0x0000005aacc8723c */ /* 0x000fe200000810c8 */
[----:B------:R-:W3:Y:S01]  /*b7700*/  LDL.LU R9, [R1+0x2edc] ;  /* 0x002edc0001097983 */ /* 0x000ee20000300800 */
[----:B------:R-:W3:Y:S01]  /*b7710*/  LDL.LU R248, [R1+0x2ed0] ;  /* 0x002ed00001f87983 */ /* 0x000ee20000300800 */
[----:B------:R-:W-:-:S04]  /*b7720*/  ISETP.GT.AND P6, PT, R3, 0x1d, PT ;  /* 0x0000001d0300780c */ /* 0x000fc80003fc4270 */
[----:B------:R-:W-:Y:S01]  /*b7730*/  SEL R4, RZ, 0x4, !P6 ;  /* 0x00000004ff047807 */ /* 0x000fe20007000000 */
[----:B--2---:R-:W-:Y:S01]  /*b7740*/  IMAD.X R244, R244, 0x1, R2, P1 ;  /* 0x00000001f4f47824 */ /* 0x004fe200008e0602 */
[----:B------:R-:W-:Y:S01]  /*b7750*/  HMMA.1688.F32.TF32 R204, R172, R86, R204 ;  /* 0x00000056accc723c */ /* 0x000fe200000810cc */
[----:B----4-:R-:W-:-:S05]  /*b7760*/  IADD3 R246, P6, R246, R249, RZ ;  /* 0x000000f9f6f67210 */ /* 0x010fca0007fde0ff */
[--C-:B---3--:R-:W-:Y:S01]  /*b7770*/  IMAD.X R245, R245, 0x1, R2.reuse, P6 ;  /* 0x00000001f5f57824 */ /* 0x108fe200030e0602 */
[-C--:B------:R-:W-:Y:S01]  /*b7780*/  IADD3 R8, P6, R8, R249.reuse, RZ ;  /* 0x000000f908087210 */ /* 0x080fe20007fde0ff */
[----:B------:R-:W-:Y:S01]  /*b7790*/  STL [R1+0x2f58], R246 ;  /* 0x002f58f601007387 */ /* 0x000fe20000100800 */
[----:B------:R-:W-:Y:S05]  /*b77a0*/  STL [R1+0x2f54], R244 ;  /* 0x002f54f401007387 */ /* 0x000fea0000100800 */
[----:B------:R1:W-:Y:S02]  /*b77b0*/  STL.64 [R1+0xb40], R200 ;  /* 0x000b40c801007387 */ /* 0x0003e40000100a00 */
[----:B------:R-:W-:Y:S02]  /*b77c0*/  STL.64 [R1+0xb48], R202 ;  /* 0x000b48ca01007387 */ /* 0x000fe40000100a00 */
[----:B------:R-:W-:Y:S01]  /*b77d0*/  IMAD.X R247, R247, 0x1, R2, P6 ;  /* 0x00000001f7f77824 */ /* 0x000fe200030e0602 */
[----:B------:R-:W-:Y:S04]  /*b77e0*/  STL [R1+0x2f4c], R245 ;  /* 0x002f4cf501007387 */ /* 0x000fe80000100800 */
[----:B-1----:R-:W2:Y:S01]  /*b77f0*/  LDL.LU R201, [R1+0x2ecc] ;  /* 0x002ecc0001c97983 */ /* 0x002ea20000300800 */
[----:B------:R-:W-:Y:S02]  /*b7800*/  STL [R1+0x2f20], R8 ;  /* 0x002f200801007387 */ /* 0x000fe40000100800 */
[----:B------:R-:W-:Y:S02]  /*b7810*/  STL [R1+0x2f14], R247 ;  /* 0x002f14f701007387 */ /* 0x000fe40000100800 */
[----:B------:R-:W3:Y:S01]  /*b7820*/  LDL.LU R200, [R1+0x2ec0] ;  /* 0x002ec00001c87983 */ /* 0x000ee20000300800 */
[----:B------:R-:W-:-:S02]  /*b7830*/  IADD3 R0, P6, R0, R249, RZ ;  /* 0x000000f900007210 */ /* 0x000fc40007fde0ff */
[----:B------:R-:W-:-:S03]  /*b7840*/  SEL R4, R4, RZ, !P0 ;  /* 0x000000ff04047207 */ /* 0x000fc60004000000 */
[----:B------:R-:W-:Y:S01]  /*b7850*/  STL [R1+0x2f18], R0 ;  /* 0x002f180001007387 */ /* 0x000fe20000100800 */
[----:B------:R-:W-:Y:S02]  /*b7860*/  STL.64 [R1+0xb70], R204 ;  /* 0x000b70cc01007387 */ /* 0x000fe40000100a00 */
[----:B------:R1:W-:Y:S01]  /*b7870*/  STL.64 [R1+0xb78], R206 ;  /* 0x000b78ce01007387 */ /* 0x0003e20000100a00 */
[----:B------:R-:W-:Y:S02]  /*b7880*/  ISETP.NE.U32.AND P2, PT, R5, RZ, PT ;  /* 0x000000ff0500720c */ /* 0x000fe40003f45070 */
[----:B------:R-:W-:Y:S01]  /*b7890*/  ISETP.NE.U32.AND P1, PT, R4, RZ, PT ;  /* 0x000000ff0400720c */ /* 0x000fe20003f25070 */
[----:B------:R-:W-:Y:S01]  /*b78a0*/  IMAD.MOV.U32 R4, RZ, RZ, R252 ;  /* 0x000000ffff047224 */ /* 0x000fe200078e00fc */
[----:B------:R-:W-:-:S05]  /*b78b0*/  MOV R5, R244 ;  /* 0x000000f400057202 */ /* 0x000fca0000000f00 */
[----:B------:R4:W-:Y:S01]  /*b78c0*/  LDGSTS.E [R250+0x43400], [R4.64], P5 ;  /* 0x4340000004fa7fae */ /* 0x0009e2000a921846 */
[----:B-1----:R-:W-:Y:S01]  /*b78d0*/  HMMA.1688.F32.TF32 R204, R172, R82, R208 ;  /* 0x00000052accc723c */ /* 0x002fe200000810d0 */
[----:B------:R-:W-:Y:S02]  /*b78e0*/  IMAD.X R251, R251, 0x1, R2, P6 ;  /* 0x00000001fbfb7824 */ /* 0x000fe400030e0602 */
[----:B----4-:R-:W-:Y:S02]  /*b78f0*/  IMAD.MOV.U32 R4, RZ, RZ, R246 ;  /* 0x000000ffff047224 */ /* 0x010fe400078e00f6 */
[----:B------:R-:W-:Y:S01]  /*b7900*/  IMAD.MOV.U32 R5, RZ, RZ, R245 ;  /* 0x000000ffff057224 */ /* 0x000fe200078e00f5 */
[----:B------:R-:W-:-:S04]  /*b7910*/  IADD3 R9, P6, R9, R249, RZ ;  /* 0x000000f909097210 */ /* 0x000fc80007fde0ff */
[----:B------:R1:W-:Y:S01]  /*b7920*/  LDGSTS.E [R250+0x43600], [R4.64], P5 ;  /* 0x4360000004fa7fae */ /* 0x0003e2000a921846 */
[----:B------:R-:W-:-:S03]  /*b7930*/  ISETP.GT.AND P5, PT, R3, 0x21, PT ;  /* 0x000000210300780c */ /* 0x000fc60003fa4270 */
[----:B------:R-:W-:Y:S01]  /*b7940*/  STL [R1+0x2f0c], R251 ;  /* 0x002f0cfb01007387 */ /* 0x000fe20000100800 */
[----:B------:R-:W-:Y:S01]  /*b7950*/  STL [R1+0x2edc], R9 ;  /* 0x002edc0901007387 */ /* 0x000fe20000100800 */
[----:B-1----:R-:W-:Y:S01]  /*b7960*/  MOV R4, R8 ;  /* 0x0000000800047202 */ /* 0x002fe20000000f00 */
[----:B------:R-:W-:Y:S01]  /*b7970*/  IMAD.MOV.U32 R5, RZ, RZ, R247 ;  /* 0x000000ffff057224 */ /* 0x000fe200078e00f7 */
[----:B------:R-:W-:Y:S01]  /*b7980*/  SEL R8, RZ, 0x4, !P5 ;  /* 0x00000004ff087807 */ /* 0x000fe20006800000 */
[----:B------:R-:W-:-:S04]  /*b7990*/  IADD3 R248, P5, R248, R249, RZ ;  /* 0x000000f9f8f87210 */ /* 0x000fc80007fbe0ff */
[----:B------:R-:W-:Y:S04]  /*b79a0*/  STL.64 [R1+0xb10], R204 ;  /* 0x000b10cc01007387 */ /* 0x000fe80000100a00 */
[----:B------:R1:W-:Y:S01]  /*b79b0*/  LDGSTS.E [R250+0x44400], [R4.64], P4 ;  /* 0x4440000004fa7fae */ /* 0x0003e2000a121846 */
[----:B------:R4:W-:Y:S02]  /*b79c0*/  STL.64 [R1+0xb18], R206 ;  /* 0x000b18ce01007387 */ /* 0x0009e40000100a00 */
[----:B------:R-:W-:Y:S02]  /*b79d0*/  STL [R1+0x2ed0], R248 ;  /* 0x002ed0f801007387 */ /* 0x000fe40000100800 */
[----:B-1----:R-:W-:Y:S02]  /*b79e0*/  IMAD.MOV.U32 R4, RZ, RZ, R0 ;  /* 0x000000ffff047224 */ /* 0x002fe400078e0000 */
[----:B------:R-:W3:Y:S01]  /*b79f0*/  LDL.LU R0, [R1+0x2e50] ;  /* 0x002e500001007983 */ /* 0x000ee20000300800 */
[----:B----4-:R-:W-:Y:S01]  /*b7a00*/  HMMA.1688.F32.TF32 R204, R172, R78, R212 ;  /* 0x0000004eaccc723c */ /* 0x010fe200000810d4 */
[----:B------:R-:W-:-:S05]  /*b7a10*/  MOV R5, R251 ;  /* 0x000000fb00057202 */ /* 0x000fca0000000f00 */
[----:B------:R1:W-:Y:S02]  /*b7a20*/  LDGSTS.E [R250+0x44600], [R4.64], P4 ;  /* 0x4460000004fa7fae */ /* 0x0003e4000a121846 */
[----:B-1----:R-:W-:Y:S02]  /*b7a30*/  IMAD.MOV.U32 R4, RZ, RZ, R9 ;  /* 0x000000ffff047224 */ /* 0x002fe400078e0009 */
[--C-:B--2---:R-:W-:Y:S02]  /*b7a40*/  IMAD.X R201, R201, 0x1, R2.reuse, P6 ;  /* 0x00000001c9c97824 */ /* 0x104fe400030e0602 */
[----:B---3--:R-:W-:-:S03]  /*b7a50*/  IMAD.X R200, R200, 0x1, R2, P5 ;  /* 0x00000001c8c87824 */ /* 0x008fc600028e0602 */
[----:B------:R-:W-:Y:S01]  /*b7a60*/  STL [R1+0x2ecc], R201 ;  /* 0x002eccc901007387 */ /* 0x000fe20000100800 */
[----:B------:R-:W2:Y:S02]  /*b7a70*/  LDL.LU R202, [R1+0x2e40] ;  /* 0x002e400001ca7983 */ /* 0x000ea40000300800 */
[----:B------:R-:W3:Y:S01]  /*b7a80*/  LDL.LU R203, [R1+0x2e38] ;  /* 0x002e380001cb7983 */ /* 0x000ee20000300800 */
[----:B------:R-:W-:Y:S04]  /*b7a90*/  STL [R1+0x2ec0], R200 ;  /* 0x002ec0c801007387 */ /* 0x000fe80000100800 */
[----:B------:R-:W4:Y:S01]  /*b7aa0*/  LDL.LU R9, [R1+0x2db8] ;  /* 0x002db80001097983 */ /* 0x000f220000300800 */
[----:B------:R1:W-:Y:S02]  /*b7ab0*/  STL.64 [R1+0xab0], R204 ;  /* 0x000ab0cc01007387 */ /* 0x0003e40000100a00 */
[----:B------:R-:W-:Y:S01]  /*b7ac0*/  STL.64 [R1+0xab8], R206 ;  /* 0x000ab8ce01007387 */ /* 0x000fe20000100a00 */
[----:B-1----:R-:W4:Y:S01]  /*b7ad0*/  LDL.LU R204, [R1+0x2e24] ;  /* 0x002e240001cc7983 */ /* 0x002f220000300800 */
[----:B------:R-:W-:Y:S01]  /*b7ae0*/  HMMA.1688.F32.TF32 R208, R172, R74, R216 ;  /* 0x0000004aacd0723c */ /* 0x000fe200000810d8 */
[----:B------:R-:W-:-:S02]  /*b7af0*/  IMAD.MOV.U32 R5, RZ, RZ, R201 ;  /* 0x000000ffff057224 */ /* 0x000fc400078e00c9 */
[----:B------:R-:W4:Y:S04]  /*b7b00*/  LDL.LU R201, [R1+0x2d9c] ;  /* 0x002d9c0001c97983 */ /* 0x000f280000300800 */
[----:B------:R1:W-:Y:S02]  /*b7b10*/  LDGSTS.E [R250+0x45400], [R4.64], P3 ;  /* 0x4540000004fa7fae */ /* 0x0003e40009921846 */
[----:B-1----:R-:W-:Y:S02]  /*b7b20*/  MOV R5, R200 ;  /* 0x000000c800057202 */ /* 0x002fe40000000f00 */
[----:B------:R-:W4:Y:S01]  /*b7b30*/  LDL.LU R200, [R1+0x2da0] ;  /* 0x002da00001c87983 */ /* 0x000f220000300800 */
[----:B------:R-:W-:Y:S01]  /*b7b40*/  SEL R8, R8, RZ, !P0 ;  /* 0x000000ff08087207 */ /* 0x000fe20004000000 */
[----:B------:R-:W-:Y:S01]  /*b7b50*/  IMAD.MOV.U32 R4, RZ, RZ, R248 ;  /* 0x000000ffff047224 */ /* 0x000fe200078e00f8 */
[----:B------:R-:W-:-:S02]  /*b7b60*/  ISETP.GT.AND P5, PT, R3, 0x25, PT ;  /* 0x000000250300780c */ /* 0x000fc40003fa4270 */
[----:B------:R-:W-:Y:S02]  /*b7b70*/  ISETP.NE.U32.AND P4, PT, R8, RZ, PT ;  /* 0x000000ff0800720c */ /* 0x000fe40003f85070 */
[----:B------:R-:W-:Y:S01]  /*b7b80*/  IADD3 R0, P6, R0, R249, RZ ;  /* 0x000000f900007210 */ /* 0x000fe20007fde0ff */
[----:B------:R1:W-:Y:S04]  /*b7b90*/  LDGSTS.E [R250+0x45600], [R4.64], P3 ;  /* 0x4560000004fa7fae */ /* 0x0003e80009921846 */
[----:B------:R-:W-:Y:S01]  /*b7ba0*/  STL [R1+0x2e50], R0 ;  /* 0x002e500001007387 */ /* 0x000fe20000100800 */
[----:B------:R-:W-:Y:S02]  /*b7bb0*/  STL.64 [R1+0xa30], R208 ;  /* 0x000a30d001007387 */ /* 0x000fe40000100a00 */
[----:B------:R1:W-:Y:S02]  /*b7bc0*/  STL.64 [R1+0xa38], R210 ;  /* 0x000a38d201007387 */ /* 0x0003e40000100a00 */
[----:B-1----:R-:W-:Y:S01]  /*b7bd0*/  HMMA.1688.F32.TF32 R208, R172, R70, R220 ;  /* 0x00000046acd0723c */ /* 0x002fe200000810dc */
[----:B------:R-:W-:-:S02]  /*b7be0*/  SEL R8, RZ, 0x4, !P5 ;  /* 0x00000004ff087807 */ /* 0x000fc40006800000 */
[----:B------:R-:W-:Y:S02]  /*b7bf0*/  ISETP.GT.AND P3, PT, R3, 0x29, PT ;  /* 0x000000290300780c */ /* 0x000fe40003f64270 */
[----:B------:R-:W-:Y:S02]  /*b7c00*/  SEL R4, R8, RZ, !P0 ;  /* 0x000000ff08047207 */ /* 0x000fe40004000000 */
[----:B------:R-:W-:Y:S02]  /*b7c10*/  SEL R5, RZ, 0x4, !P3 ;  /* 0x00000004ff057807 */ /* 0x000fe40005800000 */
[----:B------:R-:W-:Y:S02]  /*b7c20*/  ISETP.NE.U32.AND P3, PT, R4, RZ, PT ;  /* 0x000000ff0400720c */ /* 0x000fe40003f65070 */
[----:B------:R-:W-:Y:S01]  /*b7c30*/  SEL R4, R5, RZ, !P0 ;  /* 0x000000ff05047207 */ /* 0x000fe20004000000 */
[-C--:B--2---:R-:W-:Y:S01]  /*b7c40*/  IADD3 R202, P5, R202, R249.reuse, RZ ;  /* 0x000000f9caca7210 */ /* 0x084fe20007fbe0ff */
[----:B---3--:R-:W-:Y:S01]  /*b7c50*/  IMAD.X R203, R203, 0x1, R2, P6 ;  /* 0x00000001cbcb7824 */ /* 0x008fe200030e0602 */
[----:B----4-:R-:W-:-:S03]  /*b7c60*/  IADD3 R9, P6, R9, R249, RZ ;  /* 0x000000f909097210 */ /* 0x010fc60007fde0ff */
[----:B------:R-:W-:Y:S01]  /*b7c70*/  STL [R1+0x2e40], R202 ;  /* 0x002e40ca01007387 */ /* 0x000fe20000100800 */
[----:B------:R-:W-:Y:S03]  /*b7c80*/  STL [R1+0x2e38], R203 ;  /* 0x002e38cb01007387 */ /* 0x000fe60000100800 */
[----:B------:R-:W-:Y:S02]  /*b7c90*/  STL [R1+0x2db8], R9 ;  /* 0x002db80901007387 */ /* 0x000fe40000100800 */
[----:B------:R-:W-:Y:S02]  /*b7ca0*/  STL.64 [R1+0x810], R208 ;  /* 0x000810d001007387 */ /* 0x000fe40000100a00 */
[----:B------:R1:W-:Y:S01]  /*b7cb0*/  STL.64 [R1+0x818], R210 ;  /* 0x000818d201007387 */ /* 0x0003e20000100a00 */
[----:B------:R-:W-:Y:S01]  /*b7cc0*/  IMAD.X R204, R204, 0x1, R2, P5 ;  /* 0x00000001cccc7824 */ /* 0x000fe200028e0602 */
[----:B------:R-:W-:Y:S01]  /*b7cd0*/  ISETP.NE.U32.AND P5, PT, R4, RZ, PT ;  /* 0x000000ff0400720c */ /* 0x000fe20003fa5070 */
[----:B------:R-:W-:-:S03]  /*b7ce0*/  IMAD.MOV.U32 R4, RZ, RZ, R0 ;  /* 0x000000ffff047224 */ /* 0x000fc600078e0000 */
[----:B------:R2:W-:Y:S01]  /*b7cf0*/  STL [R1+0x2e24], R204 ;  /* 0x002e24cc01007387 */ /* 0x0005e20000100800 */
[----:B------:R-:W3:Y:S02]  /*b7d00*/  LDL.LU R206, [R1+0x2d84] ;  /* 0x002d840001ce7983 */ /* 0x000ee40000300800 */
[----:B------:R-:W4:Y:S01]  /*b7d10*/  LDL.LU R0, [R1+0x2d18] ;  /* 0x002d180001007983 */ /* 0x000f220000300800 */
[----:B-1----:R-:W-:Y:S01]  /*b7d20*/  HMMA.1688.F32.TF32 R208, R172, R66, R224 ;  /* 0x00000042acd0723c */ /* 0x002fe200000810e0 */
[----:B------:R-:W-:Y:S02]  /*b7d30*/  IMAD.MOV.U32 R5, RZ, RZ, R203 ;  /* 0x000000ffff057224 */ /* 0x000fe400078e00cb */
[----:B------:R-:W4:Y:S04]  /*b7d40*/  LDL.LU R203, [R1+0x2d08] ;  /* 0x002d080001cb7983 */ /* 0x000f280000300800 */
[----:B------:R1:W-:Y:S01]  /*b7d50*/  LDGSTS.E [R250+0x46400], [R4.64], P2 ;  /* 0x4640000004fa7fae */ /* 0x0003e20009121846 */
[----:B------:R-:W-:Y:S01]  /*b7d60*/  IADD3.X R201, R201, R2, RZ, P6, !PT ;  /* 0x00000002c9c97210 */ /* 0x000fe200037fe4ff */
[----:B-1----:R-:W-:-:S02]  /*b7d70*/  IMAD.MOV.U32 R5, RZ, RZ, R204 ;  /* 0x000000ffff057224 */ /* 0x002fc400078e00cc */
[----:B--2---:R-:W2:Y:S01]  /*b7d80*/  LDL.LU R204, [R1+0x2d00] ;  /* 0x002d000001cc7983 */ /* 0x004ea20000300800 */
[----:B------:R-:W-:Y:S02]  /*b7d90*/  IMAD.MOV.U32 R4, RZ, RZ, R202 ;  /* 0x000000ffff047224 */ /* 0x000fe400078e00ca */
[----:B------:R1:W-:Y:S01]  /*b7da0*/  STL [R1+0x2d9c], R201 ;  /* 0x002d9cc901007387 */ /* 0x0003e20000100800 */
[----:B------:R-:W-:-:S08]  /*b7db0*/  IADD3 R200, P6, R200, R249, RZ ;  /* 0x000000f9c8c87210 */ /* 0x000fd00007fde0ff */
[----:B------:R-:W-:Y:S01]  /*b7dc0*/  STL.64 [R1+0x730], R208 ;  /* 0x000730d001007387 */ /* 0x000fe20000100a00 */
[----:B------:R1:W-:Y:S02]  /*b7dd0*/  STL.64 [R1+0x738], R210 ;  /* 0x000738d201007387 */ /* 0x0003e40000100a00 */
[----:B------:R-:W2:Y:S01]  /*b7de0*/  LDL.LU R205, [R1+0x2cec] ;  /* 0x002cec0001cd7983 */ /* 0x000ea20000300800 */
[----:B------:R1:W-:Y:S01]  /*b7df0*/  LDGSTS.E [R250+0x46600], [R4.64], P2 ;  /* 0x4660000004fa7fae */ /* 0x0003e20009121846 */
[----:B------:R-:W2:Y:S02]  /*b7e00*/  LDL.LU R202, [R1+0x2cac] ;  /* 0x002cac0001ca7983 */ /* 0x000ea40000300800 */
[----:B------:R1:W-:Y:S02]  /*b7e10*/  STL [R1+0x2da0], R200 ;  /* 0x002da0c801007387 */ /* 0x0003e40000100800 */
[----:B-1----:R-:W-:Y:S02]  /*b7e20*/  IMAD.MOV.U32 R5, RZ, RZ, R201 ;  /* 0x000000ffff057224 */ /* 0x002fe400078e00c9 */
[----:B------:R-:W2:Y:S01]  /*b7e30*/  LDL.LU R201, [R1+0x2cb8] ;  /* 0x002cb80001c97983 */ /* 0x000ea20000300800 */
[----:B------:R-:W-:-:S02]  /*b7e40*/  IMAD.MOV.U32 R4, RZ, RZ, R9 ;  /* 0x000000ffff047224 */ /* 0x000fc400078e0009 */
[----:B------:R-:W2:Y:S01]  /*b7e50*/  LDL.LU R9, [R1+0x2cb0] ;  /* 0x002cb00001097983 */ /* 0x000ea20000300800 */
[----:B------:R-:W-:Y:S02]  /*b7e60*/  HMMA.1688.F32.TF32 R208, R172, R62, R228 ;  /* 0x0000003eacd0723c */ /* 0x000fe400000810e4 */
[----:B------:R1:W-:Y:S02]  /*b7e70*/  LDGSTS.E [R250+0x47400], [R4.64], P1 ;  /* 0x4740000004fa7fae */ /* 0x0003e40008921846 */
[----:B-1----:R-:W-:Y:S01]  /*b7e80*/  IMAD.MOV.U32 R4, RZ, RZ, R200 ;  /* 0x000000ffff047224 */ /* 0x002fe200078e00c8 */
[----:B---3--:R-:W-:Y:S01]  /*b7e90*/  IADD3.X R206, R206, R2, RZ, P6, !PT ;  /* 0x00000002cece7210 */ /* 0x008fe200037fe4ff */
[----:B----4-:R-:W-:-:S04]  /*b7ea0*/  IADD3 R0, P6, R0, R249, RZ ;  /* 0x000000f900007210 */ /* 0x010fc80007fde0ff */
[----:B------:R-:W-:Y:S11]  /*b7eb0*/  STL [R1+0x2d84], R206 ;  /* 0x002d84ce01007387 */ /* 0x000ff60000100800 */
[----:B------:R-:W-:Y:S02]  /*b7ec0*/  @!UPT UIADD3 URZ, URZ, URZ, URZ ;  /* 0x0000003f3f3ff290 */ /* 0x000fe4000fffe03f */
[----:B------:R-:W-:Y:S02]  /*b7ed0*/  STL.64 [R1+0xb60], R208 ;  /* 0x000b60d001007387 */ /* 0x000fe40000100a00 */
[----:B------:R1:W-:Y:S01]  /*b7ee0*/  STL.64 [R1+0xb68], R210 ;  /* 0x000b68d201007387 */ /* 0x0003e20000100a00 */
[----:B------:R-:W-:Y:S04]  /*b7ef0*/  STL [R1+0x2d18], R0 ;  /* 0x002d180001007387 */ /* 0x000fe80000100800 */
[----:B------:R-:W3:Y:S01]  /*b7f00*/  LDL.LU R200, [R1+0x2ca4] ;  /* 0x002ca40001c87983 */ /* 0x000ee20000300800 */
[----:B-1----:R-:W-:Y:S01]  /*b7f10*/  HMMA.1688.F32.TF32 R208, R172, R58, R232 ;  /* 0x0000003aacd0723c */ /* 0x002fe200000810e8 */
[----:B------:R-:W-:Y:S01]  /*b7f20*/  ISETP.GT.AND P2, PT, R3, 0x2d, PT ;  /* 0x0000002d0300780c */ /* 0x000fe20003f44270 */
[----:B--2---:R-:W-:-:S03]  /*b7f30*/  IMAD.X R204, R204, 0x1, R2, P6 ;  /* 0x00000001cccc7824 */ /* 0x004fc600030e0602 */
[----:B------:R-:W-:Y:S01]  /*b7f40*/  SEL R8, RZ, 0x4, !P2 ;  /* 0x00000004ff087807 */ /* 0x000fe20005000000 */
[----:B------:R-:W-:-:S05]  /*b7f50*/  IADD3 R203, P2, R203, R249, RZ ;  /* 0x000000f9cbcb7210 */ /* 0x000fca0007f5e0ff */
[----:B------:R-:W-:Y:S01]  /*b7f60*/  STL [R1+0x2d08], R203 ;  /* 0x002d08cb01007387 */ /* 0x000fe20000100800 */
[----:B------:R-:W-:Y:S11]  /*b7f70*/  STL [R1+0x2d00], R204 ;  /* 0x002d00cc01007387 */ /* 0x000ff60000100800 */
[----:B------:R-:W-:Y:S01]  /*b7f80*/  STL.64 [R1+0xb50], R208 ;  /* 0x000b50d001007387 */ /* 0x000fe20000100a00 */
[----:B------:R1:W-:Y:S02]  /*b7f90*/  STL.64 [R1+0xb58], R210 ;  /* 0x000b58d201007387 */ /* 0x0003e40000100a00 */
[----:B-1----:R-:W-:Y:S01]  /*b7fa0*/  HMMA.1688.F32.TF32 R208, R172, R54, R236 ;  /* 0x00000036acd0723c */ /* 0x002fe200000810ec */
[----:B------:R-:W-:Y:S01]  /*b7fb0*/  IMAD.MOV.U32 R5, RZ, RZ, R206 ;  /* 0x000000ffff057224 */ /* 0x000fe200078e00ce */
[----:B------:R-:W-:Y:S01]  /*b7fc0*/  IADD3 R201, P6, R201, R249, RZ ;  /* 0x000000f9c9c97210 */ /* 0x000fe20007fde0ff */
[----:B------:R-:W-:-:S03]  /*b7fd0*/  IMAD.X R205, R205, 0x1, R2, P2 ;  /* 0x00000001cdcd7824 */ /* 0x000fc600010e0602 */
[----:B------:R1:W-:Y:S01]  /*b7fe0*/  LDGSTS.E [R250+0x47600], [R4.64], P1 ;  /* 0x4760000004fa7fae */ /* 0x0003e20008921846 */
[----:B------:R-:W-:-:S03]  /*b7ff0*/  IMAD.X R202, R202, 0x1, R2, P6 ;  /* 0x00000001caca7824 */ /* 0x000fc600030e0602 */
[----:B------:R-:W-:Y:S01]  /*b8000*/  STL [R1+0x2cec], R205 ;  /* 0x002ceccd01007387 */ /* 0x000fe20000100800 */
[----:B------:R-:W-:Y:S01]  /*b8010*/  IADD3 R9, P6, R9, R249, RZ ;  /* 0x000000f909097210 */ /* 0x000fe20007fde0ff */
[----:B-1----:R-:W-:Y:S01]  /*b8020*/  IMAD.MOV.U32 R5, RZ, RZ, R204 ;  /* 0x000000ffff057224 */ /* 0x002fe200078e00cc */
[----:B------:R-:W-:Y:S01]  /*b8030*/  MOV R4, R0 ;  /* 0x0000000000047202 */ /* 0x000fe20000000f00 */
[----:B------:R-:W2:Y:S01]  /*b8040*/  LDL.LU R204, [R1+0x2c6c] ;  /* 0x002c6c0001cc7983 */ /* 0x000ea20000300800 */
[----:B------:R-:W4:Y:S02]  /*b8050*/  LDL.LU R0, [R1+0x2c78] ;  /* 0x002c780001007983 */ /* 0x000f240000300800 */
[----:B------:R-:W-:Y:S02]  /*b8060*/  STL [R1+0x2cb8], R201 ;  /* 0x002cb8c901007387 */ /* 0x000fe40000100800 */
[----:B------:R-:W-:Y:S04]  /*b8070*/  STL [R1+0x2cac], R202 ;  /* 0x002cacca01007387 */ /* 0x000fe80000100800 */
[----:B------:R-:W-:Y:S01]  /*b8080*/  STL.64 [R1+0x700], R208 ;  /* 0x000700d001007387 */ /* 0x000fe20000100a00 */
[----:B------:R1:W-:Y:S03]  /*b8090*/  STL.64 [R1+0x708], R210 ;  /* 0x000708d201007387 */ /* 0x0003e60000100a00 */
[----:B------:R1:W-:Y:S01]  /*b80a0*/  LDGSTS.E [R250+0x48400], [R4.64], P4 ;  /* 0x4840000004fa7fae */ /* 0x0003e2000a121846 */
[----:B------:R-:W-:Y:S02]  /*b80b0*/  STL [R1+0x2cb0], R9 ;  /* 0x002cb00901007387 */ /* 0x000fe40000100800 */
[----:B------:R-:W2:Y:S02]  /*b80c0*/  LDL.LU R206, [R1+0x2c64] ;  /* 0x002c640001ce7983 */ /* 0x000ea40000300800 */
[----:B-1----:R-:W-:-:S02]  /*b80d0*/  IMAD.MOV.U32 R4, RZ, RZ, R203 ;  /* 0x000000ffff047224 */ /* 0x002fc400078e00cb */
[----:B------:R-:W2:Y:S01]  /*b80e0*/  LDL.LU R203, [R1+0x2c70] ;  /* 0x002c700001cb7983 */ /* 0x000ea20000300800 */
[----:B------:R-:W-:Y:S01]  /*b80f0*/  HMMA.1688.F32.TF32 R208, R172, R50, R240 ;  /* 0x00000032acd0723c */ /* 0x000fe200000810f0 */
[----:B------:R-:W-:-:S05]  /*b8100*/  IMAD.MOV.U32 R5, RZ, RZ, R205 ;  /* 0x000000ffff057224 */ /* 0x000fca00078e00cd */
[----:B------:R1:W-:Y:S02]  /*b8110*/  LDGSTS.E [R250+0x48600], [R4.64], P4 ;  /* 0x4860000004fa7fae */ /* 0x0003e4000a121846 */
[----:B-1----:R-:W-:Y:S02]  /*b8120*/  IMAD.MOV.U32 R5, RZ, RZ, R202 ;  /* 0x000000ffff057224 */ /* 0x002fe400078e00ca */
[----:B------:R-:W-:Y:S01]  /*b8130*/  IMAD.MOV.U32 R4, RZ, RZ, R201 ;  /* 0x000000ffff047224 */ /* 0x000fe200078e00c9 */
[----:B---3--:R-:W-:Y:S01]  /*b8140*/  IADD3.X R200, R200, R2, RZ, P6, !PT ;  /* 0x00000002c8c87210 */ /* 0x008fe200037fe4ff */
[----:B------:R-:W-:Y:S01]  /*b8150*/  HMMA.1688.F32.TF32 R164, R172, R46, R164 ;  /* 0x0000002eaca4723c */ /* 0x000fe200000810a4 */
[----:B------:R-:W-:Y:S02]  /*b8160*/  SEL R8, R8, RZ, !P0 ;  /* 0x000000ff08087207 */ /* 0x000fe40004000000 */
[C---:B------:R-:W-:Y:S02]  /*b8170*/  ISETP.GT.AND P2, PT, R3.reuse, 0x31, PT ;  /* 0x000000310300780c */ /* 0x040fe40003f44270 */
[----:B------:R-:W-:Y:S01]  /*b8180*/  ISETP.GT.AND P4, PT, R3, 0x35, PT ;  /* 0x000000350300780c */ /* 0x000fe20003f84270 */
[----:B------:R-:W-:Y:S05]  /*b8190*/  STL [R1+0x2ca4], R200 ;  /* 0x002ca4c801007387 */ /* 0x000fea0000100800 */
[----:B------:R-:W-:Y:S02]  /*b81a0*/  STL.64 [R1+0x6f0], R208 ;  /* 0x0006f0d001007387 */ /* 0x000fe40000100a00 */
[----:B------:R1:W-:Y:S02]  /*b81b0*/  STL.64 [R1+0x6f8], R210 ;  /* 0x0006f8d201007387 */ /* 0x0003e40000100a00 */
[----:B------:R-:W3:Y:S01]  /*b81c0*/  LDL.LU R202, [R1+0x2c2c] ;  /* 0x002c2c0001ca7983 */ /* 0x000ee20000300800 */
[----:B------:R-:W3:Y:S01]  /*b81d0*/  LDL.LU R201, [R1+0x2c38] ;  /* 0x002c380001c97983 */ /* 0x000ee20000300800 */
[----:B------:R-:W-:Y:S01]  /*b81e0*/  ISETP.NE.U32.AND P1, PT, R8, RZ, PT ;  /* 0x000000ff0800720c */ /* 0x000fe20003f25070 */
[----:B------:R-:W-:-:S02]  /*b81f0*/  SEL R8, RZ, 0x4, !P2 ;  /* 0x00000004ff087807 */ /* 0x000fc40005000000 */
[----:B------:R1:W-:Y:S02]  /*b8200*/  LDGSTS.E [R250+0x49400], [R4.64], P3 ;  /* 0x4940000004fa7fae */ /* 0x0003e40009921846 */
[----:B------:R-:W-:-:S04]  /*b8210*/  SEL R8, R8, RZ, !P0 ;  /* 0x000000ff08087207 */ /* 0x000fc80004000000 */
[----:B------:R-:W-:Y:S01]  /*b8220*/  ISETP.NE.U32.AND P2, PT, R8, RZ, PT ;  /* 0x000000ff0800720c */ /* 0x000fe20003f45070 */
[----:B------:R-:W-:Y:S02]  /*b8230*/  SEL R8, RZ, 0x4, !P4 ;  /* 0x00000004ff087807 */ /* 0x000fe40006000000 */
[----:B-1----:R-:W-:Y:S02]  /*b8240*/  IMAD.MOV.U32 R5, RZ, RZ, R200 ;  /* 0x000000ffff057224 */ /* 0x002fe400078e00c8 */
[----:B------:R-:W-:-:S05]  /*b8250*/  IMAD.MOV.U32 R4, RZ, RZ, R9 ;  /* 0x000000ffff047224 */ /* 0x000fca00078e0009 */
[----:B------:R1:W-:Y:S01]  /*b8260*/  LDGSTS.E [R250+0x49600], [R4.64], P3 ;  /* 0x4960000004fa7fae */ /* 0x0003e20009921846 */
[----:B------:R-:W-:Y:S01]  /*b8270*/  IMAD.MOV.U32 R210, RZ, RZ, R38 ;  /* 0x000000ffffd27224 */ /* 0x000fe200078e0026 */
[----:B-1----:R-:W-:Y:S02]  /*b8280*/  SEL R4, R8, RZ, !P0 ;  /* 0x000000ff08047207 */ /* 0x002fe40004000000 */
[----:B----4-:R-:W-:-:S05]  /*b8290*/  IADD3 R0, P6, R0, R249, RZ ;  /* 0x000000f900007210 */ /* 0x010fca0007fde0ff */
[----:B------:R-:W-:Y:S01]  /*b82a0*/  STL [R1+0x2c78], R0 ;  /* 0x002c780001007387 */ /* 0x000fe20000100800 */
[----:B------:R-:W4:Y:S02]  /*b82b0*/  LDL.LU R200, [R1+0x2c24] ;  /* 0x002c240001c87983 */ /* 0x000f240000300800 */
[----:B------:R-:W4:Y:S01]  /*b82c0*/  LDL.LU R9, [R1+0x2c30] ;  /* 0x002c300001097983 */ /* 0x000f220000300800 */
[----:B--2---:R-:W-:-:S05]  /*b82d0*/  IADD3 R203, P4, R203, R249, RZ ;  /* 0x000000f9cbcb7210 */ /* 0x004fca0007f9e0ff */
[----:B------:R-:W-:Y:S01]  /*b82e0*/  STL [R1+0x2c70], R203 ;  /* 0x002c70cb01007387 */ /* 0x000fe20000100800 */
[----:B------:R-:W-:Y:S02]  /*b82f0*/  STL.64 [R1+0x6c0], R164 ;  /* 0x0006c0a401007387 */ /* 0x000fe40000100a00 */
[----:B------:R1:W-:Y:S02]  /*b8300*/  STL.64 [R1+0x6c8], R166 ;  /* 0x0006c8a601007387 */ /* 0x0003e40000100a00 */
[----:B-1----:R-:W-:Y:S01]  /*b8310*/  HMMA.1688.F32.TF32 R164, R172, R42, R196 ;  /* 0x0000002aaca4723c */ /* 0x002fe200000810c4 */
[----:B------:R-:W-:Y:S01]  /*b8320*/  IADD3.X R204, R204, R2, RZ, P6, !PT ;  /* 0x00000002cccc7210 */ /* 0x000fe200037fe4ff */
[----:B------:R-:W-:Y:S01]  /*b8330*/  IMAD.X R206, R206, 0x1, R2, P4 ;  /* 0x00000001cece7824 */ /* 0x000fe200020e0602 */
[----:B------:R-:W-:Y:S01]  /*b8340*/  ISETP.NE.U32.AND P3, PT, R4, RZ, PT ;  /* 0x000000ff0400720c */ /* 0x000fe20003f65070 */
[----:B------:R-:W-:Y:S02]  /*b8350*/  IMAD.MOV.U32 R4, RZ, RZ, R0 ;  /* 0x000000ffff047224 */ /* 0x000fe400078e0000 */
[----:B------:R1:W-:Y:S01]  /*b8360*/  STL [R1+0x2c6c], R204 ;  /* 0x002c6ccc01007387 */ /* 0x0003e20000100800 */
[----:B------:R-:W2:Y:S02]  /*b8370*/  LDL.LU R205, [R1+0x2bec] ;  /* 0x002bec0001cd7983 */ /* 0x000ea40000300800 */
[----:B------:R-:W2:Y:S02]  /*b8380*/  LDL.LU R0, [R1+0x2bf8] ;  /* 0x002bf80001007983 */ /* 0x000ea40000300800 */
[----:B------:R-:W-:Y:S01]  /*b8390*/  IMAD.MOV.U32 R5, RZ, RZ, R204 ;  /* 0x000000ffff057224 */ /* 0x000fe200078e00cc */
[----:B------:R-:W-:Y:S01]  /*b83a0*/  STL [R1+0x2c64], R206 ;  /* 0x002c64ce01007387 */ /* 0x000fe20000100800 */
[----:B------:R-:W-:Y:S01]  /*b83b0*/  IMAD.MOV.U32 R211, RZ, RZ, R39 ;  /* 0x000000ffffd37224 */ /* 0x000fe200078e0027 */
[----:B------:R-:W-:-:S02]  /*b83c0*/  ISETP.GT.AND P6, PT, R3, 0x39, PT ;  /* 0x000000390300780c */ /* 0x000fc40003fc4270 */
[----:B------:R3:W-:Y:S04]  /*b83d0*/  LDGSTS.E [R250+0x4a400], [R4.64], P5 ;  /* 0x4a40000004fa7fae */ /* 0x0007e8000a921846 */
[----:B-1----:R-:W2:Y:S04]  /*b83e0*/  LDL.LU R204, [R1+0x2bf0] ;  /* 0x002bf00001cc7983 */ /* 0x002ea80000300800 */
[----:B------:R-:W-:Y:S01]  /*b83f0*/  STL.64 [R1+0x6b0], R164 ;  /* 0x0006b0a401007387 */ /* 0x000fe20000100a00 */
[----:B------:R1:W-:Y:S02]  /*b8400*/  STL.64 [R1+0x6b8], R166 ;  /* 0x0006b8a601007387 */ /* 0x0003e40000100a00 */
[----:B------:R-:W1:Y:S01]  /*b8410*/  LDL.LU R38, [R1+0x3b1c] ;  /* 0x003b1c0001267983 */ /* 0x000e620000300800 */
[----:B---3--:R-:W-:-:S05]  /*b8420*/  IADD3 R201, P4, R201, R249, RZ ;  /* 0x000000f9c9c97210 */ /* 0x008fca0007f9e0ff */
[----:B------:R-:W-:Y:S01]  /*b8430*/  STL [R1+0x2c38], R201 ;  /* 0x002c38c901007387 */ /* 0x000fe20000100800 */
[----:B------:R-:W1:Y:S02]  /*b8440*/  LDL.LU R39, [R1+0x3b18] ;  /* 0x003b180001277983 */ /* 0x000e640000300800 */
[----:B------:R-:W-:Y:S01]  /*b8450*/  IMAD.MOV.U32 R4, RZ, RZ, R203 ;  /* 0x000000ffff047224 */ /* 0x000fe200078e00cb */
[----:B------:R-:W-:Y:S02]  /*b8460*/  MOV R5, R206 ;  /* 0x000000ce00057202 */ /* 0x000fe40000000f00 */
[----:B------:R-:W-:Y:S01]  /*b8470*/  SEL R8, RZ, 0x4, !P6 ;  /* 0x00000004ff087807 */ /* 0x000fe20007000000 */
[----:B------:R-:W3:Y:S04]  /*b8480*/  LDL.LU R212, [R1+0x1130] ;  /* 0x0011300001d47983 */ /* 0x000ee80000300800 */
[----:B------:R4:W-:Y:S01]  /*b8490*/  LDGSTS.E [R250+0x4a600], [R4.64], P5 ;  /* 0x4a60000004fa7fae */ /* 0x0009e2000a921846 */
[----:B------:R-:W3:Y:S02]  /*b84a0*/  LDL.LU R213, [R1+0x1134] ;  /* 0x0011340001d57983 */ /* 0x000ee40000300800 */
[----:B------:R-:W-:-:S02]  /*b84b0*/  IMAD.X R202, R202, 0x1, R2, P4 ;  /* 0x00000001caca7824 */ /* 0x000fc400020e0602 */
[----:B------:R-:W3:Y:S01]  /*b84c0*/  LDL.LU R214, [R1+0x1138] ;  /* 0x0011380001d67983 */ /* 0x000ee20000300800 */
[----:B------:R-:W-:Y:S01]  /*b84d0*/  SEL R8, R8, RZ, !P0 ;  /* 0x000000ff08087207 */ /* 0x000fe20004000000 */
[----:B------:R-:W3:Y:S01]  /*b84e0*/  LDL.LU R215, [R1+0x113c] ;  /* 0x00113c0001d77983 */ /* 0x000ee20000300800 */
[----:B------:R-:W-:Y:S01]  /*b84f0*/  ISETP.GT.AND P6, PT, R3, 0x3d, PT ;  /* 0x0000003d0300780c */ /* 0x000fe20003fc4270 */
[----:B------:R-:W3:Y:S01]  /*b8500*/  LDL.LU R196, [R1+0x2be4] ;  /* 0x002be40001c47983 */ /* 0x000ee20000300800 */
[----:B------:R-:W-:Y:S02]  /*b8510*/  ISETP.NE.U32.AND P4, PT, R8, RZ, PT ;  /* 0x000000ff0800720c */ /* 0x000fe40003f85070 */
[----:B------:R-:W-:Y:S02]  /*b8520*/  SEL R8, RZ, 0x4, !P6 ;  /* 0x00000004ff087807 */ /* 0x000fe40007000000 */
[----:B----4-:R-:W-:Y:S01]  /*b8530*/  MOV R4, R201 ;  /* 0x000000c900047202 */ /* 0x010fe20000000f00 */
[----:B------:R-:W-:-:S05]  /*b8540*/  IMAD.MOV.U32 R5, RZ, RZ, R202 ;  /* 0x000000ffff057224 */ /* 0x000fca00078e00ca */
[----:B------:R4:W-:Y:S01]  /*b8550*/  LDGSTS.E [R250+0x4b400], [R4.64], P1 ;  /* 0x4b40000004fa7fae */ /* 0x0009e20008921846 */
[----:B------:R-:W-:-:S05]  /*b8560*/  IADD3 R9, P5, R9, R249, RZ ;  /* 0x000000f909097210 */ /* 0x000fca0007fbe0ff */
[----:B------:R-:W-:Y:S01]  /*b8570*/  STL [R1+0x2c30], R9 ;  /* 0x002c300901007387 */ /* 0x000fe20000100800 */
[----:B------:R-:W-:Y:S02]  /*b8580*/  IMAD.X R200, R200, 0x1, R2, P5 ;  /* 0x00000001c8c87824 */ /* 0x000fe400028e0602 */
[----:B------:R-:W-:Y:S02]  /*b8590*/  STL [R1+0x2c2c], R202 ;  /* 0x002c2cca01007387 */ /* 0x000fe40000100800 */
[----:B----4-:R-:W-:Y:S02]  /*b85a0*/  IMAD.MOV.U32 R5, RZ, RZ, R200 ;  /* 0x000000ffff057224 */ /* 0x010fe400078e00c8 */
[----:B------:R-:W-:Y:S01]  /*b85b0*/  IMAD.MOV.U32 R4, RZ, RZ, R9 ;  /* 0x000000ffff047224 */ /* 0x000fe200078e0009 */
[-C--:B--2---:R-:W-:Y:S01]  /*b85c0*/  IADD3 R0, P6, R0, R249.reuse, RZ ;  /* 0x000000f900007210 */ /* 0x084fe20007fde0ff */
[----:B-1----:R-:W-:Y:S01]  /*b85d0*/  HMMA.1688.F32.TF32 R164, R172, R38, R168 ;  /* 0x00000026aca4723c */ /* 0x002fe200000810a8 */
[----:B------:R-:W-:-:S03]  /*b85e0*/  IADD3 R204, P5, R204, R249, RZ ;  /* 0x000000f9cccc7210 */ /* 0x000fc60007fbe0ff */
[----:B------:R-:W-:Y:S01]  /*b85f0*/  IMAD.X R205, R205, 0x1, R2, P6 ;  /* 0x00000001cdcd7824 */ /* 0x000fe200030e0602 */
[----:B------:R-:W-:Y:S01]  /*b8600*/  SEL R8, R8, RZ, !P0 ;  /* 0x000000ff08087207 */ /* 0x000fe20004000000 */
[----:B------:R1:W-:Y:S11]  /*b8610*/  LDGSTS.E [R250+0x4b600], [R4.64], P1 ;  /* 0x4b60000004fa7fae */ /* 0x0003f60008921846 */
[----:B------:R-:W-:Y:S06]  /*b8620*/  @!UPT UIADD3 URZ, URZ, URZ, URZ ;  /* 0x0000003f3f3ff290 */ /* 0x000fec000fffe03f */
[----:B------:R-:W-:Y:S01]  /*b8630*/  STL.64 [R1+0x680], R164 ;  /* 0x000680a401007387 */ /* 0x000fe20000100a00 */
[----:B------:R-:W-:Y:S02]  /*b8640*/  STL.64 [R1+0x688], R166 ;  /* 0x000688a601007387 */ /* 0x000fe40000100a00 */
[----:B------:R-:W2:Y:S02]  /*b8650*/  LDL.LU R173, [R1+0x2bb8] ;  /* 0x002bb80001ad7983 */ /* 0x000ea40000300800 */
[----:B------:R4:W-:Y:S01]  /*b8660*/  STL [R1+0x2c24], R200 ;  /* 0x002c24c801007387 */ /* 0x0009e20000100800 */
[----:B------:R-:W2:Y:S01]  /*b8670*/  LDL.LU R246, [R1+0x1e8] ;  /* 0x0001e80001f67983 */ /* 0x000ea20000300800 */
[----:B------:R-:W2:Y:S02]  /*b8680*/  LDL.LU R247, [R1+0x1ec] ;  /* 0x0001ec0001f77983 */ /* 0x000ea40000300800 */
[----:B------:R1:W-:Y:S01]  /*b8690*/  STL [R1+0x2bf8], R0 ;  /* 0x002bf80001007387 */ /* 0x0003e20000100800 */
[----:B----4-:R-:W4:Y:S01]  /*b86a0*/  LDL.LU R200, [R1+0x1140] ;  /* 0x0011400001c87983 */ /* 0x010f220000300800 */
[----:B------:R-:W4:Y:S02]  /*b86b0*/  LDL.LU R201, [R1+0x1144] ;  /* 0x0011440001c97983 */ /* 0x000f240000300800 */
[----:B------:R-:W4:Y:S02]  /*b86c0*/  LDL.LU R202, [R1+0x1148] ;  /* 0x0011480001ca7983 */ /* 0x000f240000300800 */
[----:B------:R-:W4:Y:S01]  /*b86d0*/  LDL.LU R203, [R1+0x114c] ;  /* 0x00114c0001cb7983 */ /* 0x000f220000300800 */
[----:B------:R-:W4:Y:S01]  /*b86e0*/  LDL.LU R174, [R1+0x2bac] ;  /* 0x002bac0001ae7983 */ /* 0x000f220000300800 */
[----:B------:R-:W-:Y:S02]  /*b86f0*/  STL [R1+0x2bf0], R204 ;  /* 0x002bf0cc01007387 */ /* 0x000fe40000100800 */
[----:B------:R-:W-:Y:S02]  /*b8700*/  STL [R1+0x2bec], R205 ;  /* 0x002beccd01007387 */ /* 0x000fe40000100800 */
[----:B------:R-:W4:Y:S01]  /*b8710*/  LDL.LU R172, [R1+0x2ba4] ;  /* 0x002ba40001ac7983 */ /* 0x000f220000300800 */
[----:B------:R-:W4:Y:S01]  /*b8720*/  LDL.LU R9, [R1+0x2bb0] ;  /* 0x002bb00001097983 */ /* 0x000f220000300800 */
[----:B------:R-:W-:-:S02]  /*b8730*/  ISETP.GT.AND P6, PT, R3, 0x41, PT ;  /* 0x000000410300780c */ /* 0x000fc40003fc4270 */
[----:B---3--:R-:W-:Y:S02]  /*b8740*/  IADD3.X R196, R196, R2, RZ, P5, !PT ;  /* 0x00000002c4c47210 */ /* 0x008fe40002ffe4ff */
[----:B------:R-:W-:Y:S01]  /*b8750*/  ISETP.NE.U32.AND P1, PT, R8, RZ, PT ;  /* 0x000000ff0800720c */ /* 0x000fe20003f25070 */
[----:B-1----:R-:W-:Y:S01]  /*b8760*/  IMAD.MOV.U32 R4, RZ, RZ, R0 ;  /* 0x000000ffff047224 */ /* 0x002fe200078e0000 */
[----:B------:R-:W-:Y:S01]  /*b8770*/  SEL R8, RZ, 0x4, !P6 ;  /* 0x00000004ff087807 */ /* 0x000fe20007000000 */
[----:B------:R-:W3:Y:S01]  /*b8780*/  LDL.LU R0, [R1+0x2b78] ;  /* 0x002b780001007983 */ /* 0x000ee20000300800 */
[----:B------:R1:W-:Y:S01]  /*b8790*/  STL [R1+0x2be4], R196 ;  /* 0x002be4c401007387 */ /* 0x0003e20000100800 */
[----:B------:R-:W-:Y:S01]  /*b87a0*/  MOV R206, R33 ;  /* 0x0000002100ce7202 */ /* 0x000fe20000000f00 */
[----:B------:R-:W-:Y:S01]  /*b87b0*/  IMAD.MOV.U32 R207, RZ, RZ, R32 ;  /* 0x000000ffffcf7224 */ /* 0x000fe200078e0020 */
[----:B------:R-:W3:Y:S01]  /*b87c0*/  LDL.LU R33, [R1+0x3b14] ;  /* 0x003b140001217983 */ /* 0x000ee20000300800 */
[----:B------:R-:W3:Y:S01]  /*b87d0*/  LDL.LU R32, [R1+0x3b10] ;  /* 0x003b100001207983 */ /* 0x000ee20000300800 */
[----:B------:R-:W-:Y:S01]  /*b87e0*/  HMMA.1688.F32.TF32 R164, R176, R210, R212 ;  /* 0x000000d2b0a4723c */ /* 0x000fe200000810d4 */
[----:B------:R-:W-:-:S05]  /*b87f0*/  IMAD.MOV.U32 R5, RZ, RZ, R205 ;  /* 0x000000ffff057224 */ /* 0x000fca00078e00cd */
[----:B------:R1:W-:Y:S02]  /*b8800*/  LDGSTS.E [R250+0x4c400], [R4.64], P2 ;  /* 0x4c40000004fa7fae */ /* 0x0003e40009121846 */
[----:B-1----:R-:W-:Y:S01]  /*b8810*/  IMAD.MOV.U32 R5, RZ, RZ, R196 ;  /* 0x000000ffff057224 */ /* 0x002fe200078e00c4 */
[----:B--2---:R-:W-:-:S05]  /*b8820*/  IADD3 R173, P6, R173, R249, RZ ;  /* 0x000000f9adad7210 */ /* 0x004fca0007fde0ff */
[----:B------:R-:W-:Y:S01]  /*b8830*/  STL [R1+0x2bb8], R173 ;  /* 0x002bb8ad01007387 */ /* 0x000fe20000100800 */
[----:B------:R-:W2:Y:S02]  /*b8840*/  LDL.LU R212, [R1+0x1150] ;  /* 0x0011500001d47983 */ /* 0x000ea40000300800 */
[----:B------:R-:W2:Y:S02]  /*b8850*/  LDL.LU R213, [R1+0x1154] ;  /* 0x0011540001d57983 */ /* 0x000ea40000300800 */
[----:B------:R-:W2:Y:S01]  /*b8860*/  LDL.LU R214, [R1+0x1158] ;  /* 0x0011580001d67983 */ /* 0x000ea20000300800 */
[----:B------:R-:W2:Y:S01]  /*b8870*/  LDL.LU R215, [R1+0x115c] ;  /* 0x00115c0001d77983 */ /* 0x000ea20000300800 */
[----:B----4-:R-:W-:Y:S01]  /*b8880*/  IMAD.X R174, R174, 0x1, R2, P6 ;  /* 0x00000001aeae7824 */ /* 0x010fe200030e0602 */
[----:B------:R-:W-:-:S05]  /*b8890*/  IADD3 R9, P5, R9, R249, RZ ;  /* 0x000000f909097210 */ /* 0x000fca0007fbe0ff */
[----:B------:R1:W-:Y:S01]  /*b88a0*/  STL [R1+0x2bb0], R9 ;  /* 0x002bb00901007387 */ /* 0x0003e20000100800 */
[----:B------:R-:W-:Y:S02]  /*b88b0*/  STL [R1+0x2bac], R174 ;  /* 0x002bacae01007387 */ /* 0x000fe40000100800 */
[----:B------:R-:W4:Y:S02]  /*b88c0*/  LDL.LU R198, [R1+0x2b6c] ;  /* 0x002b6c0001c67983 */ /* 0x000f240000300800 */
[----:B------:R-:W2:Y:S01]  /*b88d0*/  LDL.LU R197, [R1+0x2b64] ;  /* 0x002b640001c57983 */ /* 0x000ea20000300800 */
[----:B------:R-:W2:Y:S01]  /*b88e0*/  LDL.LU R196, [R1+0x2b70] ;  /* 0x002b700001c47983 */ /* 0x000ea20000300800 */
[----:B------:R-:W-:Y:S01]  /*b88f0*/  IMAD.MOV.U32 R4, RZ, RZ, R204 ;  /* 0x000000ffff047224 */ /* 0x000fe200078e00cc */
[----:B------:R-:W-:Y:S02]  /*b8900*/  SEL R8, R8, RZ, !P0 ;  /* 0x000000ff08087207 */ /* 0x000fe40004000000 */
[----:B------:R-:W-:Y:S01]  /*b8910*/  ISETP.GT.AND P6, PT, R3, 0x45, PT ;  /* 0x000000450300780c */ /* 0x000fe20003fc4270 */
[----:B------:R-:W-:Y:S01]  /*b8920*/  IMAD.X R172, R172, 0x1, R2, P5 ;  /* 0x00000001acac7824 */ /* 0x000fe200028e0602 */
[----:B------:R1:W-:Y:S01]  /*b8930*/  LDGSTS.E [R250+0x4c600], [R4.64], P2 ;  /* 0x4c60000004fa7fae */ /* 0x0003e20009121846 */
[----:B------:R-:W-:Y:S01]  /*b8940*/  ISETP.NE.U32.AND P2, PT, R8, RZ, PT ;  /* 0x000000ff0800720c */ /* 0x000fe20003f45070 */
[----:B------:R-:W-:Y:S01]  /*b8950*/  SEL R8, RZ, 0x4, !P6 ;  /* 0x00000004ff087807 */ /* 0x000fe20007000000 */
[----:B------:R-:W-:Y:S01]  /*b8960*/  HMMA.1688.F32.TF32 R168, R176, R246, R200 ;  /* 0x000000f6b0a8723c */ /* 0x000fe200000810c8 */
[----:B---3--:R-:W-:Y:S01]  /*b8970*/  IADD3 R0, P6, R0, R249, RZ ;  /* 0x000000f900007210 */ /* 0x008fe20007fde0ff */
[----:B------:R-:W3:Y:S01]  /*b8980*/  LDL.LU R201, [R1+0x2b38] ;  /* 0x002b380001c97983 */ /* 0x000ee20000300800 */
[----:B------:R1:W-:Y:S04]  /*b8990*/  STL [R1+0x2ba4], R172 ;  /* 0x002ba4ac01007387 */ /* 0x0003e80000100800 */
[----:B------:R-:W-:-:S02]  /*b89a0*/  IMAD.MOV.U32 R246, RZ, RZ, R29 ;  /* 0x000000fffff67224 */ /* 0x000fc400078e001d */
[----:B------:R-:W-:Y:S01]  /*b89b0*/  IMAD.MOV.U32 R247, RZ, RZ, R28 ;  /* 0x000000fffff77224 */ /* 0x000fe200078e001c */
[----:B------:R-:W3:Y:S01]  /*b89c0*/  LDL.LU R29, [R1+0x3b0c] ;  /* 0x003b0c00011d7983 */ /* 0x000ee20000300800 */
[----:B------:R-:W3:Y:S02]  /*b89d0*/  LDL.LU R28, [R1+0x3b08] ;  /* 0x003b0800011c7983 */ /* 0x000ee40000300800 */
[----:B------:R2:W-:Y:S02]  /*b89e0*/  STL [R1+0x2b78], R0 ;  /* 0x002b780001007387 */ /* 0x0005e40000100800 */
[----:B------:R-:W3:Y:S02]  /*b89f0*/  LDL.LU R208, [R1+0x1160] ;  /* 0x0011600001d07983 */ /* 0x000ee40000300800 */
[----:B-1----:R-:W-:Y:S01]  /*b8a00*/  IMAD.MOV.U32 R4, RZ, RZ, R173 ;  /* 0x000000ffff047224 */ /* 0x002fe200078e00ad */
[----:B------:R-:W-:Y:S01]  /*b8a10*/  MOV R5, R174 ;  /* 0x000000ae00057202 */ /* 0x000fe20000000f00 */
[----:B------:R-:W3:Y:S01]  /*b8a20*/  LDL.LU R209, [R1+0x1164] ;  /* 0x0011640001d17983 */ /* 0x000ee20000300800 */
[----:B------:R-:W3:Y:S02]  /*b8a30*/  LDL.LU R210, [R1+0x1168] ;  /* 0x0011680001d27983 */ /* 0x000ee40000300800 */
[----:B------:R-:W3:Y:S01]  /*b8a40*/  LDL.LU R211, [R1+0x116c] ;  /* 0x00116c0001d37983 */ /* 0x000ee20000300800 */
[----:B------:R1:W-:Y:S02]  /*b8a50*/  LDGSTS.E [R250+0x4d400], [R4.64], P3 ;  /* 0x4d40000004fa7fae */ /* 0x0003e40009921846 */
[----:B-1----:R-:W-:Y:S01]  /*b8a60*/  IMAD.MOV.U32 R4, RZ, RZ, R9 ;  /* 0x000000ffff047224 */ /* 0x002fe200078e0009 */
[----:B----4-:R-:W-:-:S02]  /*b8a70*/  IADD3.X R198, R198, R2, RZ, P6, !PT ;  /* 0x00000002c6c67210 */ /* 0x010fc400037fe4ff */
[----:B--2---:R-:W-:-:S05]  /*b8a80*/  IADD3 R196, P5, R196, R249, RZ ;  /* 0x000000f9c4c47210 */ /* 0x004fca0007fbe0ff */
[----:B------:R-:W-:Y:S01]  /*b8a90*/  STL [R1+0x2b70], R196 ;  /* 0x002b70c401007387 */ /* 0x000fe20000100800 */
[----:B------:R-:W-:Y:S02]  /*b8aa0*/  STL [R1+0x2b6c], R198 ;  /* 0x002b6cc601007387 */ /* 0x000fe40000100800 */
[----:B------:R-:W2:Y:S02]  /*b8ab0*/  LDL.LU R204, [R1+0x2b2c] ;  /* 0x002b2c0001cc7983 */ /* 0x000ea40000300800 */
[----:B------:R-:W4:Y:S01]  /*b8ac0*/  LDL.LU R200, [R1+0x2b24] ;  /* 0x002b240001c87983 */ /* 0x000f220000300800 */
        /* <DEDUP_REMOVED lines=8> */
[----:B---3--:R-:W-:Y:S01]  /*b8b50*/  IADD3 R201, P6, R201, R249, RZ ;  /* 0x000000f9c9c97210 */ /* 0x008fe20007fde0ff */
[----:B------:R-:W-:-:S02]  /*b8b60*/  IMAD.MOV.U32 R202, RZ, RZ, R25 ;  /* 0x000000ffffca7224 */ /* 0x000fc400078e0019 */
[----:B------:R-:W-:Y:S01]  /*b8b70*/  IMAD.MOV.U32 R203, RZ, RZ, R24 ;  /* 0x000000ffffcb7224 */ /* 0x000fe200078e0018 */
[----:B------:R-:W-:Y:S01]  /*b8b80*/  HMMA.1688.F32.TF32 R172, R176, R206, R212 ;  /* 0x000000ceb0ac723c */ /* 0x000fe200000810d4 */
[----:B-1----:R-:W-:Y:S02]  /*b8b90*/  IMAD.MOV.U32 R4, RZ, RZ, R0 ;  /* 0x000000ffff047224 */ /* 0x002fe400078e0000 */
[----:B------:R-:W2:Y:S01]  /*b8ba0*/  LDL.LU R0, [R1+0x2720] ;  /* 0x0027200001007983 */ /* 0x000ea20000300800 */
[----:B------:R1:W-:Y:S02]  /*b8bb0*/  STL [R1+0x2b64], R197 ;  /* 0x002b64c501007387 */ /* 0x0003e40000100800 */
[----:B------:R-:W2:Y:S02]  /*b8bc0*/  LDL.LU R25, [R1+0x3b04] ;  /* 0x003b040001197983 */ /* 0x000ea40000300800 */
[----:B------:R-:W-:Y:S01]  /*b8bd0*/  IMAD.MOV.U32 R5, RZ, RZ, R198 ;  /* 0x000000ffff057224 */ /* 0x000fe200078e00c6 */
[----:B------:R-:W2:Y:S01]  /*b8be0*/  LDL.LU R24, [R1+0x3b00] ;  /* 0x003b000001187983 */ /* 0x000ea20000300800 */
[----:B------:R-:W-:Y:S02]  /*b8bf0*/  STL [R1+0x2b38], R201 ;  /* 0x002b38c901007387 */ /* 0x000fe40000100800 */
[----:B------:R-:W2:Y:S02]  /*b8c00*/  LDL.LU R212, [R1+0x1170] ;  /* 0x0011700001d47983 */ /* 0x000ea40000300800 */
[----:B------:R-:W2:Y:S01]  /*b8c10*/  LDL.LU R213, [R1+0x1174] ;  /* 0x0011740001d57983 */ /* 0x000ea20000300800 */
[----:B------:R-:W2:Y:S04]  /*b8c20*/  LDL.LU R214, [R1+0x1178] ;  /* 0x0011780001d67983 */ /* 0x000ea80000300800 */
[----:B------:R1:W-:Y:S01]  /*b8c30*/  LDGSTS.E [R250+0x4e400], [R4.64], P4 ;  /* 0x4e40000004fa7fae */ /* 0x0003e2000a121846 */
[----:B------:R-:W2:Y:S02]  /*b8c40*/  LDL.LU R215, [R1+0x117c] ;  /* 0x00117c0001d77983 */ /* 0x000ea40000300800 */
[----:B-1----:R-:W-:Y:S01]  /*b8c50*/  IMAD.MOV.U32 R4, RZ, RZ, R196 ;  /* 0x000000ffff047224 */ /* 0x002fe200078e00c4 */
[----:B------:R-:W-:-:S02]  /*b8c60*/  MOV R5, R197 ;  /* 0x000000c500057202 */ /* 0x000fc40000000f00 */
[----:B------:R-:W-:Y:S01]  /*b8c70*/  HMMA.1688.F32.TF32 R196, R176, R246, R208 ;  /* 0x000000f6b0c4723c */ /* 0x000fe200000810d0 */
[----:B--2---:R-:W-:Y:S01]  /*b8c80*/  IADD3 R9, P5, R9, R249, RZ ;  /* 0x000000f909097210 */ /* 0x004fe20007fbe0ff */
[--C-:B------:R-:W-:Y:S01]  /*b8c90*/  IMAD.X R204, R204, 0x1, R2.reuse, P6 ;  /* 0x00000001cccc7824 */ /* 0x100fe200030e0602 */
[----:B------:R-:W-:Y:S01]  /*b8ca0*/  SEL R8, R8, RZ, !P0 ;  /* 0x000000ff08087207 */ /* 0x000fe20004000000 */
[----:B------:R1:W-:Y:S04]  /*b8cb0*/  LDGSTS.E [R250+0x4e600], [R4.64], P4 ;  /* 0x4e60000004fa7fae */ /* 0x0003e8000a121846 */
[----:B------:R-:W-:Y:S01]  /*b8cc0*/  STL [R1+0x2b30], R9 ;  /* 0x002b300901007387 */ /* 0x000fe20000100800 */
[----:B------:R2:W-:Y:S02]  /*b8cd0*/  STL [R1+0x2b2c], R204 ;  /* 0x002b2ccc01007387 */ /* 0x0005e40000100800 */
[----:B------:R-:W3:Y:S02]  /*b8ce0*/  LDL.LU R208, [R1+0x271c] ;  /* 0x00271c0001d07983 */ /* 0x000ee40000300800 */
[----:B------:R-:W3:Y:S01]  /*b8cf0*/  LDL.LU R211, [R1+0x2724] ;  /* 0x0027240001d37983 */ /* 0x000ee20000300800 */
[----:B------:R-:W3:Y:S01]  /*b8d00*/  LDL.LU R210, [R1+0x2728] ;  /* 0x0027280001d27983 */ /* 0x000ee20000300800 */
[----:B------:R-:W-:Y:S01]  /*b8d10*/  ISETP.GT.AND P6, PT, R3, 0x4d, PT ;  /* 0x0000004d0300780c */ /* 0x000fe20003fc4270 */
[----:B----4-:R-:W-:Y:S01]  /*b8d20*/  IMAD.X R200, R200, 0x1, R2, P5 ;  /* 0x00000001c8c87824 */ /* 0x010fe200028e0602 */
[----:B------:R-:W-:Y:S01]  /*b8d30*/  ISETP.NE.U32.AND P4, PT, R8, RZ, PT ;  /* 0x000000ff0800720c */ /* 0x000fe20003f85070 */
[----:B------:R-:W4:Y:S01]  /*b8d40*/  LDL.LU R209, [R1+0x2760] ;  /* 0x0027600001d17983 */ /* 0x000f220000300800 */
[----:B------:R-:W-:-:S02]  /*b8d50*/  SEL R8, RZ, 0x4, !P6 ;  /* 0x00000004ff087807 */ /* 0x000fc40007000000 */
[----:B------:R2:W-:Y:S02]  /*b8d60*/  STL [R1+0x2b24], R200 ;  /* 0x002b24c801007387 */ /* 0x0005e40000100800 */
[----:B------:R-:W-:Y:S01]  /*b8d70*/  IMAD.MOV.U32 R246, RZ, RZ, R21 ;  /* 0x000000fffff67224 */ /* 0x000fe200078e0015 */
[----:B------:R-:W-:Y:S01]  /*b8d80*/  MOV R247, R20 ;  /* 0x0000001400f77202 */ /* 0x000fe20000000f00 */
[----:B------:R-:W4:Y:S01]  /*b8d90*/  LDL.LU R21, [R1+0x3afc] ;  /* 0x003afc0001157983 */ /* 0x000f220000300800 */
[----:B-1----:R-:W-:Y:S01]  /*b8da0*/  MOV R4, R201 ;  /* 0x000000c900047202 */ /* 0x002fe20000000f00 */
[----:B------:R-:W-:Y:S01]  /*b8db0*/  IMAD.MOV.U32 R5, RZ, RZ, R204 ;  /* 0x000000ffff057224 */ /* 0x000fe200078e00cc */
[----:B--2---:R-:W-:Y:S01]  /*b8dc0*/  IADD3 R0, P6, R0, R249, RZ ;  /* 0x000000f900007210 */ /* 0x004fe20007fde0ff */
[----:B------:R-:W2:Y:S04]  /*b8dd0*/  LDL.LU R20, [R1+0x3af8] ;  /* 0x003af80001147983 */ /* 0x000ea80000300800 */
[----:B------:R1:W-:Y:S04]  /*b8de0*/  LDGSTS.E [R250+0x4f400], [R4.64], P1 ;  /* 0x4f40000004fa7fae */ /* 0x0003e80008921846 */
[----:B------:R-:W-:Y:S01]  /*b8df0*/  STL [R1+0x2720], R0 ;  /* 0x0027200001007387 */ /* 0x000fe20000100800 */
[----:B------:R-:W2:Y:S02]  /*b8e00*/  LDL.LU R204, [R1+0x1180] ;  /* 0x0011800001cc7983 */ /* 0x000ea40000300800 */
[----:B------:R-:W2:Y:S02]  /*b8e10*/  LDL.LU R205, [R1+0x1184] ;  /* 0x0011840001cd7983 */ /* 0x000ea40000300800 */
[----:B------:R-:W2:Y:S01]  /*b8e20*/  LDL.LU R206, [R1+0x1188] ;  /* 0x0011880001ce7983 */ /* 0x000ea20000300800 */
[----:B------:R-:W2:Y:S01]  /*b8e30*/  LDL.LU R207, [R1+0x118c] ;  /* 0x00118c0001cf7983 */ /* 0x000ea20000300800 */
[----:B-1----:R-:W-:-:S02]  /*b8e40*/  IMAD.MOV.U32 R5, RZ, RZ, R200 ;  /* 0x000000ffff057224 */ /* 0x002fc400078e00c8 */
[----:B------:R-:W-:Y:S01]  /*b8e50*/  IMAD.MOV.U32 R4, RZ, RZ, R9 ;  /* 0x000000ffff047224 */ /* 0x000fe200078e0009 */
[----:B------:R-:W-:Y:S01]  /*b8e60*/  HMMA.1688.F32.TF32 R200, R176, R202, R212 ;  /* 0x000000cab0c8723c */ /* 0x000fe200000810d4 */
[----:B---3--:R-:W-:Y:S01]  /*b8e70*/  IADD3 R210, P5, R210, R249, RZ ;  /* 0x000000f9d2d27210 */ /* 0x008fe20007fbe0ff */
[--C-:B------:R-:W-:Y:S01]  /*b8e80*/  IMAD.X R208, R208, 0x1, R2.reuse, P6 ;  /* 0x00000001d0d07824 */ /* 0x100fe200030e0602 */
[----:B------:R-:W-:Y:S01]  /*b8e90*/  SEL R8, R8, RZ, !P0 ;  /* 0x000000ff08087207 */ /* 0x000fe20004000000 */
[----:B------:R1:W-:Y:S04]  /*b8ea0*/  LDGSTS.E [R250+0x4f600], [R4.64], P1 ;  /* 0x4f60000004fa7fae */ /* 0x0003e80008921846 */
[----:B------:R-:W-:Y:S01]  /*b8eb0*/  STL [R1+0x2728], R210 ;  /* 0x002728d201007387 */ /* 0x000fe20000100800 */
[----:B------:R3:W-:Y:S02]  /*b8ec0*/  STL [R1+0x271c], R208 ;  /* 0x00271cd001007387 */ /* 0x0007e40000100800 */
[----:B------:R-:W2:Y:S02]  /*b8ed0*/  LDL.LU R212, [R1+0x275c] ;  /* 0x00275c0001d47983 */ /* 0x000ea40000300800 */
[----:B------:R-:W2:Y:S01]  /*b8ee0*/  LDL.LU R9, [R1+0x2768] ;  /* 0x0027680001097983 */ /* 0x000ea20000300800 */
[----:B------:R-:W-:Y:S01]  /*b8ef0*/  ISETP.GT.AND P6, PT, R3, 0x51, PT ;  /* 0x000000510300780c */ /* 0x000fe20003fc4270 */
[----:B------:R-:W-:Y:S01]  /*b8f00*/  IMAD.X R211, R211, 0x1, R2, P5 ;  /* 0x00000001d3d37824 */ /* 0x000fe200028e0602 */
[----:B------:R-:W-:Y:S01]  /*b8f10*/  ISETP.NE.U32.AND P1, PT, R8, RZ, PT ;  /* 0x000000ff0800720c */ /* 0x000fe20003f25070 */
[----:B-1----:R-:W-:-:S02]  /*b8f20*/  IMAD.MOV.U32 R4, RZ, RZ, R0 ;  /* 0x000000ffff047224 */ /* 0x002fc400078e0000 */
[----:B------:R-:W-:Y:S01]  /*b8f30*/  IMAD.MOV.U32 R5, RZ, RZ, R208 ;  /* 0x000000ffff057224 */ /* 0x000fe200078e00d0 */
[----:B------:R-:W-:Y:S01]  /*b8f40*/  SEL R8, RZ, 0x4, !P6 ;  /* 0x00000004ff087807 */ /* 0x000fe20007000000 */
[----:B---3--:R-:W3:Y:S04]  /*b8f50*/  LDL.LU R208, [R1+0x2764] ;  /* 0x0027640001d07983 */ /* 0x008ee80000300800 */
[----:B------:R1:W-:Y:S01]  /*b8f60*/  LDGSTS.E [R250+0x50400], [R4.64], P2 ;  /* 0x5040000004fa7fae */ /* 0x0003e20009121846 */
[----:B----4-:R-:W-:Y:S01]  /*b8f70*/  IADD3 R209, P6, R209, R249, RZ ;  /* 0x000000f9d1d17210 */ /* 0x010fe20007fde0ff */
[----:B------:R-:W2:Y:S02]  /*b8f80*/  LDL.LU R0, [R1+0x27a0] ;  /* 0x0027a00001007983 */ /* 0x000ea40000300800 */
[----:B------:R1:W-:Y:S02]  /*b8f90*/  STL [R1+0x2724], R211 ;  /* 0x002724d301007387 */ /* 0x0003e40000100800 */
[----:B-1----:R-:W-:Y:S01]  /*b8fa0*/  MOV R4, R210 ;  /* 0x000000d200047202 */ /* 0x002fe20000000f00 */
[----:B------:R-:W-:-:S02]  /*b8fb0*/  IMAD.MOV.U32 R5, RZ, RZ, R211 ;  /* 0x000000ffff057224 */ /* 0x000fc400078e00d3 */
[----:B------:R-:W-:Y:S02]  /*b8fc0*/  IMAD.MOV.U32 R210, RZ, RZ, R17 ;  /* 0x000000ffffd27224 */ /* 0x000fe400078e0011 */
[----:B------:R-:W-:Y:S01]  /*b8fd0*/  IMAD.MOV.U32 R211, RZ, RZ, R16 ;  /* 0x000000ffffd37224 */ /* 0x000fe200078e0010 */
[----:B------:R-:W2:Y:S01]  /*b8fe0*/  LDL.LU R17, [R1+0x3af4] ;  /* 0x003af40001117983 */ /* 0x000ea20000300800 */
[----:B------:R-:W2:Y:S02]  /*b8ff0*/  LDL.LU R16, [R1+0x3af0] ;  /* 0x003af00001107983 */ /* 0x000ea40000300800 */
[----:B------:R-:W-:Y:S02]  /*b9000*/  STL [R1+0x2760], R209 ;  /* 0x002760d101007387 */ /* 0x000fe40000100800 */
[----:B------:R-:W2:Y:S01]  /*b9010*/  LDL.LU R224, [R1+0x1190] ;  /* 0x0011900001e07983 */ /* 0x000ea20000300800 */
[----:B------:R-:W2:Y:S01]  /*b9020*/  LDL.LU R225, [R1+0x1194] ;  /* 0x0011940001e17983 */ /* 0x000ea20000300800 */
[----:B------:R-:W2:Y:S02]  /*b9030*/  LDL.LU R226, [R1+0x1198] ;  /* 0x0011980001e27983 */ /* 0x000ea40000300800 */
[----:B------:R-:W2:Y:S02]  /*b9040*/  LDL.LU R227, [R1+0x119c] ;  /* 0x00119c0001e37983 */ /* 0x000ea40000300800 */
[----:B--2---:R-:W-:Y:S01]  /*b9050*/  IADD3 R9, P5, R9, R249, RZ ;  /* 0x000000f909097210 */ /* 0x004fe20007fbe0ff */
[----:B------:R-:W-:Y:S01]  /*b9060*/  IMAD.X R212, R212, 0x1, R2, P6 ;  /* 0x00000001d4d47824 */ /* 0x000fe200030e0602 */
[----:B------:R-:W-:Y:S01]  /*b9070*/  SEL R8, R8, RZ, !P0 ;  /* 0x000000ff08087207 */ /* 0x000fe20004000000 */
[----:B------:R1:W-:Y:S04]  /*b9080*/  LDGSTS.E [R250+0x50600], [R4.64], P2 ;  /* 0x5060000004fa7fae */ /* 0x0003e80009121846 */
[----:B------:R-:W-:Y:S01]  /*b9090*/  STL [R1+0x2768], R9 ;  /* 0x0027680901007387 */ /* 0x000fe20000100800 */
[----:B------:R2:W-:Y:S02]  /*b90a0*/  STL [R1+0x275c], R212 ;  /* 0x00275cd401007387 */ /* 0x0005e40000100800 */
[----:B------:R-:W4:Y:S02]  /*b90b0*/  LDL.LU R216, [R1+0x27a8] ;  /* 0x0027a80001d87983 */ /* 0x000f240000300800 */
[----:B------:R-:W4:Y:S01]  /*b90c0*/  LDL.LU R220, [R1+0x279c] ;  /* 0x00279c0001dc7983 */ /* 0x000f220000300800 */
[----:B------:R-:W4:Y:S01]  /*b90d0*/  LDL.LU R217, [R1+0x27a4] ;  /* 0x0027a40001d97983 */ /* 0x000f220000300800 */
[----:B------:R-:W-:-:S02]  /*b90e0*/  ISETP.GT.AND P6, PT, R3, 0x55, PT ;  /* 0x000000550300780c */ /* 0x000fc40003fc4270 */
[----:B---3--:R-:W-:Y:S02]  /*b90f0*/  IADD3.X R208, R208, R2, RZ, P5, !PT ;  /* 0x00000002d0d07210 */ /* 0x008fe40002ffe4ff */
[----:B------:R-:W-:Y:S02]  /*b9100*/  ISETP.NE.U32.AND P2, PT, R8, RZ, PT ;  /* 0x000000ff0800720c */ /* 0x000fe40003f45070 */
[----:B------:R-:W-:Y:S02]  /*b9110*/  SEL R8, RZ, 0x4, !P6 ;  /* 0x00000004ff087807 */ /* 0x000fe40007000000 */
[----:B--2---:R-:W-:Y:S01]  /*b9120*/  IADD3 R0, P6, R0, R249, RZ ;  /* 0x000000f900007210 */ /* 0x004fe20007fde0ff */
[----:B------:R-:W-:Y:S01]  /*b9130*/  HMMA.1688.F32.TF32 R204, R176, R246, R204 ;  /* 0x000000f6b0cc723c */ /* 0x000fe200000810cc */
[----:B------:R-:W-:Y:S01]  /*b9140*/  STL [R1+0x2764], R208 ;  /* 0x002764d001007387 */ /* 0x000fe20000100800 */
[----:B------:R-:W2:Y:S02]  /*b9150*/  LDL.LU R218, [R1+0x27e0] ;  /* 0x0027e00001da7983 */ /* 0x000ea40000300800 */
[----:B-1----:R-:W-:-:S02]  /*b9160*/  IMAD.MOV.U32 R4, RZ, RZ, R209 ;  /* 0x000000ffff047224 */ /* 0x002fc400078e00d1 */
[----:B------:R-:W-:Y:S01]  /*b9170*/  IMAD.MOV.U32 R5, RZ, RZ, R212 ;  /* 0x000000ffff057224 */ /* 0x000fe200078e00d4 */
[----:B------:R-:W-:Y:S01]  /*b9180*/  MOV R246, R13 ;  /* 0x0000000d00f67202 */ /* 0x000fe20000000f00 */
[----:B------:R-:W-:Y:S01]  /*b9190*/  IMAD.MOV.U32 R247, RZ, RZ, R12 ;  /* 0x000000fffff77224 */ /* 0x000fe200078e000c */
[----:B------:R-:W3:Y:S01]  /*b91a0*/  LDL.LU R13, [R1+0x3aec] ;  /* 0x003aec00010d7983 */ /* 0x000ee20000300800 */
[----:B------:R-:W2:Y:S02]  /*b91b0*/  LDL.LU R12, [R1+0x3ae8] ;  /* 0x003ae800010c7983 */ /* 0x000ea40000300800 */
[----:B------:R1:W-:Y:S02]  /*b91c0*/  STL [R1+0x27a0], R0 ;  /* 0x0027a00001007387 */ /* 0x0003e40000100800 */
[----:B------:R-:W2:Y:S01]  /*b91d0*/  LDL.LU R212, [R1+0x11a0] ;  /* 0x0011a00001d47983 */ /* 0x000ea20000300800 */
[----:B------:R-:W2:Y:S04]  /*b91e0*/  LDL.LU R213, [R1+0x11a4] ;  /* 0x0011a40001d57983 */ /* 0x000ea80000300800 */
[----:B------:R1:W-:Y:S01]  /*b91f0*/  LDGSTS.E [R250+0x51400], [R4.64], P3 ;  /* 0x5140000004fa7fae */ /* 0x0003e20009921846 */
[----:B------:R-:W2:Y:S02]  /*b9200*/  LDL.LU R214, [R1+0x11a8] ;  /* 0x0011a80001d67983 */ /* 0x000ea40000300800 */
[----:B------:R-:W2:Y:S02]  /*b9210*/  LDL.LU R215, [R1+0x11ac] ;  /* 0x0011ac0001d77983 */ /* 0x000ea40000300800 */
[----:B-1----:R-:W-:-:S02]  /*b9220*/  IMAD.MOV.U32 R4, RZ, RZ, R9 ;  /* 0x000000ffff047224 */ /* 0x002fc400078e0009 */
[----:B------:R-:W2:Y:S01]  /*b9230*/  LDL.LU R9, [R1+0x27e8] ;  /* 0x0027e80001097983 */ /* 0x000ea20000300800 */
[----:B----4-:R-:W-:Y:S01]  /*b9240*/  IADD3 R216, P5, R216, R249, RZ ;  /* 0x000000f9d8d87210 */ /* 0x010fe20007fbe0ff */
[----:B------:R-:W-:-:S04]  /*b9250*/  IMAD.X R220, R220, 0x1, R2, P6 ;  /* 0x00000001dcdc7824 */ /* 0x000fc800030e0602 */
[----:B------:R-:W-:Y:S01]  /*b9260*/  STL [R1+0x27a8], R216 ;  /* 0x0027a8d801007387 */ /* 0x000fe20000100800 */
[----:B------:R-:W-:Y:S02]  /*b9270*/  STL [R1+0x279c], R220 ;  /* 0x00279cdc01007387 */ /* 0x000fe40000100800 */
[----:B------:R-:W4:Y:S02]  /*b9280*/  LDL.LU R219, [R1+0x27dc] ;  /* 0x0027dc0001db7983 */ /* 0x000f240000300800 */
[----:B------:R-:W-:Y:S02]  /*b9290*/  IMAD.MOV.U32 R5, RZ, RZ, R208 ;  /* 0x000000ffff057224 */ /* 0x000fe400078e00d0 */
[----:B------:R-:W-:-:S03]  /*b92a0*/  IMAD.X R217, R217, 0x1, R2, P5 ;  /* 0x00000001d9d97824 */ /* 0x000fc600028e0602 */
[----:B------:R1:W-:Y:S02]  /*b92b0*/  LDGSTS.E [R250+0x51600], [R4.64], P3 ;  /* 0x5160000004fa7fae */ /* 0x0003e40009921846 */
[----:B-1----:R-:W-:Y:S01]  /*b92c0*/  IMAD.MOV.U32 R4, RZ, RZ, R0 ;  /* 0x000000ffff047224 */ /* 0x002fe200078e0000 */
[----:B------:R-:W-:Y:S01]  /*b92d0*/  MOV R5, R220 ;  /* 0x000000dc00057202 */ /* 0x000fe20000000f00 */
[----:B------:R-:W3:Y:S01]  /*b92e0*/  LDL.LU R0, [R1+0x2820] ;  /* 0x0028200001007983 */ /* 0x000ee20000300800 */
[----:B------:R1:W-:Y:S03]  /*b92f0*/  STL [R1+0x27a4], R217 ;  /* 0x0027a4d901007387 */ /* 0x0003e60000100800 */
[----:B------:R1:W-:Y:S02]  /*b9300*/  LDGSTS.E [R250+0x52400], [R4.64], P4 ;  /* 0x5240000004fa7fae */ /* 0x0003e4000a121846 */
[----:B-1----:R-:W-:-:S02]  /*b9310*/  IMAD.MOV.U32 R5, RZ, RZ, R217 ;  /* 0x000000ffff057224 */ /* 0x002fc400078e00d9 */
[----:B------:R-:W3:Y:S01]  /*b9320*/  LDL.LU R217, [R1+0x27e4] ;  /* 0x0027e40001d97983 */ /* 0x000ee20000300800 */
[----:B------:R-:W-:Y:S02]  /*b9330*/  SEL R8, R8, RZ, !P0 ;  /* 0x000000ff08087207 */ /* 0x000fe40004000000 */
[----:B------:R-:W-:Y:S02]  /*b9340*/  ISETP.GT.AND P6, PT, R3, 0x59, PT ;  /* 0x000000590300780c */ /* 0x000fe40003fc4270 */
[----:B------:R-:W-:Y:S02]  /*b9350*/  ISETP.NE.U32.AND P3, PT, R8, RZ, PT ;  /* 0x000000ff0800720c */ /* 0x000fe40003f65070 */
[----:B------:R-:W-:Y:S01]  /*b9360*/  SEL R8, RZ, 0x4, !P6 ;  /* 0x00000004ff087807 */ /* 0x000fe20007000000 */
[-C--:B--2---:R-:W-:Y:S01]  /*b9370*/  IADD3 R218, P6, R218, R249.reuse, RZ ;  /* 0x000000f9dada7210 */ /* 0x084fe20007fde0ff */
[----:B------:R-:W-:Y:S01]  /*b9380*/  HMMA.1688.F32.TF32 R208, R176, R210, R224 ;  /* 0x000000d2b0d0723c */ /* 0x000fe200000810e0 */
[----:B------:R-:W2:Y:S01]  /*b9390*/  LDL.LU R224, [R1+0x11b0] ;  /* 0x0011b00001e07983 */ /* 0x000ea20000300800 */
[----:B------:R-:W-:-:S02]  /*b93a0*/  IADD3 R9, P5, R9, R249, RZ ;  /* 0x000000f909097210 */ /* 0x000fc40007fbe0ff */
[----:B------:R1:W-:Y:S02]  /*b93b0*/  STL [R1+0x27e0], R218 ;  /* 0x0027e0da01007387 */ /* 0x0003e40000100800 */
[----:B------:R-:W2:Y:S01]  /*b93c0*/  LDL.LU R225, [R1+0x11b4] ;  /* 0x0011b40001e17983 */ /* 0x000ea20000300800 */
[----:B------:R-:W2:Y:S01]  /*b93d0*/  LDL.LU R226, [R1+0x11b8] ;  /* 0x0011b80001e27983 */ /* 0x000ea20000300800 */
[----:B------:R-:W2:Y:S02]  /*b93e0*/  LDL.LU R227, [R1+0x11bc] ;  /* 0x0011bc0001e37983 */ /* 0x000ea40000300800 */
[----:B------:R-:W-:Y:S02]  /*b93f0*/  STL [R1+0x27e8], R9 ;  /* 0x0027e80901007387 */ /* 0x000fe40000100800 */
[----:B------:R-:W-:-:S05]  /*b9400*/  IMAD.MOV.U32 R4, RZ, RZ, R216 ;  /* 0x000000ffff047224 */ /* 0x000fca00078e00d8 */
[----:B------:R1:W-:Y:S02]  /*b9410*/  LDGSTS.E [R250+0x52600], [R4.64], P4 ;  /* 0x5260000004fa7fae */ /* 0x0003e4000a121846 */
[----:B-1----:R-:W-:Y:S01]  /*b9420*/  MOV R4, R218 ;  /* 0x000000da00047202 */ /* 0x002fe20000000f00 */
[----:B----4-:R-:W-:-:S05]  /*b9430*/  IMAD.X R219, R219, 0x1, R2, P6 ;  /* 0x00000001dbdb7824 */ /* 0x010fca00030e0602 */
[----:B------:R1:W-:Y:S01]  /*b9440*/  STL [R1+0x27dc], R219 ;  /* 0x0027dcdb01007387 */ /* 0x0003e20000100800 */
[----:B------:R-:W4:Y:S02]  /*b9450*/  LDL.LU R221, [R1+0x281c] ;  /* 0x00281c0001dd7983 */ /* 0x000f240000300800 */
[----:B------:R-:W4:Y:S02]  /*b9460*/  LDL.LU R220, [R1+0x2824] ;  /* 0x0028240001dc7983 */ /* 0x000f240000300800 */
[----:B------:R-:W4:Y:S01]  /*b9470*/  LDL.LU R216, [R1+0x2828] ;  /* 0x0028280001d87983 */ /* 0x000f220000300800 */
[----:B------:R-:W4:Y:S01]  /*b9480*/  LDL.LU R218, [R1+0x2860] ;  /* 0x0028600001da7983 */ /* 0x000f220000300800 */
[----:B------:R-:W-:Y:S02]  /*b9490*/  SEL R8, R8, RZ, !P0 ;  /* 0x000000ff08087207 */ /* 0x000fe40004000000 */
[----:B------:R-:W-:Y:S01]  /*b94a0*/  ISETP.GT.AND P6, PT, R3, 0x5d, PT ;  /* 0x0000005d0300780c */ /* 0x000fe20003fc4270 */
[----:B------:R-:W-:Y:S01]  /*b94b0*/  IMAD.MOV.U32 R5, RZ, RZ, R219 ;  /* 0x000000ffff057224 */ /* 0x000fe200078e00db */
[----:B------:R-:W-:-:S02]  /*b94c0*/  ISETP.NE.U32.AND P4, PT, R8, RZ, PT ;  /* 0x000000ff0800720c */ /* 0x000fc40003f85070 */
[----:B------:R-:W-:Y:S02]  /*b94d0*/  SEL R8, RZ, 0x4, !P6 ;  /* 0x00000004ff087807 */ /* 0x000fe40007000000 */
[----:B------:R1:W-:Y:S01]  /*b94e0*/  LDGSTS.E [R250+0x53400], [R4.64], P1 ;  /* 0x5340000004fa7fae */ /* 0x0003e20008921846 */
[----:B---3--:R-:W-:Y:S01]  /*b94f0*/  IADD3 R0, P6, R0, R249, RZ ;  /* 0x000000f900007210 */ /* 0x008fe20007fde0ff */
[----:B------:R-:W-:-:S05]  /*b9500*/  IMAD.X R217, R217, 0x1, R2, P5 ;  /* 0x00000001d9d97824 */ /* 0x000fca00028e0602 */
[----:B------:R3:W-:Y:S01]  /*b9510*/  STL [R1+0x27e4], R217 ;  /* 0x0027e4d901007387 */ /* 0x0007e20000100800 */
[----:B------:R-:W4:Y:S02]  /*b9520*/  LDL.LU R244, [R1+0x11c0] ;  /* 0x0011c00001f47983 */ /* 0x000f240000300800 */
[----:B------:R-:W4:Y:S02]  /*b9530*/  LDL.LU R245, [R1+0x11c4] ;  /* 0x0011c40001f57983 */ /* 0x000f240000300800 */
[----:B------:R2:W-:Y:S02]  /*b9540*/  STL [R1+0x2820], R0 ;  /* 0x0028200001007387 */ /* 0x0005e40000100800 */
[----:B-1----:R-:W-:Y:S01]  /*b9550*/  IMAD.MOV.U32 R5, RZ, RZ, R217 ;  /* 0x000000ffff057224 */ /* 0x002fe200078e00d9 */
[----:B------:R-:W4:Y:S01]  /*b9560*/  LDL.LU R219, [R1+0x285c] ;  /* 0x00285c0001db7983 */ /* 0x000f220000300800 */
[----:B------:R-:W-:-:S03]  /*b9570*/  IMAD.MOV.U32 R4, RZ, RZ, R9 ;  /* 0x000000ffff047224 */ /* 0x000fc600078e0009 */
[----:B---3--:R-:W3:Y:S01]  /*b9580*/  LDL.LU R217, [R1+0x2864] ;  /* 0x0028640001d97983 */ /* 0x008ee20000300800 */
[----:B------:R-:W3:Y:S01]  /*b9590*/  LDL.LU R9, [R1+0x2868] ;  /* 0x0028680001097983 */ /* 0x000ee20000300800 */
[----:B------:R-:W-:Y:S02]  /*b95a0*/  SEL R8, R8, RZ, !P0 ;  /* 0x000000ff08087207 */ /* 0x000fe40004000000 */
[----:B------:R1:W-:Y:S01]  /*b95b0*/  LDGSTS.E [R250+0x53600], [R4.64], P1 ;  /* 0x5360000004fa7fae */ /* 0x0003e20008921846 */
[----:B------:R-:W-:Y:S01]  /*b95c0*/  HMMA.1688.F32.TF32 R212, R176, R246, R212 ;  /* 0x000000f6b0d4723c */ /* 0x000fe200000810d4 */
[----:B------:R-:W-:-:S06]  /*b95d0*/  ISETP.NE.U32.AND P1, PT, R8, RZ, PT ;  /* 0x000000ff0800720c */ /* 0x000fcc0003f25070 */
[----:B------:R-:W-:Y:S01]  /*b95e0*/  IMAD.MOV.U32 R246, RZ, RZ, R33 ;  /* 0x000000fffff67224 */ /* 0x000fe200078e0021 */
[----:B------:R-:W-:Y:S01]  /*b95f0*/  MOV R247, R32 ;  /* 0x0000002000f77202 */ /* 0x000fe20000000f00 */
[----:B-1----:R-:W-:Y:S01]  /*b9600*/  IMAD.MOV.U32 R4, RZ, RZ, R0 ;  /* 0x000000ffff047224 */ /* 0x002fe200078e0000 */
[----:B--2---:R-:W-:Y:S01]  /*b9610*/  HMMA.1688.F32.TF32 R32, R176, R34, R224 ;  /* 0x00000022b020723c */ /* 0x004fe200000810e0 */
[--C-:B----4-:R-:W-:Y:S01]  /*b9620*/  IMAD.X R221, R221, 0x1, R2.reuse, P6 ;  /* 0x00000001dddd7824 */ /* 0x110fe200030e0602 */
[----:B------:R-:W-:Y:S02]  /*b9630*/  IADD3 R216, P5, R216, R249, RZ ;  /* 0x000000f9d8d87210 */ /* 0x000fe40007fbe0ff */
[----:B------:R-:W-:Y:S01]  /*b9640*/  ISETP.GT.AND P6, PT, R3, 0x61, PT ;  /* 0x000000610300780c */ /* 0x000fe20003fc4270 */
[----:B------:R-:W-:Y:S02]  /*b9650*/  IMAD.MOV.U32 R5, RZ, RZ, R221 ;  /* 0x000000ffff057224 */ /* 0x000fe400078e00dd */
[----:B------:R-:W-:Y:S01]  /*b9660*/  STL [R1+0x2828], R216 ;  /* 0x002828d801007387 */ /* 0x000fe20000100800 */
[----:B------:R-:W-:-:S02]  /*b9670*/  IMAD.X R220, R220, 0x1, R2, P5 ;  /* 0x00000001dcdc7824 */ /* 0x000fc400028e0602 */
[----:B------:R1:W-:Y:S02]  /*b9680*/  STL [R1+0x281c], R221 ;  /* 0x00281cdd01007387 */ /* 0x0003e40000100800 */
[----:B------:R-:W2:Y:S01]  /*b9690*/  LDL.LU R0, [R1+0x28a0] ;  /* 0x0028a00001007983 */ /* 0x000ea20000300800 */
[----:B------:R-:W-:Y:S01]  /*b96a0*/  SEL R8, RZ, 0x4, !P6 ;  /* 0x00000004ff087807 */ /* 0x000fe20007000000 */
[-C--:B------:R-:W-:Y:S01]  /*b96b0*/  IADD3 R218, P6, R218, R249.reuse, RZ ;  /* 0x000000f9dada7210 */ /* 0x080fe20007fde0ff */
[----:B------:R4:W-:Y:S01]  /*b96c0*/  STL [R1+0x2824], R220 ;  /* 0x002824dc01007387 */ /* 0x0009e20000100800 */
[----:B------:R-:W2:Y:S02]  /*b96d0*/  LDL.LU R224, [R1+0x11d0] ;  /* 0x0011d00001e07983 */ /* 0x000ea40000300800 */
[----:B------:R-:W2:Y:S01]  /*b96e0*/  LDL.LU R225, [R1+0x11d4] ;  /* 0x0011d40001e17983 */ /* 0x000ea20000300800 */
[----:B------:R4:W-:Y:S04]  /*b96f0*/  LDGSTS.E [R250+0x54400], [R4.64], P2 ;  /* 0x5440000004fa7fae */ /* 0x0009e80009121846 */
[----:B------:R3:W-:Y:S01]  /*b9700*/  STL [R1+0x2860], R218 ;  /* 0x002860da01007387 */ /* 0x0007e20000100800 */
[----:B-1----:R-:W2:Y:S02]  /*b9710*/  LDL.LU R221, [R1+0x289c] ;  /* 0x00289c0001dd7983 */ /* 0x002ea40000300800 */
[----:B----4-:R-:W-:Y:S01]  /*b9720*/  IMAD.MOV.U32 R5, RZ, RZ, R220 ;  /* 0x000000ffff057224 */ /* 0x010fe200078e00dc */
[----:B------:R-:W-:Y:S01]  /*b9730*/  MOV R4, R216 ;  /* 0x000000d800047202 */ /* 0x000fe20000000f00 */
[----:B------:R-:W4:Y:S01]  /*b9740*/  LDL.LU R220, [R1+0x28a4] ;  /* 0x0028a40001dc7983 */ /* 0x000f220000300800 */
[----:B------:R-:W4:Y:S03]  /*b9750*/  LDL.LU R216, [R1+0x28a8] ;  /* 0x0028a80001d87983 */ /* 0x000f260000300800 */
[----:B------:R1:W-:Y:S01]  /*b9760*/  LDGSTS.E [R250+0x54600], [R4.64], P2 ;  /* 0x5460000004fa7fae */ /* 0x0003e20009121846 */
[----:B------:R-:W-:Y:S01]  /*b9770*/  IMAD.X R219, R219, 0x1, R2, P6 ;  /* 0x00000001dbdb7824 */ /* 0x000fe200030e0602 */
[----:B---3--:R-:W-:Y:S01]  /*b9780*/  IADD3 R9, P5, R9, R249, RZ ;  /* 0x000000f909097210 */ /* 0x008fe20007fbe0ff */
[----:B-1----:R-:W-:-:S04]  /*b9790*/  IMAD.MOV.U32 R4, RZ, RZ, R218 ;  /* 0x000000ffff047224 */ /* 0x002fc800078e00da */
[----:B------:R-:W-:Y:S01]  /*b97a0*/  STL [R1+0x2868], R9 ;  /* 0x0028680901007387 */ /* 0x000fe20000100800 */
[----:B------:R1:W-:Y:S02]  /*b97b0*/  STL [R1+0x285c], R219 ;  /* 0x00285cdb01007387 */ /* 0x0003e40000100800 */
[----:B------:R-:W2:Y:S01]  /*b97c0*/  LDL.LU R218, [R1+0x28e0] ;  /* 0x0028e00001da7983 */ /* 0x000ea20000300800 */
[----:B------:R-:W-:Y:S02]  /*b97d0*/  SEL R8, R8, RZ, !P0 ;  /* 0x000000ff08087207 */ /* 0x000fe40004000000 */
[----:B------:R-:W-:Y:S02]  /*b97e0*/  ISETP.GT.AND P6, PT, R3, 0x65, PT ;  /* 0x000000650300780c */ /* 0x000fe40003fc4270 */
[----:B------:R-:W-:Y:S02]  /*b97f0*/  IADD3.X R217, R217, R2, RZ, P5, !PT ;  /* 0x00000002d9d97210 */ /* 0x000fe40002ffe4ff */
[----:B------:R-:W-:Y:S01]  /*b9800*/  ISETP.NE.U32.AND P2, PT, R8, RZ, PT ;  /* 0x000000ff0800720c */ /* 0x000fe20003f45070 */
[----:B------:R-:W-:-:S02]  /*b9810*/  SEL R8, RZ, 0x4, !P6 ;  /* 0x00000004ff087807 */ /* 0x000fc40007000000 */
[----:B------:R-:W-:Y:S02]  /*b9820*/  IMAD.MOV.U32 R5, RZ, RZ, R219 ;  /* 0x000000ffff057224 */ /* 0x000fe400078e00db */
[----:B------:R-:W-:Y:S02]  /*b9830*/  IMAD.MOV.U32 R226, RZ, RZ, R29 ;  /* 0x000000ffffe27224 */ /* 0x000fe400078e001d */
[----:B------:R-:W-:Y:S01]  /*b9840*/  IMAD.MOV.U32 R227, RZ, RZ, R28 ;  /* 0x000000ffffe37224 */ /* 0x000fe200078e001c */
[----:B------:R1:W-:Y:S01]  /*b9850*/  STL [R1+0x2864], R217 ;  /* 0x002864d901007387 */ /* 0x0003e20000100800 */
[----:B------:R-:W-:Y:S01]  /*b9860*/  HMMA.1688.F32.TF32 R28, R176, R30, R244 ;  /* 0x0000001eb01c723c */ /* 0x000fe200000810f4 */
[----:B------:R-:W2:Y:S02]  /*b9870*/  LDL.LU R244, [R1+0x11e0] ;  /* 0x0011e00001f47983 */ /* 0x000ea40000300800 */
[----:B------:R-:W2:Y:S01]  /*b9880*/  LDL.LU R245, [R1+0x11e4] ;  /* 0x0011e40001f57983 */ /* 0x000ea20000300800 */
[----:B------:R1:W-:Y:S02]  /*b9890*/  LDGSTS.E [R250+0x55400], [R4.64], P3 ;  /* 0x5540000004fa7fae */ /* 0x0003e40009921846 */
[----:B-1----:R-:W-:-:S02]  /*b98a0*/  IMAD.MOV.U32 R5, RZ, RZ, R217 ;  /* 0x000000ffff057224 */ /* 0x002fc400078e00d9 */
[----:B------:R-:W-:-:S05]  /*b98b0*/  IMAD.MOV.U32 R4, RZ, RZ, R9 ;  /* 0x000000ffff047224 */ /* 0x000fca00078e0009 */
[----:B------:R1:W-:Y:S01]  /*b98c0*/  LDGSTS.E [R250+0x55600], [R4.64], P3 ;  /* 0x5560000004fa7fae */ /* 0x0003e20009921846 */
[----:B--2---:R-:W-:-:S05]  /*b98d0*/  IADD3 R0, P6, R0, R249, RZ ;  /* 0x000000f900007210 */ /* 0x004fca0007fde0ff */
[----:B------:R2:W-:Y:S01]  /*b98e0*/  STL [R1+0x28a0], R0 ;  /* 0x0028a00001007387 */ /* 0x0005e20000100800 */
[----:B------:R-:W3:Y:S02]  /*b98f0*/  LDL.LU R219, [R1+0x28dc] ;  /* 0x0028dc0001db7983 */ /* 0x000ee40000300800 */
[----:B------:R-:W3:Y:S02]  /*b9900*/  LDL.LU R217, [R1+0x28e4] ;  /* 0x0028e40001d97983 */ /* 0x000ee40000300800 */
[----:B------:R-:W3:Y:S02]  /*b9910*/  LDL.LU R9, [R1+0x28e8] ;  /* 0x0028e80001097983 */ /* 0x000ee40000300800 */
[----:B------:R-:W-:Y:S02]  /*b9920*/  IMAD.X R221, R221, 0x1, R2, P6 ;  /* 0x00000001dddd7824 */ /* 0x000fe400030e0602 */
[----:B-1----:R-:W-:Y:S01]  /*b9930*/  IMAD.MOV.U32 R4, RZ, RZ, R0 ;  /* 0x000000ffff047224 */ /* 0x002fe200078e0000 */
[----:B----4-:R-:W-:-:S05]  /*b9940*/  IADD3 R216, P5, R216, R249, RZ ;  /* 0x000000f9d8d87210 */ /* 0x010fca0007fbe0ff */
[----:B------:R-:W-:Y:S01]  /*b9950*/  STL [R1+0x28a8], R216 ;  /* 0x0028a8d801007387 */ /* 0x000fe20000100800 */
[----:B------:R1:W-:Y:S02]  /*b9960*/  STL [R1+0x289c], R221 ;  /* 0x00289cdd01007387 */ /* 0x0003e40000100800 */
[----:B--2---:R-:W2:Y:S01]  /*b9970*/  LDL.LU R0, [R1+0x2920] ;  /* 0x0029200001007983 */ /* 0x004ea20000300800 */
[----:B------:R-:W-:Y:S02]  /*b9980*/  SEL R8, R8, RZ, !P0 ;  /* 0x000000ff08087207 */ /* 0x000fe40004000000 */
[----:B------:R-:W-:Y:S01]  /*b9990*/  ISETP.GT.AND P6, PT, R3, 0x69, PT ;  /* 0x000000690300780c */ /* 0x000fe20003fc4270 */
[----:B------:R-:W-:Y:S01]  /*b99a0*/  IMAD.X R220, R220, 0x1, R2, P5 ;  /* 0x00000001dcdc7824 */ /* 0x000fe200028e0602 */
[----:B------:R-:W-:Y:S02]  /*b99b0*/  ISETP.NE.U32.AND P3, PT, R8, RZ, PT ;  /* 0x000000ff0800720c */ /* 0x000fe40003f65070 */
[----:B------:R-:W-:Y:S01]  /*b99c0*/  SEL R8, RZ, 0x4, !P6 ;  /* 0x00000004ff087807 */ /* 0x000fe20007000000 */
[----:B------:R-:W-:-:S02]  /*b99d0*/  MOV R5, R221 ;  /* 0x000000dd00057202 */ /* 0x000fc40000000f00 */
[----:B------:R-:W-:Y:S01]  /*b99e0*/  MOV R246, R25 ;  /* 0x0000001900f67202 */ /* 0x000fe20000000f00 */
[----:B------:R-:W-:Y:S01]  /*b99f0*/  IMAD.MOV.U32 R247, RZ, RZ, R24 ;  /* 0x000000fffff77224 */ /* 0x000fe200078e0018 */
[----:B------:R4:W-:Y:S01]  /*b9a00*/  STL [R1+0x28a4], R220 ;  /* 0x0028a4dc01007387 */ /* 0x0009e20000100800 */
[----:B------:R-:W-:Y:S01]  /*b9a10*/  HMMA.1688.F32.TF32 R24, R176, R26, R224 ;  /* 0x0000001ab018723c */ /* 0x000fe200000810e0 */
[----:B------:R-:W2:Y:S02]  /*b9a20*/  LDL.LU R224, [R1+0x11f0] ;  /* 0x0011f00001e07983 */ /* 0x000ea40000300800 */
[----:B------:R-:W2:Y:S01]  /*b9a30*/  LDL.LU R225, [R1+0x11f4] ;  /* 0x0011f40001e17983 */ /* 0x000ea20000300800 */
[----:B------:R4:W-:Y:S01]  /*b9a40*/  LDGSTS.E [R250+0x56400], [R4.64], P4 ;  /* 0x5640000004fa7fae */ /* 0x0009e2000a121846 */
[----:B------:R-:W-:-:S05]  /*b9a50*/  IADD3 R218, P6, R218, R249, RZ ;  /* 0x000000f9dada7210 */ /* 0x000fca0007fde0ff */
[----:B------:R3:W-:Y:S01]  /*b9a60*/  STL [R1+0x28e0], R218 ;  /* 0x0028e0da01007387 */ /* 0x0007e20000100800 */
[----:B-1----:R-:W2:Y:S02]  /*b9a70*/  LDL.LU R221, [R1+0x291c] ;  /* 0x00291c0001dd7983 */ /* 0x002ea40000300800 */
[----:B----4-:R-:W-:Y:S02]  /*b9a80*/  IMAD.MOV.U32 R5, RZ, RZ, R220 ;  /* 0x000000ffff057224 */ /* 0x010fe400078e00dc */
[----:B------:R-:W-:Y:S01]  /*b9a90*/  IMAD.MOV.U32 R4, RZ, RZ, R216 ;  /* 0x000000ffff047224 */ /* 0x000fe200078e00d8 */
[----:B------:R-:W4:Y:S01]  /*b9aa0*/  LDL.LU R220, [R1+0x2924] ;  /* 0x0029240001dc7983 */ /* 0x000f220000300800 */
[----:B------:R-:W4:Y:S01]  /*b9ab0*/  LDL.LU R216, [R1+0x2928] ;  /* 0x0029280001d87983 */ /* 0x000f220000300800 */
[----:B------:R-:W-:Y:S02]  /*b9ac0*/  SEL R8, R8, RZ, !P0 ;  /* 0x000000ff08087207 */ /* 0x000fe40004000000 */
[----:B------:R1:W-:Y:S02]  /*b9ad0*/  LDGSTS.E [R250+0x56600], [R4.64], P4 ;  /* 0x5660000004fa7fae */ /* 0x0003e4000a121846 */
[----:B------:R-:W-:Y:S01]  /*b9ae0*/  ISETP.NE.U32.AND P4, PT, R8, RZ, PT ;  /* 0x000000ff0800720c */ /* 0x000fe20003f85070 */
[----:B------:R-:W-:-:S02]  /*b9af0*/  IMAD.MOV.U32 R226, RZ, RZ, R21 ;  /* 0x000000ffffe27224 */ /* 0x000fc400078e0015 */
[----:B------:R-:W-:Y:S02]  /*b9b00*/  IMAD.MOV.U32 R227, RZ, RZ, R20 ;  /* 0x000000ffffe37224 */ /* 0x000fe400078e0014 */
[----:B------:R-:W-:Y:S01]  /*b9b10*/  HMMA.1688.F32.TF32 R20, R176, R22, R244 ;  /* 0x00000016b014723c */ /* 0x000fe200000810f4 */
[----:B-1----:R-:W-:Y:S01]  /*b9b20*/  IMAD.MOV.U32 R4, RZ, RZ, R218 ;  /* 0x000000ffff047224 */ /* 0x002fe200078e00da */
[----:B---3--:R-:W-:Y:S02]  /*b9b30*/  IADD3.X R219, R219, R2, RZ, P6, !PT ;  /* 0x00000002dbdb7210 */ /* 0x008fe400037fe4ff */
[----:B------:R-:W-:Y:S01]  /*b9b40*/  IADD3 R9, P5, R9, R249, RZ ;  /* 0x000000f909097210 */ /* 0x000fe20007fbe0ff */
[----:B------:R-:W-:-:S04]  /*b9b50*/  ISETP.GT.AND P6, PT, R3, 0x6d, PT ;  /* 0x0000006d0300780c */ /* 0x000fc80003fc4270 */
[----:B------:R-:W-:Y:S01]  /*b9b60*/  IMAD.X R217, R217, 0x1, R2, P5 ;  /* 0x00000001d9d97824 */ /* 0x000fe200028e0602 */
[----:B------:R-:W-:Y:S01]  /*b9b70*/  STL [R1+0x28e8], R9 ;  /* 0x0028e80901007387 */ /* 0x000fe20000100800 */
[----:B------:R-:W-:Y:S01]  /*b9b80*/  SEL R8, RZ, 0x4, !P6 ;  /* 0x00000004ff087807 */ /* 0x000fe20007000000 */
[----:B------:R1:W-:Y:S02]  /*b9b90*/  STL [R1+0x28dc], R219 ;  /* 0x0028dcdb01007387 */ /* 0x0003e40000100800 */
[----:B------:R-:W-:Y:S01]  /*b9ba0*/  IMAD.MOV.U32 R5, RZ, RZ, R219 ;  /* 0x000000ffff057224 */ /* 0x000fe200078e00db */
[----:B------:R-:W3:Y:S01]  /*b9bb0*/  LDL.LU R218, [R1+0x2960] ;  /* 0x0029600001da7983 */ /* 0x000ee20000300800 */
[----:B------:R1:W-:Y:S02]  /*b9bc0*/  STL [R1+0x28e4], R217 ;  /* 0x0028e4d901007387 */ /* 0x0003e40000100800 */
[----:B------:R-:W3:Y:S02]  /*b9bd0*/  LDL.LU R244, [R1+0x1200] ;  /* 0x0012000001f47983 */ /* 0x000ee40000300800 */
[----:B------:R-:W3:Y:S01]  /*b9be0*/  LDL.LU R245, [R1+0x1204] ;  /* 0x0012040001f57983 */ /* 0x000ee20000300800 */
[----:B------:R1:W-:Y:S01]  /*b9bf0*/  LDGSTS.E [R250+0x57400], [R4.64], P1 ;  /* 0x5740000004fa7fae */ /* 0x0003e20008921846 */
[----:B--2---:R-:W-:-:S05]  /*b9c00*/  IADD3 R0, P6, R0, R249, RZ ;  /* 0x000000f900007210 */ /* 0x004fca0007fde0ff */
[----:B------:R2:W-:Y:S01]  /*b9c10*/  STL [R1+0x2920], R0 ;  /* 0x0029200001007387 */ /* 0x0005e20000100800 */
[----:B-1----:R-:W-:Y:S01]  /*b9c20*/  MOV R5, R217 ;  /* 0x000000d900057202 */ /* 0x002fe20000000f00 */
[----:B------:R-:W3:Y:S02]  /*b9c30*/  LDL.LU R219, [R1+0x295c] ;  /* 0x00295c0001db7983 */ /* 0x000ee40000300800 */
[----:B------:R-:W-:Y:S01]  /*b9c40*/  IMAD.MOV.U32 R4, RZ, RZ, R9 ;  /* 0x000000ffff047224 */ /* 0x000fe200078e0009 */
[----:B------:R-:W3:Y:S01]  /*b9c50*/  LDL.LU R217, [R1+0x2964] ;  /* 0x0029640001d97983 */ /* 0x000ee20000300800 */
[----:B------:R-:W3:Y:S03]  /*b9c60*/  LDL.LU R9, [R1+0x2968] ;  /* 0x0029680001097983 */ /* 0x000ee60000300800 */
[----:B------:R1:W-:Y:S01]  /*b9c70*/  LDGSTS.E [R250+0x57600], [R4.64], P1 ;  /* 0x5760000004fa7fae */ /* 0x0003e20008921846 */
[----:B------:R-:W-:Y:S01]  /*b9c80*/  IMAD.X R221, R221, 0x1, R2, P6 ;  /* 0x00000001dddd7824 */ /* 0x000fe200030e0602 */
[----:B----4-:R-:W-:-:S02]  /*b9c90*/  IADD3 R216, P5, R216, R249, RZ ;  /* 0x000000f9d8d87210 */ /* 0x010fc40007fbe0ff */
[----:B-1----:R-:W-:-:S03]  /*b9ca0*/  MOV R4, R0 ;  /* 0x0000000000047202 */ /* 0x002fc60000000f00 */
[----:B------:R1:W-:Y:S01]  /*b9cb0*/  STL [R1+0x2928], R216 ;  /* 0x002928d801007387 */ /* 0x0003e20000100800 */
[----:B------:R4:W-:Y:S02]  /*b9cc0*/  STL [R1+0x291c], R221 ;  /* 0x00291cdd01007387 */ /* 0x0009e40000100800 */
[----:B--2---:R-:W2:Y:S01]  /*b9cd0*/  LDL.LU R0, [R1+0x29a0] ;  /* 0x0029a00001007983 */ /* 0x004ea20000300800 */
[----:B------:R-:W-:Y:S02]  /*b9ce0*/  SEL R8, R8, RZ, !P0 ;  /* 0x000000ff08087207 */ /* 0x000fe40004000000 */
[----:B------:R-:W-:Y:S01]  /*b9cf0*/  ISETP.GT.AND P6, PT, R3, 0x71, PT ;  /* 0x000000710300780c */ /* 0x000fe20003fc4270 */
[----:B------:R-:W-:Y:S01]  /*b9d00*/  IMAD.X R220, R220, 0x1, R2, P5 ;  /* 0x00000001dcdc7824 */ /* 0x000fe200028e0602 */
[----:B------:R-:W-:Y:S02]  /*b9d10*/  ISETP.NE.U32.AND P1, PT, R8, RZ, PT ;  /* 0x000000ff0800720c */ /* 0x000fe40003f25070 */
[----:B------:R-:W-:-:S02]  /*b9d20*/  SEL R8, RZ, 0x4, !P6 ;  /* 0x00000004ff087807 */ /* 0x000fc40007000000 */
[----:B------:R-:W-:Y:S01]  /*b9d30*/  IMAD.MOV.U32 R5, RZ, RZ, R221 ;  /* 0x000000ffff057224 */ /* 0x000fe200078e00dd */
[----:B------:R-:W-:Y:S01]  /*b9d40*/  STL [R1+0x2924], R220 ;  /* 0x002924dc01007387 */ /* 0x000fe20000100800 */
[----:B------:R-:W2:Y:S02]  /*b9d50*/  LDL.LU R228, [R1+0x1210] ;  /* 0x0012100001e47983 */ /* 0x000ea40000300800 */
[----:B------:R-:W2:Y:S01]  /*b9d60*/  LDL.LU R229, [R1+0x1214] ;  /* 0x0012140001e57983 */ /* 0x000ea20000300800 */
[----:B------:R1:W-:Y:S02]  /*b9d70*/  LDGSTS.E [R250+0x58400], [R4.64], P2 ;  /* 0x5840000004fa7fae */ /* 0x0003e40009121846 */
[----:B-1----:R-:W-:Y:S01]  /*b9d80*/  IMAD.MOV.U32 R4, RZ, RZ, R216 ;  /* 0x000000ffff047224 */ /* 0x002fe200078e00d8 */
[----:B---3--:R-:W-:-:S05]  /*b9d90*/  IADD3 R218, P6, R218, R249, RZ ;  /* 0x000000f9dada7210 */ /* 0x008fca0007fde0ff */
[----:B------:R-:W-:Y:S01]  /*b9da0*/  STL [R1+0x2960], R218 ;  /* 0x002960da01007387 */ /* 0x000fe20000100800 */
[----:B------:R-:W3:Y:S02]  /*b9db0*/  LDL.LU R216, [R1+0x299c] ;  /* 0x00299c0001d87983 */ /* 0x000ee40000300800 */
[----:B------:R-:W-:Y:S01]  /*b9dc0*/  IMAD.X R219, R219, 0x1, R2, P6 ;  /* 0x00000001dbdb7824 */ /* 0x000fe200030e0602 */
[----:B------:R-:W-:-:S05]  /*b9dd0*/  IADD3 R9, P5, R9, R249, RZ ;  /* 0x000000f909097210 */ /* 0x000fca0007fbe0ff */
[----:B------:R-:W-:Y:S01]  /*b9de0*/  STL [R1+0x2968], R9 ;  /* 0x0029680901007387 */ /* 0x000fe20000100800 */
[----:B------:R1:W-:Y:S02]  /*b9df0*/  STL [R1+0x295c], R219 ;  /* 0x00295cdb01007387 */ /* 0x0003e40000100800 */
[----:B------:R-:W3:Y:S02]  /*b9e00*/  LDL.LU R222, [R1+0x29a4] ;  /* 0x0029a40001de7983 */ /* 0x000ee40000300800 */
[----:B----4-:R-:W4:Y:S02]  /*b9e10*/  LDL.LU R221, [R1+0x29a8] ;  /* 0x0029a80001dd7983 */ /* 0x010f240000300800 */
[----:B------:R-:W-:Y:S01]  /*b9e20*/  IMAD.MOV.U32 R5, RZ, RZ, R220 ;  /* 0x000000ffff057224 */ /* 0x000fe200078e00dc */
[----:B------:R-:W-:Y:S01]  /*b9e30*/  SEL R8, R8, RZ, !P0 ;  /* 0x000000ff08087207 */ /* 0x000fe20004000000 */
[----:B------:R-:W-:Y:S02]  /*b9e40*/  IMAD.MOV.U32 R246, RZ, RZ, R17 ;  /* 0x000000fffff67224 */ /* 0x000fe400078e0011 */
[----:B------:R-:W-:Y:S01]  /*b9e50*/  IMAD.MOV.U32 R247, RZ, RZ, R16 ;  /* 0x000000fffff77224 */ /* 0x000fe200078e0010 */
[----:B------:R-:W-:Y:S01]  /*b9e60*/  ISETP.GT.AND P6, PT, R3, 0x75, PT ;  /* 0x000000750300780c */ /* 0x000fe20003fc4270 */
[----:B------:R1:W-:Y:S01]  /*b9e70*/  LDGSTS.E [R250+0x58600], [R4.64], P2 ;  /* 0x5860000004fa7fae */ /* 0x0003e20009121846 */
[----:B------:R-:W-:Y:S01]  /*b9e80*/  IMAD.X R217, R217, 0x1, R2, P5 ;  /* 0x00000001d9d97824 */ /* 0x000fe200028e0602 */
[----:B------:R-:W-:Y:S01]  /*b9e90*/  ISETP.NE.U32.AND P2, PT, R8, RZ, PT ;  /* 0x000000ff0800720c */ /* 0x000fe20003f45070 */
[----:B------:R-:W-:-:S02]  /*b9ea0*/  SEL R8, RZ, 0x4, !P6 ;  /* 0x00000004ff087807 */ /* 0x000fc40007000000 */
[----:B------:R-:W-:Y:S01]  /*b9eb0*/  IMAD.MOV.U32 R230, RZ, RZ, R13 ;  /* 0x000000ffffe67224 */ /* 0x000fe200078e000d */
[----:B------:R-:W-:Y:S01]  /*b9ec0*/  MOV R231, R12 ;  /* 0x0000000c00e77202 */ /* 0x000fe20000000f00 */
[----:B------:R1:W-:Y:S01]  /*b9ed0*/  STL [R1+0x2964], R217 ;  /* 0x002964d901007387 */ /* 0x0003e20000100800 */
[----:B------:R-:W-:Y:S01]  /*b9ee0*/  HMMA.1688.F32.TF32 R12, R176, R14, R244 ;  /* 0x0000000eb00c723c */ /* 0x000fe200000810f4 */
[----:B------:R-:W4:Y:S02]  /*b9ef0*/  LDL.LU R244, [R1+0x1220] ;  /* 0x0012200001f47983 */ /* 0x000f240000300800 */
[----:B------:R-:W4:Y:S01]  /*b9f00*/  LDL.LU R245, [R1+0x1224] ;  /* 0x0012240001f57983 */ /* 0x000f220000300800 */
[----:B--2---:R-:W-:-:S04]  /*b9f10*/  IADD3 R0, P6, R0, R249, RZ ;  /* 0x000000f900007210 */ /* 0x004fc80007fde0ff */
[----:B------:R-:W-:Y:S01]  /*b9f20*/  HMMA.1688.F32.TF32 R16, R176, R18, R224 ;  /* 0x00000012b010723c */ /* 0x000fe200000810e0 */
[----:B------:R2:W-:Y:S01]  /*b9f30*/  STL [R1+0x29a0], R0 ;  /* 0x0029a00001007387 */ /* 0x0005e20000100800 */
[----:B------:R-:W4:Y:S02]  /*b9f40*/  LDL.LU R246, [R1+0x1228] ;  /* 0x0012280001f67983 */ /* 0x000f240000300800 */
[----:B------:R-:W4:Y:S02]  /*b9f50*/  LDL.LU R247, [R1+0x122c] ;  /* 0x00122c0001f77983 */ /* 0x000f240000300800 */
[----:B------:R-:W4:Y:S01]  /*b9f60*/  LDL.LU R225, [R1+0x29dc] ;  /* 0x0029dc0001e17983 */ /* 0x000f220000300800 */
[----:B------:R-:W4:Y:S01]  /*b9f70*/  LDL.LU R223, [R1+0x29e0] ;  /* 0x0029e00001df7983 */ /* 0x000f220000300800 */
[----:B-1----:R-:W-:Y:S02]  /*b9f80*/  IMAD.MOV.U32 R5, RZ, RZ, R219 ;  /* 0x000000ffff057224 */ /* 0x002fe400078e00db */
[----:B------:R-:W4:Y:S02]  /*b9f90*/  LDL.LU R224, [R1+0x29e4] ;  /* 0x0029e40001e07983 */ /* 0x000f240000300800 */
[----:B------:R-:W4:Y:S02]  /*b9fa0*/  LDL.LU R219, [R1+0x29e8] ;  /* 0x0029e80001db7983 */ /* 0x000f240000300800 */
[----:B------:R-:W-:-:S02]  /*b9fb0*/  IMAD.MOV.U32 R4, RZ, RZ, R218 ;  /* 0x000000ffff047224 */ /* 0x000fc400078e00da */
[----:B------:R-:W4:Y:S04]  /*b9fc0*/  LDL.LU R218, [R1+0x2a20] ;  /* 0x002a200001da7983 */ /* 0x000f280000300800 */
[----:B------:R1:W-:Y:S02]  /*b9fd0*/  LDGSTS.E [R250+0x59400], [R4.64], P3 ;  /* 0x5940000004fa7fae */ /* 0x0003e40009921846 */
[----:B-1----:R-:W-:Y:S01]  /*b9fe0*/  MOV R4, R9 ;  /* 0x0000000900047202 */ /* 0x002fe20000000f00 */
[----:B------:R-:W-:-:S05]  /*b9ff0*/  IMAD.MOV.U32 R5, RZ, RZ, R217 ;  /* 0x000000ffff057224 */ /* 0x000fca00078e00d9 */
[----:B------:R1:W-:Y:S02]  /*ba000*/  LDGSTS.E [R250+0x59600], [R4.64], P3 ;  /* 0x5960000004fa7fae */ /* 0x0003e40009921846 */
[----:B-1----:R-:W-:Y:S02]  /*ba010*/  IMAD.MOV.U32 R4, RZ, RZ, R0 ;  /* 0x000000ffff047224 */ /* 0x002fe400078e0000 */
[----:B---3--:R-:W-:Y:S01]  /*ba020*/  IMAD.X R216, R216, 0x1, R2, P6 ;  /* 0x00000001d8d87824 */ /* 0x008fe200030e0602 */
[----:B----4-:R-:W-:-:S05]  /*ba030*/  IADD3 R221, P5, R221, R249, RZ ;  /* 0x000000f9dddd7210 */ /* 0x010fca0007fbe0ff */
[----:B------:R-:W-:Y:S01]  /*ba040*/  IMAD.X R222, R222, 0x1, R2, P5 ;  /* 0x00000001dede7824 */ /* 0x000fe200028e0602 */
[----:B------:R-:W-:Y:S01]  /*ba050*/  STL [R1+0x29a8], R221 ;  /* 0x0029a8dd01007387 */ /* 0x000fe20000100800 */
[----:B------:R-:W-:Y:S02]  /*ba060*/  STL [R1+0x299c], R216 ;  /* 0x00299cd801007387 */ /* 0x000fe40000100800 */
[----:B------:R-:W3:Y:S02]  /*ba070*/  LDL.LU R220, [R1+0x2a1c] ;  /* 0x002a1c0001dc7983 */ /* 0x000ee40000300800 */
[----:B------:R-:W4:Y:S01]  /*ba080*/  LDL.LU R217, [R1+0x2a24] ;  /* 0x002a240001d97983 */ /* 0x000f220000300800 */
[----:B------:R1:W-:Y:S01]  /*ba090*/  STL [R1+0x29a4], R222 ;  /* 0x0029a4de01007387 */ /* 0x0003e20000100800 */
[----:B--2---:R-:W2:Y:S01]  /*ba0a0*/  LDL.LU R0, [R1+0x2a28] ;  /* 0x002a280001007983 */ /* 0x004ea20000300800 */
[----:B------:R-:W-:-:S05]  /*ba0b0*/  MOV R5, R216 ;  /* 0x000000d800057202 */ /* 0x000fca0000000f00 */
[----:B------:R1:W-:Y:S02]  /*ba0c0*/  LDGSTS.E [R250+0x5a400], [R4.64], P4 ;  /* 0x5a40000004fa7fae */ /* 0x0003e4000a121846 */
[----:B-1----:R-:W-:Y:S02]  /*ba0d0*/  IMAD.MOV.U32 R5, RZ, RZ, R222 ;  /* 0x000000ffff057224 */ /* 0x002fe400078e00de */
[----:B------:R-:W4:Y:S01]  /*ba0e0*/  LDL.LU R222, [R1+0x2a60] ;  /* 0x002a600001de7983 */ /* 0x000f220000300800 */
[----:B------:R-:W-:-:S04]  /*ba0f0*/  ISETP.GT.AND P6, PT, R3, 0x79, PT ;  /* 0x000000790300780c */ /* 0x000fc80003fc4270 */
[----:B------:R-:W-:Y:S01]  /*ba100*/  SEL R216, RZ, 0x4, !P6 ;  /* 0x00000004ffd87807 */ /* 0x000fe20007000000 */
[-C--:B------:R-:W-:Y:S02]  /*ba110*/  IADD3 R223, P6, R223, R249.reuse, RZ ;  /* 0x000000f9dfdf7210 */ /* 0x080fe40007fde0ff */
[----:B------:R-:W-:Y:S01]  /*ba120*/  IMAD.MOV.U32 R4, RZ, RZ, R221 ;  /* 0x000000ffff047224 */ /* 0x000fe200078e00dd */
[----:B------:R-:W-:Y:S01]  /*ba130*/  IADD3 R219, P5, R219, R249, RZ ;  /* 0x000000f9dbdb7210 */ /* 0x000fe20007fbe0ff */
[----:B------:R-:W4:Y:S01]  /*ba140*/  LDL.LU R221, [R1+0x2a68] ;  /* 0x002a680001dd7983 */ /* 0x000f220000300800 */
[----:B------:R-:W-:Y:S02]  /*ba150*/  IMAD.X R225, R225, 0x1, R2, P6 ;  /* 0x00000001e1e17824 */ /* 0x000fe400030e0602 */
[----:B------:R1:W-:Y:S01]  /*ba160*/  STL [R1+0x29e0], R223 ;  /* 0x0029e0df01007387 */ /* 0x0003e20000100800 */
[----:B------:R1:W-:Y:S04]  /*ba170*/  LDGSTS.E [R250+0x5a600], [R4.64], P4 ;  /* 0x5a60000004fa7fae */ /* 0x0003e8000a121846 */
[----:B------:R1:W-:Y:S01]  /*ba180*/  STL [R1+0x29e8], R219 ;  /* 0x0029e8db01007387 */ /* 0x0003e20000100800 */
[----:B------:R-:W-:Y:S01]  /*ba190*/  STL [R1+0x29dc], R225 ;  /* 0x0029dce101007387 */ /* 0x000fe20000100800 */
[----:B-1----:R-:W-:-:S02]  /*ba1a0*/  MOV R4, R223 ;  /* 0x000000df00047202 */ /* 0x002fc40000000f00 */
[----:B------:R-:W4:Y:S01]  /*ba1b0*/  LDL.LU R223, [R1+0x2a5c] ;  /* 0x002a5c0001df7983 */ /* 0x000f220000300800 */
[----:B------:R-:W-:Y:S02]  /*ba1c0*/  SEL R8, R8, RZ, !P0 ;  /* 0x000000ff08087207 */ /* 0x000fe40004000000 */
[----:B------:R-:W-:Y:S01]  /*ba1d0*/  ISETP.GT.AND P6, PT, R3, 0x7d, PT ;  /* 0x0000007d0300780c */ /* 0x000fe20003fc4270 */
[----:B------:R-:W-:Y:S01]  /*ba1e0*/  IMAD.MOV.U32 R5, RZ, RZ, R225 ;  /* 0x000000ffff057224 */ /* 0x000fe200078e00e1 */
[----:B------:R-:W-:Y:S01]  /*ba1f0*/  ISETP.NE.U32.AND P3, PT, R8, RZ, PT ;  /* 0x000000ff0800720c */ /* 0x000fe20003f65070 */
[----:B------:R-:W-:Y:S01]  /*ba200*/  IMAD.X R224, R224, 0x1, R2, P5 ;  /* 0x00000001e0e07824 */ /* 0x000fe200028e0602 */
[C---:B------:R-:W-:Y:S08]  /*ba210*/  HMMA.1688.F32.TF32 R8, R176.reuse, R10, R228 ;  /* 0x0000000ab008723c */ /* 0x040ff000000810e4 */
[----:B------:R-:W-:Y:S01]  /*ba220*/  HMMA.1688.F32.TF32 R176, R176, R6, R244 ;  /* 0x00000006b0b0723c */ /* 0x000fe200000810f4 */
[----:B------:R-:W4:Y:S04]  /*ba230*/  LDL.LU R7, [R1+0x2a64] ;  /* 0x002a640001077983 */ /* 0x000f280000300800 */
[----:B------:R1:W-:Y:S01]  /*ba240*/  LDGSTS.E [R250+0x5b400], [R4.64], P1 ;  /* 0x5b40000004fa7fae */ /* 0x0003e20008921846 */
[----:B------:R-:W-:Y:S01]  /*ba250*/  SEL R216, R216, RZ, !P0 ;  /* 0x000000ffd8d87207 */ /* 0x000fe20004000000 */
[----:B------:R-:W-:Y:S01]  /*ba260*/  STL [R1+0x29e4], R224 ;  /* 0x0029e4e001007387 */ /* 0x000fe20000100800 */
[----:B------:R-:W-:Y:S01]  /*ba270*/  SEL R6, RZ, 0x4, !P6 ;  /* 0x00000004ff067807 */ /* 0x000fe20007000000 */
[----:B------:R-:W-:Y:S01]  /*ba280*/  IADD3 R218, P6, R218, R249, RZ ;  /* 0x000000f9dada7210 */ /* 0x000fe20007fde0ff */
[----:B------:R-:W-:Y:S01]  /*ba290*/  ISETP.NE.U32.AND P4, PT, R216, RZ, PT ;  /* 0x000000ffd800720c */ /* 0x000fe20003f85070 */
[----:B-1----:R-:W-:-:S02]  /*ba2a0*/  IMAD.MOV.U32 R4, RZ, RZ, R219 ;  /* 0x000000ffff047224 */ /* 0x002fc400078e00db */
[----:B------:R-:W4:Y:S01]  /*ba2b0*/  LDL.LU R219, [R1+0x2aa0] ;  /* 0x002aa00001db7983 */ /* 0x000f220000300800 */
[----:B------:R-:W-:Y:S02]  /*ba2c0*/  IMAD.MOV.U32 R5, RZ, RZ, R224 ;  /* 0x000000ffff057224 */ /* 0x000fe400078e00e0 */
[----:B------:R-:W4:Y:S02]  /*ba2d0*/  LDL.LU R216, [R1+0x2aa8] ;  /* 0x002aa80001d87983 */ /* 0x000f240000300800 */
[----:B------:R-:W-:Y:S01]  /*ba2e0*/  STL [R1+0x2a20], R218 ;  /* 0x002a20da01007387 */ /* 0x000fe20000100800 */
[----:B------:R1:W-:Y:S01]  /*ba2f0*/  LDGSTS.E [R250+0x5b600], [R4.64], P1 ;  /* 0x5b60000004fa7fae */ /* 0x0003e20008921846 */
[----:B------:R-:W-:Y:S01]  /*ba300*/  HMMA.1688.F32.TF32 R164, R180, R160, R164 ;  /* 0x000000a0b4a4723c */ /* 0x000fe200000810a4 */
[----:B------:R-:W-:-:S04]  /*ba310*/  SEL R6, R6, RZ, !P0 ;  /* 0x000000ff06067207 */ /* 0x000fc80004000000 */
[----:B------:R-:W-:Y:S01]  /*ba320*/  ISETP.NE.U32.AND P1, PT, R6, RZ, PT ;  /* 0x000000ff0600720c */ /* 0x000fe20003f25070 */
[----:B-1----:R-:W-:Y:S02]  /*ba330*/  IMAD.MOV.U32 R4, RZ, RZ, R218 ;  /* 0x000000ffff047224 */ /* 0x002fe400078e00da */
[----:B---3--:R-:W-:Y:S01]  /*ba340*/  IMAD.X R220, R220, 0x1, R2, P6 ;  /* 0x00000001dcdc7824 */ /* 0x008fe200030e0602 */
[----:B--2---:R-:W-:-:S03]  /*ba350*/  IADD3 R0, P5, R0, R249, RZ ;  /* 0x000000f900007210 */ /* 0x004fc60007fbe0ff */
[----:B------:R-:W-:Y:S02]  /*ba360*/  IMAD.MOV.U32 R5, RZ, RZ, R220 ;  /* 0x000000ffff057224 */ /* 0x000fe400078e00dc */
[----:B------:R-:W-:Y:S01]  /*ba370*/  STL [R1+0x2a28], R0 ;  /* 0x002a280001007387 */ /* 0x000fe20000100800 */
[----:B------:R1:W-:Y:S01]  /*ba380*/  STL [R1+0x2a1c], R220 ;  /* 0x002a1cdc01007387 */ /* 0x0003e20000100800 */
[----:B------:R-:W-:Y:S02]  /*ba390*/  ISETP.GT.AND P6, PT, R3, 0x2, PT ;  /* 0x000000020300780c */ /* 0x000fe40003fc4270 */
[----:B----4-:R-:W-:Y:S01]  /*ba3a0*/  IADD3.X R217, R217, R2, RZ, P5, !PT ;  /* 0x00000002d9d97210 */ /* 0x010fe20002ffe4ff */
[----:B------:R2:W-:Y:S04]  /*ba3b0*/  LDGSTS.E [R250+0x5c400], [R4.64], P2 ;  /* 0x5c40000004fa7fae */ /* 0x0005e80009121846 */
[----:B-1----:R-:W3:Y:S01]  /*ba3c0*/  LDL.LU R220, [R1+0x2a9c] ;  /* 0x002a9c0001dc7983 */ /* 0x002ee20000300800 */
[----:B------:R-:W4:Y:S01]  /*ba3d0*/  LDL.LU R161, [R1+0x2aa4] ;  /* 0x002aa40001a17983 */ /* 0x000f220000300800 */
[----:B------:R-:W-:Y:S01]  /*ba3e0*/  SEL R6, RZ, 0x4, !P6 ;  /* 0x00000004ff067807 */ /* 0x000fe20007000000 */
[----:B------:R1:W-:Y:S01]  /*ba3f0*/  STL [R1+0x2a24], R217 ;  /* 0x002a24d901007387 */ /* 0x0003e20000100800 */
[-C--:B------:R-:W-:Y:S01]  /*ba400*/  IADD3 R222, P6, R222, R249.reuse, RZ ;  /* 0x000000f9dede7210 */ /* 0x080fe20007fde0ff */
[----:B--2---:R-:W-:Y:S01]  /*ba410*/  IMAD.MOV.U32 R5, RZ, RZ, R217 ;  /* 0x000000ffff057224 */ /* 0x004fe200078e00d9 */
[----:B------:R-:W2:Y:S01]  /*ba420*/  LDL.LU R218, [R1+0x2adc] ;  /* 0x002adc0001da7983 */ /* 0x000ea20000300800 */
[----:B------:R-:W-:Y:S01]  /*ba430*/  IMAD.MOV.U32 R4, RZ, RZ, R0 ;  /* 0x000000ffff047224 */ /* 0x000fe200078e0000 */
[----:B------:R-:W-:-:S02]  /*ba440*/  IADD3 R221, P5, R221, R249, RZ ;  /* 0x000000f9dddd7210 */ /* 0x000fc40007fbe0ff */
[----:B-1----:R-:W2:Y:S01]  /*ba450*/  LDL.LU R217, [R1+0x2ae0] ;  /* 0x002ae00001d97983 */ /* 0x002ea20000300800 */
[----:B------:R-:W-:Y:S02]  /*ba460*/  STL [R1+0x2a60], R222 ;  /* 0x002a60de01007387 */ /* 0x000fe40000100800 */
[----:B------:R-:W2:Y:S01]  /*ba470*/  LDL.LU R0, [R1+0x2ae8] ;  /* 0x002ae80001007983 */ /* 0x000ea20000300800 */
[----:B------:R-:W-:Y:S01]  /*ba480*/  HMMA.1688.F32.TF32 R168, R180, R156, R168 ;  /* 0x0000009cb4a8723c */ /* 0x000fe200000810a8 */
[----:B------:R-:W-:Y:S01]  /*ba490*/  STL [R1+0x2a68], R221 ;  /* 0x002a68dd01007387 */ /* 0x000fe20000100800 */
[----:B------:R-:W-:-:S03]  /*ba4a0*/  SEL R6, R6, RZ, !P0 ;  /* 0x000000ff06067207 */ /* 0x000fc60004000000 */
[----:B------:R1:W-:Y:S01]  /*ba4b0*/  LDGSTS.E [R250+0x5c600], [R4.64], P2 ;  /* 0x5c60000004fa7fae */ /* 0x0003e20009121846 */
[----:B------:R-:W-:-:S05]  /*ba4c0*/  IADD3.X R223, R223, R2, RZ, P6, !PT ;  /* 0x00000002dfdf7210 */ /* 0x000fca00037fe4ff */
[----:B------:R-:W-:Y:S01]  /*ba4d0*/  STL [R1+0x2a5c], R223 ;  /* 0x002a5cdf01007387 */ /* 0x000fe20000100800 */
[----:B------:R-:W2:Y:S01]  /*ba4e0*/  LDL.LU R157, [R1+0x2ae4] ;  /* 0x002ae400019d7983 */ /* 0x000ea20000300800 */
[----:B------:R-:W-:Y:S01]  /*ba4f0*/  ISETP.GT.AND P6, PT, R3, 0x6, PT ;  /* 0x000000060300780c */ /* 0x000fe20003fc4270 */
[----:B------:R-:W-:Y:S01]  /*ba500*/  IMAD.X R7, R7, 0x1, R2, P5 ;  /* 0x0000000107077824 */ /* 0x000fe200028e0602 */
[----:B------:R-:W-:Y:S01]  /*ba510*/  ISETP.NE.U32.AND P2, PT, R6, RZ, PT ;  /* 0x000000ff0600720c */ /* 0x000fe20003f45070 */
[----:B-1----:R-:W-:Y:S02]  /*ba520*/  IMAD.MOV.U32 R4, RZ, RZ, R222 ;  /* 0x000000ffff047224 */ /* 0x002fe400078e00de */
[----:B------:R-:W-:Y:S01]  /*ba530*/  IMAD.MOV.U32 R5, RZ, RZ, R223 ;  /* 0x000000ffff057224 */ /* 0x000fe200078e00df */
[----:B------:R-:W-:Y:S01]  /*ba540*/  SEL R6, RZ, 0x4, !P6 ;  /* 0x00000004ff067807 */ /* 0x000fe20007000000 */
[----:B------:R1:W-:Y:S01]  /*ba550*/  STL [R1+0x2a64], R7 ;  /* 0x002a640701007387 */ /* 0x0003e20000100800 */
[----:B------:R-:W2:Y:S02]  /*ba560*/  LDL.LU R160, [R1+0x3004] ;  /* 0x0030040001a07983 */ /* 0x000ea40000300800 */
[----:B------:R-:W2:Y:S01]  /*ba570*/  LDL.LU R156, [R1+0x3010] ;  /* 0x00301000019c7983 */ /* 0x000ea20000300800 */
[----:B------:R1:W-:Y:S01]  /*ba580*/  LDGSTS.E [R250+0x5d400], [R4.64], P3 ;  /* 0x5d40000004fa7fae */ /* 0x0003e20009921846 */
[----:B------:R-:W-:-:S02]  /*ba590*/  IADD3 R219, P6, R219, R249, RZ ;  /* 0x000000f9dbdb7210 */ /* 0x000fc40007fde0ff */
[----:B------:R-:W-:Y:S02]  /*ba5a0*/  IADD3 R216, P5, R216, R249, RZ ;  /* 0x000000f9d8d87210 */ /* 0x000fe40007fbe0ff */
[----:B-1----:R-:W-:Y:S01]  /*ba5b0*/  MOV R5, R7 ;  /* 0x0000000700057202 */ /* 0x002fe20000000f00 */
[----:B------:R-:W-:Y:S01]  /*ba5c0*/  STL [R1+0x2aa0], R219 ;  /* 0x002aa0db01007387 */ /* 0x000fe20000100800 */
[----:B------:R-:W2:Y:S02]  /*ba5d0*/  LDL.LU R7, [R1+0x3008] ;  /* 0x0030080001077983 */ /* 0x000ea40000300800 */
[----:B------:R-:W-:Y:S02]  /*ba5e0*/  IMAD.MOV.U32 R4, RZ, RZ, R221 ;  /* 0x000000ffff047224 */ /* 0x000fe400078e00dd */
[----:B------:R1:W-:Y:S01]  /*ba5f0*/  STL [R1+0x2aa8], R216 ;  /* 0x002aa8d801007387 */ /* 0x0003e20000100800 */
[----:B------:R-:W-:Y:S02]  /*ba600*/  HMMA.1688.F32.TF32 R172, R180, R152, R172 ;  /* 0x00000098b4ac723c */ /* 0x000fe400000810ac */
[----:B------:R1:W-:Y:S02]  /*ba610*/  LDGSTS.E [R250+0x5d600], [R4.64], P3 ;  /* 0x5d60000004fa7fae */ /* 0x0003e40009921846 */
[----:B-1----:R-:W-:Y:S01]  /*ba620*/  IMAD.MOV.U32 R4, RZ, RZ, R219 ;  /* 0x000000ffff047224 */ /* 0x002fe200078e00db */
[----:B------:R-:W-:-:S04]  /*ba630*/  SEL R6, R6, RZ, !P0 ;  /* 0x000000ff06067207 */ /* 0x000fc80004000000 */
[----:B------:R-:W-:Y:S01]  /*ba640*/  ISETP.NE.U32.AND P3, PT, R6, RZ, PT ;  /* 0x000000ff0600720c */ /* 0x000fe20003f65070 */
[----:B------:R-:W-:Y:S01]  /*ba650*/  HMMA.1688.F32.TF32 R196, R180, R148, R196 ;  /* 0x00000094b4c4723c */ /* 0x000fe200000810c4 */
[--C-:B---3--:R-:W-:Y:S02]  /*ba660*/  IMAD.X R220, R220, 0x1, R2.reuse, P6 ;  /* 0x00000001dcdc7824 */ /* 0x108fe400030e0602 */
[----:B----4-:R-:W-:Y:S02]  /*ba670*/  IMAD.X R161, R161, 0x1, R2, P5 ;  /* 0x00000001a1a17824 */ /* 0x010fe400028e0602 */
[----:B------:R-:W-:Y:S01]  /*ba680*/  IMAD.MOV.U32 R5, RZ, RZ, R220 ;  /* 0x000000ffff057224 */ /* 0x000fe200078e00dc */
[----:B------:R-:W-:Y:S01]  /*ba690*/  STL [R1+0x2a9c], R220 ;  /* 0x002a9cdc01007387 */ /* 0x000fe20000100800 */
[----:B------:R-:W3:Y:S02]  /*ba6a0*/  LDL.LU R153, [R1+0x2ffc] ;  /* 0x002ffc0001997983 */ /* 0x000ee40000300800 */
[----:B------:R1:W-:Y:S01]  /*ba6b0*/  STL [R1+0x2aa4], R161 ;  /* 0x002aa4a101007387 */ /* 0x0003e20000100800 */
[----:B------:R4:W-:Y:S01]  /*ba6c0*/  LDGSTS.E [R250+0x5e400], [R4.64], P4 ;  /* 0x5e40000004fa7fae */ /* 0x0009e2000a121846 */
[----:B------:R-:W-:-:S02]  /*ba6d0*/  ISETP.GT.AND P6, PT, R3, 0xa, PT ;  /* 0x0000000a0300780c */ /* 0x000fc40003fc4270 */
[----:B----4-:R-:W-:Y:S02]  /*ba6e0*/  MOV R4, R216 ;  /* 0x000000d800047202 */ /* 0x010fe40000000f00 */
[----:B------:R-:W4:Y:S01]  /*ba6f0*/  LDL.LU R216, [R1+0x2fd0] ;  /* 0x002fd00001d87983 */ /* 0x000f220000300800 */
[----:B------:R-:W-:Y:S01]  /*ba700*/  SEL R6, RZ, 0x4, !P6 ;  /* 0x00000004ff067807 */ /* 0x000fe20007000000 */
[-C--:B--2---:R-:W-:Y:S01]  /*ba710*/  IADD3 R217, P6, R217, R249.reuse, RZ ;  /* 0x000000f9d9d97210 */ /* 0x084fe20007fde0ff */
[----:B------:R-:W-:Y:S01]  /*ba720*/  IADD3 R0, P5, R0, R249, RZ ;  /* 0x000000f900007210 */ /* 0x000fe20007fbe0ff */
[----:B------:R-:W-:Y:S02]  /*ba730*/  IMAD.MOV.U32 R5, RZ, RZ, R161 ;  /* 0x000000ffff057224 */ /* 0x000fe400078e00a1 */
[----:B-1----:R-:W3:Y:S01]  /*ba740*/  LDL.LU R161, [R1+0x2fc8] ;  /* 0x002fc80001a17983 */ /* 0x002ee20000300800 */
[--C-:B------:R-:W-:Y:S02]  /*ba750*/  IMAD.X R218, R218, 0x1, R2.reuse, P6 ;  /* 0x00000001dada7824 */ /* 0x100fe400030e0602 */
[----:B------:R-:W-:Y:S02]  /*ba760*/  STL [R1+0x2ae0], R217 ;  /* 0x002ae0d901007387 */ /* 0x000fe40000100800 */
[----:B------:R-:W-:Y:S01]  /*ba770*/  STL [R1+0x2ae8], R0 ;  /* 0x002ae80001007387 */ /* 0x000fe20000100800 */
[----:B------:R-:W1:Y:S04]  /*ba780*/  S2R R252, SR_TID.X ;  /* 0x0000000000fc7919 */ /* 0x000e680000002100 */
[----:B------:R-:W-:Y:S01]  /*ba790*/  STL [R1+0x2adc], R218 ;  /* 0x002adcda01007387 */ /* 0x000fe20000100800 */
[----:B------:R-:W3:Y:S03]  /*ba7a0*/  LDL.LU R149, [R1+0x2fc4] ;  /* 0x002fc40001957983 */ /* 0x000ee60000300800 */
[----:B------:R1:W-:Y:S01]  /*ba7b0*/  LDGSTS.E [R250+0x5e600], [R4.64], P4 ;  /* 0x5e60000004fa7fae */ /* 0x0003e2000a121846 */
[----:B------:R-:W-:-:S05]  /*ba7c0*/  IMAD.X R157, R157, 0x1, R2, P5 ;  /* 0x000000019d9d7824 */ /* 0x000fca00028e0602 */
[----:B------:R1:W-:Y:S01]  /*ba7d0*/  STL [R1+0x2ae4], R157 ;  /* 0x002ae49d01007387 */ /* 0x0003e20000100800 */
[----:B------:R-:W3:Y:S02]  /*ba7e0*/  LDL.LU R148, [R1+0x2fbc] ;  /* 0x002fbc0001947983 */ /* 0x000ee40000300800 */
[----:B-1----:R-:W-:Y:S01]  /*ba7f0*/  IMAD.MOV.U32 R4, RZ, RZ, R217 ;  /* 0x000000ffff047224 */ /* 0x002fe200078e00d9 */
[----:B------:R-:W-:-:S05]  /*ba800*/  MOV R5, R218 ;  /* 0x000000da00057202 */ /* 0x000fca0000000f00 */
[----:B------:R1:W-:Y:S01]  /*ba810*/  LDGSTS.E [R250+0x5f400], [R4.64], P1 ;  /* 0x5f40000004fa7fae */ /* 0x0003e20008921846 */
[----:B------:R-:W-:Y:S02]  /*ba820*/  SEL R6, R6, RZ, !P0 ;  /* 0x000000ff06067207 */ /* 0x000fe40004000000 */
[----:B------:R-:W-:Y:S01]  /*ba830*/  ISETP.GT.AND P6, PT, R3, 0xe, PT ;  /* 0x0000000e0300780c */ /* 0x000fe20003fc4270 */
[----:B-1----:R-:W-:Y:S02]  /*ba840*/  IMAD.MOV.U32 R5, RZ, RZ, R157 ;  /* 0x000000ffff057224 */ /* 0x002fe400078e009d */
[----:B------:R-:W3:Y:S01]  /*ba850*/  LDL.LU R157, [R1+0x2f90] ;  /* 0x002f9000019d7983 */ /* 0x000ee20000300800 */
[----:B------:R-:W-:Y:S01]  /*ba860*/  ISETP.NE.U32.AND P4, PT, R6, RZ, PT ;  /* 0x000000ff0600720c */ /* 0x000fe20003f85070 */
[----:B------:R-:W-:Y:S01]  /*ba870*/  SEL R6, RZ, 0x4, !P6 ;  /* 0x00000004ff067807 */ /* 0x000fe20007000000 */
[-C--:B------:R-:W-:Y:S02]  /*ba880*/  IADD3 R156, P6, R156, R249.reuse, RZ ;  /* 0x000000f99c9c7210 */ /* 0x080fe40007fde0ff */
[----:B------:R-:W-:Y:S01]  /*ba890*/  LOP3.LUT R252, R252, 0x7f, RZ, 0xc0, !PT ;  /* 0x0000007ffcfc7812 */ /* 0x000fe200078ec0ff */
[----:B------:R-:W-:Y:S01]  /*ba8a0*/  IMAD.MOV.U32 R4, RZ, RZ, R0 ;  /* 0x000000ffff047224 */ /* 0x000fe200078e0000 */
[----:B------:R-:W-:Y:S01]  /*ba8b0*/  IADD3 R7, P5, R7, R249, RZ ;  /* 0x000000f907077210 */ /* 0x000fe20007fbe0ff */
[----:B------:R-:W-:-:S02]  /*ba8c0*/  IMAD.X R160, R160, 0x1, R2, P6 ;  /* 0x00000001a0a07824 */ /* 0x000fc400030e0602 */
[----:B------:R-:W-:Y:S01]  /*ba8d0*/  IMAD.SHL.U32 R252, R252, 0x4, RZ ;  /* 0x00000004fcfc7824 */ /* 0x000fe200078e00ff */
[----:B------:R-:W-:Y:S01]  /*ba8e0*/  STL [R1+0x3010], R156 ;  /* 0x0030109c01007387 */ /* 0x000fe20000100800 */
[----:B------:R-:W3:Y:S03]  /*ba8f0*/  LDL.LU R0, [R1+0x2f88] ;  /* 0x002f880001007983 */ /* 0x000ee60000300800 */
[----:B------:R1:W-:Y:S01]  /*ba900*/  LDGSTS.E [R250+0x5f600], [R4.64], P1 ;  /* 0x5f60000004fa7fae */ /* 0x0003e20008921846 */
[----:B------:R-:W-:Y:S02]  /*ba910*/  STL [R1+0x3008], R7 ;  /* 0x0030080701007387 */ /* 0x000fe40000100800 */
[----:B------:R1:W-:Y:S01]  /*ba920*/  STL [R1+0x3004], R160 ;  /* 0x003004a001007387 */ /* 0x0003e20000100800 */
[----:B------:R-:W-:Y:S02]  /*ba930*/  SEL R6, R6, RZ, !P0 ;  /* 0x000000ff06067207 */ /* 0x000fe40004000000 */
[----:B------:R-:W-:-:S02]  /*ba940*/  LOP3.LUT R152, R252, 0x40, RZ, 0x3c, !PT ;  /* 0x00000040fc987812 */ /* 0x000fc400078e3cff */
[----:B------:R-:W-:Y:S01]  /*ba950*/  ISETP.GT.AND P6, PT, R3, 0x12, PT ;  /* 0x000000120300780c */ /* 0x000fe20003fc4270 */
[----:B-1----:R-:W-:Y:S01]  /*ba960*/  IMAD.MOV.U32 R5, RZ, RZ, R160 ;  /* 0x000000ffff057224 */ /* 0x002fe200078e00a0 */
[----:B------:R-:W-:Y:S01]  /*ba970*/  MOV R4, R156 ;  /* 0x0000009c00047202 */ /* 0x000fe20000000f00 */
[----:B------:R-:W3:Y:S01]  /*ba980*/  LDL.LU R160, [R1+0x2f84] ;  /* 0x002f840001a07983 */ /* 0x000ee20000300800 */
[----:B------:R-:W3:Y:S01]  /*ba990*/  LDL.LU R156, [R1+0x2f7c] ;  /* 0x002f7c00019c7983 */ /* 0x000ee20000300800 */
[----:B------:R-:W-:Y:S01]  /*ba9a0*/  ISETP.NE.U32.AND P1, PT, R6, RZ, PT ;  /* 0x000000ff0600720c */ /* 0x000fe20003f25070 */
[----:B------:R-:W-:Y:S01]  /*ba9b0*/  SEL R6, RZ, 0x4, !P6 ;  /* 0x00000004ff067807 */ /* 0x000fe20007000000 */
[----:B------:R1:W-:Y:S01]  /*ba9c0*/  LDGSTS.E [R152+0x40800], [R4.64], P2 ;  /* 0x4080000004987fae */ /* 0x0003e20009121846 */
[----:B------:R-:W-:Y:S01]  /*ba9d0*/  HMMA.1688.F32.TF32 R200, R180, R144, R200 ;  /* 0x00000090b4c8723c */ /* 0x000fe200000810c8 */
[----:B-1----:R-:W-:Y:S02]  /*ba9e0*/  IMAD.MOV.U32 R4, RZ, RZ, R7 ;  /* 0x000000ffff047224 */ /* 0x002fe400078e0007 */
[----:B---3--:R-:W-:-:S04]  /*ba9f0*/  IMAD.X R153, R153, 0x1, R2, P5 ;  /* 0x0000000199997824 */ /* 0x008fc800028e0602 */
[----:B------:R-:W-:Y:S01]  /*baa00*/  IMAD.MOV.U32 R5, RZ, RZ, R153 ;  /* 0x000000ffff057224 */ /* 0x000fe200078e0099 */
[----:B------:R1:W-:Y:S04]  /*baa10*/  STL [R1+0x2ffc], R153 ;  /* 0x002ffc9901007387 */ /* 0x0003e80000100800 */
[----:B------:R3:W-:Y:S04]  /*baa20*/  LDGSTS.E [R152+0x40a00], [R4.64], P2 ;  /* 0x40a0000004987fae */ /* 0x0007e80009121846 */
[----:B-1----:R-:W2:Y:S01]  /*baa30*/  LDL.LU R153, [R1+0x2f44] ;  /* 0x002f440001997983 */ /* 0x002ea20000300800 */
[----:B------:R-:W2:Y:S01]  /*baa40*/  LDL.LU R144, [R1+0x2f50] ;  /* 0x002f500001907983 */ /* 0x000ea20000300800 */
[----:B----4-:R-:W-:-:S05]  /*baa50*/  IADD3 R216, P6, R216, R249, RZ ;  /* 0x000000f9d8d87210 */ /* 0x010fca0007fde0ff */
[----:B------:R-:W-:Y:S01]  /*baa60*/  STL [R1+0x2fd0], R216 ;  /* 0x002fd0d801007387 */ /* 0x000fe20000100800 */
[----:B------:R-:W4:Y:S01]  /*baa70*/  LDL.LU R7, [R1+0x2f48] ;  /* 0x002f480001077983 */ /* 0x000f220000300800 */
[----:B---3--:R-:W-:Y:S01]  /*baa80*/  IADD3 R161, P5, R161, R249, RZ ;  /* 0x000000f9a1a17210 */ /* 0x008fe20007fbe0ff */
[----:B------:R-:W-:-:S04]  /*baa90*/  IMAD.X R149, R149, 0x1, R2, P6 ;  /* 0x0000000195957824 */ /* 0x000fc800030e0602 */
[----:B------:R-:W-:Y:S01]  /*baaa0*/  STL [R1+0x2fc8], R161 ;  /* 0x002fc8a101007387 */ /* 0x000fe20000100800 */
[----:B------:R-:W-:-:S03]  /*baab0*/  IMAD.MOV.U32 R5, RZ, RZ, R149 ;  /* 0x000000ffff057224 */ /* 0x000fc600078e0095 */
[----:B------:R1:W-:Y:S04]  /*baac0*/  STL [R1+0x2fc4], R149 ;  /* 0x002fc49501007387 */ /* 0x0003e80000100800 */
[----:B-1----:R-:W3:Y:S01]  /*baad0*/  LDL.LU R149, [R1+0x2f3c] ;  /* 0x002f3c0001957983 */ /* 0x002ee20000300800 */
[----:B------:R-:W-:Y:S01]  /*baae0*/  SEL R6, R6, RZ, !P0 ;  /* 0x000000ff06067207 */ /* 0x000fe20004000000 */
[----:B------:R-:W-:Y:S01]  /*baaf0*/  IMAD.MOV.U32 R4, RZ, RZ, R216 ;  /* 0x000000ffff047224 */ /* 0x000fe200078e00d8 */
[----:B------:R-:W-:Y:S02]  /*bab00*/  ISETP.GT.AND P6, PT, R3, 0x16, PT ;  /* 0x000000160300780c */ /* 0x000fe40003fc4270 */
[----:B------:R-:W-:Y:S02]  /*bab10*/  IADD3.X R148, R148, R2, RZ, P5, !PT ;  /* 0x0000000294947210 */ /* 0x000fe40002ffe4ff */
[----:B------:R-:W-:-:S02]  /*bab20*/  ISETP.NE.U32.AND P2, PT, R6, RZ, PT ;  /* 0x000000ff0600720c */ /* 0x000fc40003f45070 */
[----:B------:R-:W-:Y:S01]  /*bab30*/  SEL R6, RZ, 0x4, !P6 ;  /* 0x00000004ff067807 */ /* 0x000fe20007000000 */
[----:B------:R1:W-:Y:S04]  /*bab40*/  LDGSTS.E [R152+0x41800], [R4.64], P3 ;  /* 0x4180000004987fae */ /* 0x0003e80009921846 */
[----:B------:R1:W-:Y:S01]  /*bab50*/  STL [R1+0x2fbc], R148 ;  /* 0x002fbc9401007387 */ /* 0x0003e20000100800 */
[----:B------:R-:W-:Y:S01]  /*bab60*/  HMMA.1688.F32.TF32 R204, R180, R140, R204 ;  /* 0x0000008cb4cc723c */ /* 0x000fe200000810cc */
[-C--:B------:R-:W-:Y:S01]  /*bab70*/  IADD3 R157, P6, R157, R249.reuse, RZ ;  /* 0x000000f99d9d7210 */ /* 0x080fe20007fde0ff */
[----:B-1----:R-:W-:Y:S02]  /*bab80*/  IMAD.MOV.U32 R5, RZ, RZ, R148 ;  /* 0x000000ffff057224 */ /* 0x002fe400078e0094 */
[----:B------:R-:W3:Y:S01]  /*bab90*/  LDL.LU R148, [R1+0x2f04] ;  /* 0x002f040001947983 */ /* 0x000ee20000300800 */
[----:B------:R-:W3:Y:S02]  /*baba0*/  LDL.LU R140, [R1+0x2f10] ;  /* 0x002f1000018c7983 */ /* 0x000ee40000300800 */
[----:B------:R-:W-:Y:S02]  /*babb0*/  STL [R1+0x2f90], R157 ;  /* 0x002f909d01007387 */ /* 0x000fe40000100800 */
[----:B------:R-:W3:Y:S02]  /*babc0*/  LDL.LU R145, [R1+0x2f08] ;  /* 0x002f080001917983 */ /* 0x000ee40000300800 */
[----:B------:R-:W-:Y:S01]  /*babd0*/  IMAD.MOV.U32 R4, RZ, RZ, R161 ;  /* 0x000000ffff047224 */ /* 0x000fe200078e00a1 */
[----:B------:R-:W-:-:S02]  /*babe0*/  IADD3 R0, P5, R0, R249, RZ ;  /* 0x000000f900007210 */ /* 0x000fc40007fbe0ff */
[----:B------:R-:W-:Y:S01]  /*babf0*/  SEL R6, R6, RZ, !P0 ;  /* 0x000000ff06067207 */ /* 0x000fe20004000000 */
[----:B------:R-:W-:Y:S01]  /*bac00*/  HMMA.1688.F32.TF32 R208, R180, R136, R208 ;  /* 0x00000088b4d0723c */ /* 0x000fe200000810d0 */
[----:B------:R1:W-:Y:S04]  /*bac10*/  LDGSTS.E [R152+0x41a00], [R4.64], P3 ;  /* 0x41a0000004987fae */ /* 0x0003e80009921846 */
[----:B------:R1:W-:Y:S01]  /*bac20*/  STL [R1+0x2f88], R0 ;  /* 0x002f880001007387 */ /* 0x0003e20000100800 */
[----:B------:R-:W-:Y:S02]  /*bac30*/  ISETP.NE.U32.AND P3, PT, R6, RZ, PT ;  /* 0x000000ff0600720c */ /* 0x000fe40003f65070 */
[----:B------:R-:W-:Y:S01]  /*bac40*/  IADD3.X R160, R160, R2, RZ, P6, !PT ;  /* 0x00000002a0a07210 */ /* 0x000fe200037fe4ff */
[----:B------:R-:W-:-:S02]  /*bac50*/  ISETP.GT.AND P6, PT, R3, 0x1a, PT ;  /* 0x0000001a0300780c */ /* 0x000fc40003fc4270 */
[----:B------:R-:W-:Y:S02]  /*bac60*/  IMAD.X R156, R156, 0x1, R2, P5 ;  /* 0x000000019c9c7824 */ /* 0x000fe400028e0602 */
[----:B-1----:R-:W-:Y:S01]  /*bac70*/  IMAD.MOV.U32 R4, RZ, RZ, R157 ;  /* 0x000000ffff047224 */ /* 0x002fe200078e009d */
[----:B------:R-:W-:Y:S01]  /*bac80*/  STL [R1+0x2f84], R160 ;  /* 0x002f84a001007387 */ /* 0x000fe20000100800 */
[----:B------:R-:W3:Y:S02]  /*bac90*/  LDL.LU R136, [R1+0x2efc] ;  /* 0x002efc0001887983 */ /* 0x000ee40000300800 */
[----:B------:R-:W-:Y:S01]  /*baca0*/  IMAD.MOV.U32 R5, RZ, RZ, R160 ;  /* 0x000000ffff057224 */ /* 0x000fe200078e00a0 */
[----:B------:R-:W-:Y:S01]  /*bacb0*/  SEL R6, RZ, 0x4, !P6 ;  /* 0x00000004ff067807 */ /* 0x000fe20007000000 */
[----:B------:R-:W-:Y:S01]  /*bacc0*/  STL [R1+0x2f7c], R156 ;  /* 0x002f7c9c01007387 */ /* 0x000fe20000100800 */
[----:B------:R-:W3:Y:S03]  /*bacd0*/  LDL.LU R141, [R1+0x2ec4] ;  /* 0x002ec400018d7983 */ /* 0x000ee60000300800 */
[----:B------:R1:W-:Y:S02]  /*bace0*/  LDGSTS.E [R152+0x42800], [R4.64], P4 ;  /* 0x4280000004987fae */ /* 0x0003e4000a121846 */
[----:B-1----:R-:W-:Y:S01]  /*bacf0*/  IMAD.MOV.U32 R4, RZ, RZ, R0 ;  /* 0x000000ffff047224 */ /* 0x002fe200078e0000 */
[----:B------:R-:W-:Y:S01]  /*bad00*/  MOV R5, R156 ;  /* 0x0000009c00057202 */ /* 0x000fe20000000f00 */
[----:B------:R-:W3:Y:S04]  /*bad10*/  LDL.LU R0, [R1+0x2eb0] ;  /* 0x002eb00001007983 */ /* 0x000ee80000300800 */
[----:B------:R1:W-:Y:S01]  /*bad20*/  LDGSTS.E [R152+0x42a00], [R4.64], P4 ;  /* 0x42a0000004987fae */ /* 0x0003e2000a121846 */
[----:B------:R-:W-:Y:S01]  /*bad30*/  HMMA.1688.F32.TF32 R212, R180, R132, R212 ;  /* 0x00000084b4d4723c */ /* 0x000fe200000810d4 */
[----:B--2---:R-:W-:-:S05]  /*bad40*/  IADD3 R144, P6, R144, R249, RZ ;  /* 0x000000f990907210 */ /* 0x004fca0007fde0ff */
[----:B------:R-:W-:Y:S01]  /*bad50*/  IMAD.X R153, R153, 0x1, R2, P6 ;  /* 0x0000000199997824 */ /* 0x000fe200030e0602 */
[----:B----4-:R-:W-:Y:S01]  /*bad60*/  IADD3 R7, P5, R7, R249, RZ ;  /* 0x000000f907077210 */ /* 0x010fe20007fbe0ff */
[----:B------:R2:W-:Y:S01]  /*bad70*/  STL [R1+0x2f50], R144 ;  /* 0x002f509001007387 */ /* 0x0005e20000100800 */
[----:B-1----:R-:W-:-:S03]  /*bad80*/  IMAD.MOV.U32 R4, RZ, RZ, R144 ;  /* 0x000000ffff047224 */ /* 0x002fc600078e0090 */
[----:B------:R1:W-:Y:S01]  /*bad90*/  STL [R1+0x2f48], R7 ;  /* 0x002f480701007387 */ /* 0x0003e20000100800 */
[----:B------:R-:W-:Y:S03]  /*bada0*/  STL [R1+0x2f44], R153 ;  /* 0x002f449901007387 */ /* 0x000fe60000100800 */
[----:B--2---:R-:W2:Y:S01]  /*badb0*/  LDL.LU R144, [R1+0x2eac] ;  /* 0x002eac0001907983 */ /* 0x004ea20000300800 */
[----:B------:R-:W4:Y:S02]  /*badc0*/  LDL.LU R133, [R1+0x2e94] ;  /* 0x002e940001857983 */ /* 0x000f240000300800 */
[----:B---3--:R-:W-:-:S05]  /*badd0*/  IMAD.X R149, R149, 0x1, R2, P5 ;  /* 0x0000000195957824 */ /* 0x008fca00028e0602 */
[----:B------:R-:W-:Y:S01]  /*bade0*/  STL [R1+0x2f3c], R149 ;  /* 0x002f3c9501007387 */ /* 0x000fe20000100800 */
[----:B------:R-:W3:Y:S01]  /*badf0*/  LDL.LU R132, [R1+0x2e28] ;  /* 0x002e280001847983 */ /* 0x000ee20000300800 */
[----:B------:R-:W-:Y:S02]  /*bae00*/  SEL R6, R6, RZ, !P0 ;  /* 0x000000ff06067207 */ /* 0x000fe40004000000 */
[----:B------:R-:W-:Y:S01]  /*bae10*/  ISETP.GT.AND P6, PT, R3, 0x1e, PT ;  /* 0x0000001e0300780c */ /* 0x000fe20003fc4270 */
[----:B------:R-:W-:Y:S01]  /*bae20*/  IMAD.MOV.U32 R5, RZ, RZ, R153 ;  /* 0x000000ffff057224 */ /* 0x000fe200078e0099 */
[----:B------:R-:W-:Y:S02]  /*bae30*/  ISETP.NE.U32.AND P4, PT, R6, RZ, PT ;  /* 0x000000ff0600720c */ /* 0x000fe40003f85070 */
[----:B------:R-:W-:Y:S02]  /*bae40*/  SEL R6, RZ, 0x4, !P6 ;  /* 0x00000004ff067807 */ /* 0x000fe40007000000 */
[----:B------:R1:W-:Y:S01]  /*bae50*/  LDGSTS.E [R152+0x43800], [R4.64], P1 ;  /* 0x4380000004987fae */ /* 0x0003e20008921846 */
[----:B------:R-:W-:-:S02]  /*bae60*/  IADD3 R140, P6, R140, R249, RZ ;  /* 0x000000f98c8c7210 */ /* 0x000fc40007fde0ff */
[----:B------:R-:W-:Y:S02]  /*bae70*/  IADD3 R145, P5, R145, R249, RZ ;  /* 0x000000f991917210 */ /* 0x000fe40007fbe0ff */
[----:B-1----:R-:W-:Y:S01]  /*bae80*/  MOV R4, R7 ;  /* 0x0000000700047202 */ /* 0x002fe20000000f00 */
[----:B------:R-:W-:Y:S02]  /*bae90*/  IMAD.MOV.U32 R5, RZ, RZ, R149 ;  /* 0x000000ffff057224 */ /* 0x000fe400078e0095 */
[----:B------:R-:W-:Y:S01]  /*baea0*/  IMAD.X R148, R148, 0x1, R2, P6 ;  /* 0x0000000194947824 */ /* 0x000fe200030e0602 */
[----:B------:R-:W3:Y:S01]  /*baeb0*/  LDL.LU R7, [R1+0x2e18] ;  /* 0x002e180001077983 */ /* 0x000ee20000300800 */
[----:B------:R1:W-:Y:S03]  /*baec0*/  STL [R1+0x2f10], R140 ;  /* 0x002f108c01007387 */ /* 0x0003e60000100800 */
[----:B------:R1:W-:Y:S01]  /*baed0*/  LDGSTS.E [R152+0x43a00], [R4.64], P1 ;  /* 0x43a0000004987fae */ /* 0x0003e20008921846 */
[----:B------:R-:W-:Y:S02]  /*baee0*/  STL [R1+0x2f08], R145 ;  /* 0x002f089101007387 */ /* 0x000fe40000100800 */
[----:B------:R-:W-:Y:S01]  /*baef0*/  STL [R1+0x2f04], R148 ;  /* 0x002f049401007387 */ /* 0x000fe20000100800 */
[----:B------:R-:W-:Y:S01]  /*baf00*/  HMMA.1688.F32.TF32 R32, R180, R128, R32 ;  /* 0x00000080b420723c */ /* 0x000fe20000081020 */
[----:B-1----:R-:W-:-:S02]  /*baf10*/  IMAD.MOV.U32 R4, RZ, RZ, R140 ;  /* 0x000000ffff047224 */ /* 0x002fc400078e008c */
[----:B------:R-:W3:Y:S01]  /*baf20*/  LDL.LU R140, [R1+0x2e10] ;  /* 0x002e1000018c7983 */ /* 0x000ee20000300800 */
[----:B------:R-:W3:Y:S01]  /*baf30*/  LDL.LU R129, [R1+0x2e00] ;  /* 0x002e000001817983 */ /* 0x000ee20000300800 */
[----:B------:R-:W-:Y:S02]  /*baf40*/  SEL R6, R6, RZ, !P0 ;  /* 0x000000ff06067207 */ /* 0x000fe40004000000 */
[----:B------:R-:W-:Y:S01]  /*baf50*/  ISETP.GT.AND P6, PT, R3, 0x22, PT ;  /* 0x000000220300780c */ /* 0x000fe20003fc4270 */
[----:B------:R-:W-:Y:S01]  /*baf60*/  IMAD.X R136, R136, 0x1, R2, P5 ;  /* 0x0000000188887824 */ /* 0x000fe200028e0602 */
[----:B------:R-:W-:Y:S02]  /*baf70*/  ISETP.NE.U32.AND P1, PT, R6, RZ, PT ;  /* 0x000000ff0600720c */ /* 0x000fe40003f25070 */
[----:B------:R-:W-:Y:S01]  /*baf80*/  MOV R5, R148 ;  /* 0x0000009400057202 */ /* 0x000fe20000000f00 */
[----:B------:R-:W-:Y:S01]  /*baf90*/  SEL R6, RZ, 0x4, !P6 ;  /* 0x00000004ff067807 */ /* 0x000fe20007000000 */
[----:B------:R-:W-:Y:S01]  /*bafa0*/  IADD3 R141, P6, R141, R249, RZ ;  /* 0x000000f98d8d7210 */ /* 0x000fe20007fde0ff */
[----:B------:R1:W-:Y:S01]  /*bafb0*/  STL [R1+0x2efc], R136 ;  /* 0x002efc8801007387 */ /* 0x0003e20000100800 */
[----:B------:R-:W3:Y:S02]  /*bafc0*/  LDL.LU R137, [R1+0x2d74] ;  /* 0x002d740001897983 */ /* 0x000ee40000300800 */
[----:B------:R-:W3:Y:S01]  /*bafd0*/  LDL.LU R128, [R1+0x2d88] ;  /* 0x002d880001807983 */ /* 0x000ee20000300800 */
[----:B------:R1:W-:Y:S04]  /*bafe0*/  LDGSTS.E [R152+0x44800], [R4.64], P2 ;  /* 0x4480000004987fae */ /* 0x0003e80009121846 */
[----:B------:R-:W-:Y:S01]  /*baff0*/  STL [R1+0x2ec4], R141 ;  /* 0x002ec48d01007387 */ /* 0x000fe20000100800 */
[----:B------:R-:W-:Y:S01]  /*bb000*/  HMMA.1688.F32.TF32 R28, R180, R124, R28 ;  /* 0x0000007cb41c723c */ /* 0x000fe2000008101c */
[----:B-1----:R-:W-:-:S02]  /*bb010*/  IMAD.MOV.U32 R5, RZ, RZ, R136 ;  /* 0x000000ffff057224 */ /* 0x002fc400078e0088 */
[----:B------:R-:W3:Y:S01]  /*bb020*/  LDL.LU R136, [R1+0x2d78] ;  /* 0x002d780001887983 */ /* 0x000ee20000300800 */
[----:B------:R-:W-:-:S05]  /*bb030*/  IADD3 R0, P5, R0, R249, RZ ;  /* 0x000000f900007210 */ /* 0x000fca0007fbe0ff */
[----:B------:R-:W-:Y:S01]  /*bb040*/  STL [R1+0x2eb0], R0 ;  /* 0x002eb00001007387 */ /* 0x000fe20000100800 */
[----:B------:R-:W-:Y:S01]  /*bb050*/  IMAD.MOV.U32 R4, RZ, RZ, R145 ;  /* 0x000000ffff047224 */ /* 0x000fe200078e0091 */
[----:B------:R-:W-:-:S04]  /*bb060*/  SEL R6, R6, RZ, !P0 ;  /* 0x000000ff06067207 */ /* 0x000fc80004000000 */
[----:B------:R1:W-:Y:S01]  /*bb070*/  LDGSTS.E [R152+0x44a00], [R4.64], P2 ;  /* 0x44a0000004987fae */ /* 0x0003e20009121846 */
[----:B------:R-:W-:Y:S02]  /*bb080*/  ISETP.NE.U32.AND P2, PT, R6, RZ, PT ;  /* 0x000000ff0600720c */ /* 0x000fe40003f45070 */
[----:B-1----:R-:W-:Y:S01]  /*bb090*/  MOV R4, R141 ;  /* 0x0000008d00047202 */ /* 0x002fe20000000f00 */
[----:B--2---:R-:W-:-:S05]  /*bb0a0*/  IMAD.X R144, R144, 0x1, R2, P6 ;  /* 0x0000000190907824 */ /* 0x004fca00030e0602 */
[----:B------:R-:W-:Y:S01]  /*bb0b0*/  STL [R1+0x2eac], R144 ;  /* 0x002eac9001007387 */ /* 0x000fe20000100800 */
[----:B------:R-:W2:Y:S02]  /*bb0c0*/  LDL.LU R124, [R1+0x2d64] ;  /* 0x002d6400017c7983 */ /* 0x000ea40000300800 */
[----:B------:R-:W-:Y:S01]  /*bb0d0*/  IMAD.MOV.U32 R5, RZ, RZ, R144 ;  /* 0x000000ffff057224 */ /* 0x000fe200078e0090 */
[----:B------:R-:W-:Y:S01]  /*bb0e0*/  ISETP.GT.AND P6, PT, R3, 0x26, PT ;  /* 0x000000260300780c */ /* 0x000fe20003fc4270 */
[----:B----4-:R-:W-:-:S03]  /*bb0f0*/  IMAD.X R133, R133, 0x1, R2, P5 ;  /* 0x0000000185857824 */ /* 0x010fc600028e0602 */
[----:B------:R-:W-:Y:S01]  /*bb100*/  SEL R6, RZ, 0x4, !P6 ;  /* 0x00000004ff067807 */ /* 0x000fe20007000000 */
[----:B------:R1:W-:Y:S04]  /*bb110*/  LDGSTS.E [R152+0x45800], [R4.64], P3 ;  /* 0x4580000004987fae */ /* 0x0003e80009921846 */
[----:B------:R4:W-:Y:S01]  /*bb120*/  STL [R1+0x2e94], R133 ;  /* 0x002e948501007387 */ /* 0x0009e20000100800 */
[----:B---3--:R-:W-:Y:S01]  /*bb130*/  IADD3 R132, P6, R132, R249, RZ ;  /* 0x000000f984847210 */ /* 0x008fe20007fde0ff */
[----:B-1----:R-:W-:Y:S02]  /*bb140*/  IMAD.MOV.U32 R5, RZ, RZ, R133 ;  /* 0x000000ffff057224 */ /* 0x002fe400078e0085 */
[----:B----4-:R-:W2:Y:S01]  /*bb150*/  LDL.LU R133, [R1+0x2cdc] ;  /* 0x002cdc0001857983 */ /* 0x010ea20000300800 */
[----:B------:R-:W4:Y:S02]  /*bb160*/  LDL.LU R125, [R1+0x2cf0] ;  /* 0x002cf000017d7983 */ /* 0x000f240000300800 */
[----:B------:R-:W-:-:S02]  /*bb170*/  IMAD.MOV.U32 R4, RZ, RZ, R0 ;  /* 0x000000ffff047224 */ /* 0x000fc400078e0000 */
[----:B------:R1:W-:Y:S01]  /*bb180*/  STL [R1+0x2e28], R132 ;  /* 0x002e288401007387 */ /* 0x0003e20000100800 */
[----:B------:R-:W2:Y:S04]  /*bb190*/  LDL.LU R0, [R1+0x2ce0] ;  /* 0x002ce00001007983 */ /* 0x000ea80000300800 */
[----:B------:R1:W-:Y:S01]  /*bb1a0*/  LDGSTS.E [R152+0x45a00], [R4.64], P3 ;  /* 0x45a0000004987fae */ /* 0x0003e20009921846 */
[----:B------:R-:W-:-:S05]  /*bb1b0*/  IADD3 R7, P5, R7, R249, RZ ;  /* 0x000000f907077210 */ /* 0x000fca0007fbe0ff */
[----:B------:R-:W-:Y:S01]  /*bb1c0*/  STL [R1+0x2e18], R7 ;  /* 0x002e180701007387 */ /* 0x000fe20000100800 */
[----:B-1----:R-:W-:Y:S02]  /*bb1d0*/  IMAD.MOV.U32 R4, RZ, RZ, R132 ;  /* 0x000000ffff047224 */ /* 0x002fe400078e0084 */
[----:B------:R-:W-:Y:S01]  /*bb1e0*/  IMAD.X R140, R140, 0x1, R2, P6 ;  /* 0x000000018c8c7824 */ /* 0x000fe200030e0602 */
[----:B------:R-:W-:-:S03]  /*bb1f0*/  IADD3.X R129, R129, R2, RZ, P5, !PT ;  /* 0x0000000281817210 */ /* 0x000fc60002ffe4ff */
[----:B------:R-:W-:Y:S01]  /*bb200*/  IMAD.MOV.U32 R5, RZ, RZ, R140 ;  /* 0x000000ffff057224 */ /* 0x000fe200078e008c */
[----:B------:R-:W-:Y:S01]  /*bb210*/  STL [R1+0x2e10], R140 ;  /* 0x002e108c01007387 */ /* 0x000fe20000100800 */
[----:B------:R-:W2:Y:S02]  /*bb220*/  LDL.LU R132, [R1+0x2cd4] ;  /* 0x002cd40001847983 */ /* 0x000ea40000300800 */
[----:B------:R1:W-:Y:S01]  /*bb230*/  STL [R1+0x2e00], R129 ;  /* 0x002e008101007387 */ /* 0x0003e20000100800 */
[----:B------:R1:W-:Y:S01]  /*bb240*/  LDGSTS.E [R152+0x46800], [R4.64], P4 ;  /* 0x4680000004987fae */ /* 0x0003e2000a121846 */
[----:B------:R-:W-:Y:S02]  /*bb250*/  SEL R6, R6, RZ, !P0 ;  /* 0x000000ff06067207 */ /* 0x000fe40004000000 */
[----:B------:R-:W-:Y:S01]  /*bb260*/  ISETP.GT.AND P6, PT, R3, 0x2a, PT ;  /* 0x0000002a0300780c */ /* 0x000fe20003fc4270 */
[----:B-1----:R-:W-:Y:S02]  /*bb270*/  IMAD.MOV.U32 R5, RZ, RZ, R129 ;  /* 0x000000ffff057224 */ /* 0x002fe400078e0081 */
[----:B------:R-:W2:Y:S01]  /*bb280*/  LDL.LU R129, [R1+0x2ca8] ;  /* 0x002ca80001817983 */ /* 0x000ea20000300800 */
[----:B------:R-:W-:Y:S01]  /*bb290*/  ISETP.NE.U32.AND P3, PT, R6, RZ, PT ;  /* 0x000000ff0600720c */ /* 0x000fe20003f65070 */
[----:B------:R-:W-:Y:S01]  /*bb2a0*/  SEL R6, RZ, 0x4, !P6 ;  /* 0x00000004ff067807 */ /* 0x000fe20007000000 */
[----:B------:R-:W-:-:S02]  /*bb2b0*/  IADD3 R128, P6, R128, R249, RZ ;  /* 0x000000f980807210 */ /* 0x000fc40007fde0ff */
[----:B------:R-:W-:Y:S01]  /*bb2c0*/  IADD3 R136, P5, R136, R249, RZ ;  /* 0x000000f988887210 */ /* 0x000fe20007fbe0ff */
[----:B------:R-:W-:Y:S01]  /*bb2d0*/  IMAD.MOV.U32 R4, RZ, RZ, R7 ;  /* 0x000000ffff047224 */ /* 0x000fe200078e0007 */
[----:B------:R-:W-:Y:S01]  /*bb2e0*/  IADD3.X R137, R137, R2, RZ, P6, !PT ;  /* 0x0000000289897210 */ /* 0x000fe200037fe4ff */
[----:B------:R-:W2:Y:S01]  /*bb2f0*/  LDL.LU R7, [R1+0x2ca0] ;  /* 0x002ca00001077983 */ /* 0x000ea20000300800 */
[----:B------:R1:W-:Y:S02]  /*bb300*/  STL [R1+0x2d88], R128 ;  /* 0x002d888001007387 */ /* 0x0003e40000100800 */
[----:B------:R-:W-:Y:S01]  /*bb310*/  STL [R1+0x2d78], R136 ;  /* 0x002d788801007387 */ /* 0x000fe20000100800 */
[----:B------:R-:W-:Y:S01]  /*bb320*/  HMMA.1688.F32.TF32 R20, R180, R116, R20 ;  /* 0x00000074b414723c */ /* 0x000fe20000081014 */
[----:B------:R-:W-:Y:S01]  /*bb330*/  STL [R1+0x2d74], R137 ;  /* 0x002d748901007387 */ /* 0x000fe20000100800 */
[----:B------:R-:W2:Y:S03]  /*bb340*/  LDL.LU R116, [R1+0x2c9c] ;  /* 0x002c9c0001747983 */ /* 0x000ea60000300800 */
[----:B------:R1:W-:Y:S02]  /*bb350*/  LDGSTS.E [R152+0x46a00], [R4.64], P4 ;  /* 0x46a0000004987fae */ /* 0x0003e4000a121846 */
[----:B-1----:R-:W-:-:S02]  /*bb360*/  IMAD.MOV.U32 R4, RZ, RZ, R128 ;  /* 0x000000ffff047224 */ /* 0x002fc400078e0080 */
[----:B------:R-:W-:Y:S01]  /*bb370*/  IMAD.MOV.U32 R5, RZ, RZ, R137 ;  /* 0x000000ffff057224 */ /* 0x000fe200078e0089 */
[----:B------:R-:W2:Y:S04]  /*bb380*/  LDL.LU R128, [R1+0x2c94] ;  /* 0x002c940001807983 */ /* 0x000ea80000300800 */
[----:B------:R1:W-:Y:S01]  /*bb390*/  LDGSTS.E [R152+0x47800], [R4.64], P1 ;  /* 0x4780000004987fae */ /* 0x0003e20008921846 */
[----:B------:R-:W-:Y:S02]  /*bb3a0*/  SEL R6, R6, RZ, !P0 ;  /* 0x000000ff06067207 */ /* 0x000fe40004000000 */
[----:B------:R-:W-:Y:S02]  /*bb3b0*/  ISETP.GT.AND P6, PT, R3, 0x2e, PT ;  /* 0x0000002e0300780c */ /* 0x000fe40003fc4270 */
[----:B------:R-:W-:-:S02]  /*bb3c0*/  ISETP.NE.U32.AND P4, PT, R6, RZ, PT ;  /* 0x000000ff0600720c */ /* 0x000fc40003f85070 */
[----:B------:R-:W-:Y:S01]  /*bb3d0*/  SEL R6, RZ, 0x4, !P6 ;  /* 0x00000004ff067807 */ /* 0x000fe20007000000 */
[----:B------:R-:W-:Y:S01]  /*bb3e0*/  HMMA.1688.F32.TF32 R24, R180, R120, R24 ;  /* 0x00000078b418723c */ /* 0x000fe20000081018 */
[----:B-1----:R-:W-:Y:S02]  /*bb3f0*/  IMAD.MOV.U32 R4, RZ, RZ, R136 ;  /* 0x000000ffff047224 */ /* 0x002fe400078e0088 */
[----:B--2---:R-:W-:-:S05]  /*bb400*/  IMAD.X R124, R124, 0x1, R2, P5 ;  /* 0x000000017c7c7824 */ /* 0x004fca00028e0602 */
[----:B------:R1:W-:Y:S01]  /*bb410*/  STL [R1+0x2d64], R124 ;  /* 0x002d647c01007387 */ /* 0x0003e20000100800 */
[----:B------:R-:W-:-:S05]  /*bb420*/  MOV R5, R124 ;  /* 0x0000007c00057202 */ /* 0x000fca0000000f00 */
[----:B------:R2:W-:Y:S04]  /*bb430*/  LDGSTS.E [R152+0x47a00], [R4.64], P1 ;  /* 0x47a0000004987fae */ /* 0x0005e80008921846 */
[----:B-1----:R-:W3:Y:S01]  /*bb440*/  LDL.LU R124, [R1+0x2c68] ;  /* 0x002c6800017c7983 */ /* 0x002ee20000300800 */
[----:B------:R-:W3:Y:S01]  /*bb450*/  LDL.LU R120, [R1+0x2c60] ;  /* 0x002c600001787983 */ /* 0x000ee20000300800 */
[-C--:B----4-:R-:W-:Y:S02]  /*bb460*/  IADD3 R125, P6, R125, R249.reuse, RZ ;  /* 0x000000f97d7d7210 */ /* 0x090fe40007fde0ff */
[----:B--2---:R-:W-:-:S03]  /*bb470*/  IADD3 R0, P5, R0, R249, RZ ;  /* 0x000000f900007210 */ /* 0x004fc60007fbe0ff */
[----:B------:R-:W-:Y:S01]  /*bb480*/  IMAD.X R133, R133, 0x1, R2, P6 ;  /* 0x0000000185857824 */ /* 0x000fe200030e0602 */
[----:B------:R1:W-:Y:S01]  /*bb490*/  STL [R1+0x2cf0], R125 ;  /* 0x002cf07d01007387 */ /* 0x0003e20000100800 */
[----:B------:R2:W-:Y:S02]  /*bb4a0*/  STL [R1+0x2ce0], R0 ;  /* 0x002ce00001007387 */ /* 0x0005e40000100800 */
[----:B------:R-:W-:Y:S01]  /*bb4b0*/  IMAD.MOV.U32 R4, RZ, RZ, R125 ;  /* 0x000000ffff047224 */ /* 0x000fe200078e007d */
[----:B------:R-:W-:Y:S04]  /*bb4c0*/  STL [R1+0x2cdc], R133 ;  /* 0x002cdc8501007387 */ /* 0x000fe80000100800 */
[----:B-1----:R-:W4:Y:S01]  /*bb4d0*/  LDL.LU R125, [R1+0x2c5c] ;  /* 0x002c5c00017d7983 */ /* 0x002f220000300800 */
[----:B------:R-:W4:Y:S01]  /*bb4e0*/  LDL.LU R121, [R1+0x2c54] ;  /* 0x002c540001797983 */ /* 0x000f220000300800 */
[----:B------:R-:W-:-:S02]  /*bb4f0*/  SEL R6, R6, RZ, !P0 ;  /* 0x000000ff06067207 */ /* 0x000fc40004000000 */
[----:B------:R-:W-:Y:S01]  /*bb500*/  ISETP.GT.AND P6, PT, R3, 0x32, PT ;  /* 0x000000320300780c */ /* 0x000fe20003fc4270 */
[----:B------:R-:W-:Y:S01]  /*bb510*/  IMAD.MOV.U32 R5, RZ, RZ, R133 ;  /* 0x000000ffff057224 */ /* 0x000fe200078e0085 */
[----:B------:R-:W-:Y:S02]  /*bb520*/  ISETP.NE.U32.AND P1, PT, R6, RZ, PT ;  /* 0x000000ff0600720c */ /* 0x000fe40003f25070 */
[----:B------:R-:W-:Y:S01]  /*bb530*/  SEL R6, RZ, 0x4, !P6 ;  /* 0x00000004ff067807 */ /* 0x000fe20007000000 */
[----:B------:R-:W-:Y:S01]  /*bb540*/  HMMA.1688.F32.TF32 R16, R180, R112, R16 ;  /* 0x00000070b410723c */ /* 0x000fe20000081010 */
[----:B------:R1:W-:Y:S01]  /*bb550*/  LDGSTS.E [R152+0x48800], [R4.64], P2 ;  /* 0x4880000004987fae */ /* 0x0003e20009121846 */
[----:B------:R-:W-:-:S05]  /*bb560*/  IMAD.X R132, R132, 0x1, R2, P5 ;  /* 0x0000000184847824 */ /* 0x000fca00028e0602 */
[----:B------:R-:W-:Y:S01]  /*bb570*/  STL [R1+0x2cd4], R132 ;  /* 0x002cd48401007387 */ /* 0x000fe20000100800 */
[----:B------:R-:W4:Y:S02]  /*bb580*/  LDL.LU R117, [R1+0x2c1c] ;  /* 0x002c1c0001757983 */ /* 0x000f240000300800 */
[----:B------:R-:W4:Y:S01]  /*bb590*/  LDL.LU R113, [R1+0x2c28] ;  /* 0x002c280001717983 */ /* 0x000f220000300800 */
[----:B-1----:R-:W-:Y:S02]  /*bb5a0*/  MOV R4, R0 ;  /* 0x0000000000047202 */ /* 0x002fe40000000f00 */
[----:B------:R-:W-:-:S05]  /*bb5b0*/  IADD3 R129, P6, R129, R249, RZ ;  /* 0x000000f981817210 */ /* 0x000fca0007fde0ff */
[----:B------:R-:W-:Y:S01]  /*bb5c0*/  STL [R1+0x2ca8], R129 ;  /* 0x002ca88101007387 */ /* 0x000fe20000100800 */
[----:B--2---:R-:W2:Y:S02]  /*bb5d0*/  LDL.LU R0, [R1+0x2c20] ;  /* 0x002c200001007983 */ /* 0x004ea40000300800 */
[----:B------:R-:W-:Y:S01]  /*bb5e0*/  IMAD.MOV.U32 R5, RZ, RZ, R132 ;  /* 0x000000ffff057224 */ /* 0x000fe200078e0084 */
[----:B------:R-:W-:Y:S02]  /*bb5f0*/  IADD3 R7, P5, R7, R249, RZ ;  /* 0x000000f907077210 */ /* 0x000fe40007fbe0ff */
[----:B------:R-:W-:Y:S02]  /*bb600*/  SEL R6, R6, RZ, !P0 ;  /* 0x000000ff06067207 */ /* 0x000fe40004000000 */
[----:B------:R1:W-:Y:S01]  /*bb610*/  LDGSTS.E [R152+0x48a00], [R4.64], P2 ;  /* 0x48a0000004987fae */ /* 0x0003e20009121846 */
[----:B------:R-:W-:Y:S01]  /*bb620*/  IMAD.X R116, R116, 0x1, R2, P6 ;  /* 0x0000000174747824 */ /* 0x000fe200030e0602 */
[----:B------:R-:W-:-:S02]  /*bb630*/  ISETP.GT.AND P6, PT, R3, 0x36, PT ;  /* 0x000000360300780c */ /* 0x000fc40003fc4270 */
[----:B------:R-:W-:Y:S02]  /*bb640*/  STL [R1+0x2ca0], R7 ;  /* 0x002ca00701007387 */ /* 0x000fe40000100800 */
[----:B------:R1:W-:Y:S01]  /*bb650*/  STL [R1+0x2c9c], R116 ;  /* 0x002c9c7401007387 */ /* 0x0003e20000100800 */
[----:B------:R-:W-:Y:S01]  /*bb660*/  ISETP.NE.U32.AND P2, PT, R6, RZ, PT ;  /* 0x000000ff0600720c */ /* 0x000fe20003f45070 */
[----:B------:R-:W-:Y:S01]  /*bb670*/  SEL R6, RZ, 0x4, !P6 ;  /* 0x00000004ff067807 */ /* 0x000fe20007000000 */
[----:B-1----:R-:W-:Y:S02]  /*bb680*/  MOV R5, R116 ;  /* 0x0000007400057202 */ /* 0x002fe40000000f00 */
[----:B------:R-:W2:Y:S01]  /*bb690*/  LDL.LU R116, [R1+0x2c14] ;  /* 0x002c140001747983 */ /* 0x000ea20000300800 */
[----:B------:R-:W-:Y:S02]  /*bb6a0*/  IMAD.X R128, R128, 0x1, R2, P5 ;  /* 0x0000000180807824 */ /* 0x000fe400028e0602 */
[----:B------:R-:W-:Y:S01]  /*bb6b0*/  IMAD.MOV.U32 R4, RZ, RZ, R129 ;  /* 0x000000ffff047224 */ /* 0x000fe200078e0081 */
[C---:B------:R-:W-:Y:S02]  /*bb6c0*/  HMMA.1688.F32.TF32 R12, R180.reuse, R108, R12 ;  /* 0x0000006cb40c723c */ /* 0x040fe4000008100c */
[----:B------:R-:W-:Y:S01]  /*bb6d0*/  STL [R1+0x2c94], R128 ;  /* 0x002c948001007387 */ /* 0x000fe20000100800 */
[----:B------:R-:W2:Y:S02]  /*bb6e0*/  LDL.LU R112, [R1+0x2bdc] ;  /* 0x002bdc0001707983 */ /* 0x000ea40000300800 */
[----:B------:R-:W2:Y:S01]  /*bb6f0*/  LDL.LU R109, [R1+0x2be8] ;  /* 0x002be800016d7983 */ /* 0x000ea20000300800 */
[----:B------:R1:W-:Y:S02]  /*bb700*/  LDGSTS.E [R152+0x49800], [R4.64], P3 ;  /* 0x4980000004987fae */ /* 0x0003e40009921846 */
[----:B-1----:R-:W-:Y:S01]  /*bb710*/  IMAD.MOV.U32 R4, RZ, RZ, R7 ;  /* 0x000000ffff047224 */ /* 0x002fe200078e0007 */
[----:B------:R-:W-:Y:S01]  /*bb720*/  HMMA.1688.F32.TF32 R8, R180, R104, R8 ;  /* 0x00000068b408723c */ /* 0x000fe20000081008 */
[----:B---3--:R-:W-:-:S05]  /*bb730*/  IADD3 R124, P6, R124, R249, RZ ;  /* 0x000000f97c7c7210 */ /* 0x008fca0007fde0ff */
[----:B------:R-:W-:Y:S01]  /*bb740*/  STL [R1+0x2c68], R124 ;  /* 0x002c687c01007387 */ /* 0x000fe20000100800 */
[----:B------:R-:W3:Y:S01]  /*bb750*/  LDL.LU R7, [R1+0x2be0] ;  /* 0x002be00001077983 */ /* 0x000ee20000300800 */
[----:B------:R-:W-:-:S05]  /*bb760*/  IADD3 R120, P5, R120, R249, RZ ;  /* 0x000000f978787210 */ /* 0x000fca0007fbe0ff */
[----:B------:R-:W-:Y:S01]  /*bb770*/  STL [R1+0x2c60], R120 ;  /* 0x002c607801007387 */ /* 0x000fe20000100800 */
[--C-:B----4-:R-:W-:Y:S02]  /*bb780*/  IMAD.X R125, R125, 0x1, R2.reuse, P6 ;  /* 0x000000017d7d7824 */ /* 0x110fe400030e0602 */
[----:B------:R-:W-:-:S03]  /*bb790*/  IMAD.X R121, R121, 0x1, R2, P5 ;  /* 0x0000000179797824 */ /* 0x000fc600028e0602 */
[----:B------:R-:W-:Y:S01]  /*bb7a0*/  STL [R1+0x2c5c], R125 ;  /* 0x002c5c7d01007387 */ /* 0x000fe20000100800 */
[----:B------:R-:W4:Y:S02]  /*bb7b0*/  LDL.LU R105, [R1+0x2bd4] ;  /* 0x002bd40001697983 */ /* 0x000f240000300800 */
[----:B------:R-:W-:Y:S02]  /*bb7c0*/  STL [R1+0x2c54], R121 ;  /* 0x002c547901007387 */ /* 0x000fe40000100800 */
[----:B------:R-:W4:Y:S02]  /*bb7d0*/  LDL.LU R104, [R1+0x2ba8] ;  /* 0x002ba80001687983 */ /* 0x000f240000300800 */
[----:B------:R-:W-:Y:S01]  /*bb7e0*/  IMAD.MOV.U32 R5, RZ, RZ, R128 ;  /* 0x000000ffff057224 */ /* 0x000fe200078e0080 */
[----:B------:R-:W-:Y:S02]  /*bb7f0*/  SEL R6, R6, RZ, !P0 ;  /* 0x000000ff06067207 */ /* 0x000fe40004000000 */
[----:B------:R-:W-:Y:S01]  /*bb800*/  ISETP.GT.AND P6, PT, R3, 0x3a, PT ;  /* 0x0000003a0300780c */ /* 0x000fe20003fc4270 */
[----:B------:R-:W4:Y:S04]  /*bb810*/  LDL.LU R108, [R1+0x2ba0] ;  /* 0x002ba000016c7983 */ /* 0x000f280000300800 */
[----:B------:R1:W-:Y:S01]  /*bb820*/  LDGSTS.E [R152+0x49a00], [R4.64], P3 ;  /* 0x49a0000004987fae */ /* 0x0003e20009921846 */
[----:B------:R-:W-:Y:S01]  /*bb830*/  ISETP.NE.U32.AND P3, PT, R6, RZ, PT ;  /* 0x000000ff0600720c */ /* 0x000fe20003f65070 */
[----:B------:R-:W-:Y:S01]  /*bb840*/  SEL R6, RZ, 0x4, !P6 ;  /* 0x00000004ff067807 */ /* 0x000fe20007000000 */
[----:B-1----:R-:W-:Y:S01]  /*bb850*/  MOV R4, R124 ;  /* 0x0000007c00047202 */ /* 0x002fe20000000f00 */
[----:B------:R-:W-:Y:S01]  /*bb860*/  IMAD.MOV.U32 R5, RZ, RZ, R125 ;  /* 0x000000ffff057224 */ /* 0x000fe200078e007d */
[----:B------:R-:W-:-:S04]  /*bb870*/  IADD3 R113, P6, R113, R249, RZ ;  /* 0x000000f971717210 */ /* 0x000fc80007fde0ff */
[----:B------:R1:W-:Y:S01]  /*bb880*/  LDGSTS.E [R152+0x4a800], [R4.64], P4 ;  /* 0x4a80000004987fae */ /* 0x0003e2000a121846 */
[----:B------:R-:W-:-:S03]  /*bb890*/  IMAD.X R117, R117, 0x1, R2, P6 ;  /* 0x0000000175757824 */ /* 0x000fc600030e0602 */
[----:B------:R1:W-:Y:S01]  /*bb8a0*/  STL [R1+0x2c28], R113 ;  /* 0x002c287101007387 */ /* 0x0003e20000100800 */
[----:B--2---:R-:W-:Y:S01]  /*bb8b0*/  IADD3 R0, P5, R0, R249, RZ ;  /* 0x000000f900007210 */ /* 0x004fe20007fbe0ff */
[----:B-1----:R-:W-:Y:S02]  /*bb8c0*/  IMAD.MOV.U32 R4, RZ, RZ, R120 ;  /* 0x000000ffff047224 */ /* 0x002fe400078e0078 */
[----:B------:R-:W-:Y:S02]  /*bb8d0*/  IMAD.MOV.U32 R5, RZ, RZ, R121 ;  /* 0x000000ffff057224 */ /* 0x000fe400078e0079 */
[----:B------:R1:W-:Y:S01]  /*bb8e0*/  STL [R1+0x2c20], R0 ;  /* 0x002c200001007387 */ /* 0x0003e20000100800 */
[----:B------:R-:W-:Y:S03]  /*bb8f0*/  STL [R1+0x2c1c], R117 ;  /* 0x002c1c7501007387 */ /* 0x000fe60000100800 */
[----:B------:R2:W-:Y:S02]  /*bb900*/  LDGSTS.E [R152+0x4aa00], [R4.64], P4 ;  /* 0x4aa0000004987fae */ /* 0x0005e4000a121846 */
[----:B--2---:R-:W-:-:S02]  /*bb910*/  IMAD.MOV.U32 R4, RZ, RZ, R113 ;  /* 0x000000ffff047224 */ /* 0x004fc400078e0071 */
[----:B------:R-:W3:Y:S01]  /*bb920*/  LDL.LU R113, [R1+0x2b9c] ;  /* 0x002b9c0001717983 */ /* 0x000ee20000300800 */
[----:B------:R-:W-:Y:S01]  /*bb930*/  SEL R6, R6, RZ, !P0 ;  /* 0x000000ff06067207 */ /* 0x000fe20004000000 */
[----:B------:R-:W-:Y:S01]  /*bb940*/  HMMA.1688.F32.TF32 R176, R180, R100, R176 ;  /* 0x00000064b4b0723c */ /* 0x000fe200000810b0 */
[-C--:B------:R-:W-:Y:S02]  /*bb950*/  IADD3.X R116, R116, R2.reuse, RZ, P5, !PT ;  /* 0x0000000274747210 */ /* 0x080fe40002ffe4ff */
[----:B------:R-:W-:Y:S01]  /*bb960*/  ISETP.GT.AND P6, PT, R3, 0x3e, PT ;  /* 0x0000003e0300780c */ /* 0x000fe20003fc4270 */
[----:B------:R-:W3:Y:S01]  /*bb970*/  LDL.LU R100, [R1+0x2b94] ;  /* 0x002b940001647983 */ /* 0x000ee20000300800 */
[----:B------:R-:W-:Y:S01]  /*bb980*/  ISETP.NE.U32.AND P4, PT, R6, RZ, PT ;  /* 0x000000ff0600720c */ /* 0x000fe20003f85070 */
[----:B------:R-:W-:Y:S02]  /*bb990*/  IMAD.MOV.U32 R5, RZ, RZ, R117 ;  /* 0x000000ffff057224 */ /* 0x000fe400078e0075 */
[----:B------:R1:W-:Y:S01]  /*bb9a0*/  STL [R1+0x2c14], R116 ;  /* 0x002c147401007387 */ /* 0x0003e20000100800 */
[----:B------:R-:W-:Y:S01]  /*bb9b0*/  SEL R6, RZ, 0x4, !P6 ;  /* 0x00000004ff067807 */ /* 0x000fe20007000000 */
[----:B------:R-:W-:Y:S01]  /*bb9c0*/  IADD3 R109, P6, R109, R249, RZ ;  /* 0x000000f96d6d7210 */ /* 0x000fe20007fde0ff */
[----:B------:R-:W3:Y:S04]  /*bb9d0*/  LDL.LU R101, [R1+0x2b68] ;  /* 0x002b680001657983 */ /* 0x000ee80000300800 */
[----:B------:R1:W-:Y:S01]  /*bb9e0*/  LDGSTS.E [R152+0x4b800], [R4.64], P1 ;  /* 0x4b80000004987fae */ /* 0x0003e20008921846 */
[----:B------:R-:W-:Y:S01]  /*bb9f0*/  IADD3.X R112, R112, R2, RZ, P6, !PT ;  /* 0x0000000270707210 */ /* 0x000fe200037fe4ff */
[----:B-1----:R-:W-:-:S02]  /*bba00*/  IMAD.MOV.U32 R4, RZ, RZ, R0 ;  /* 0x000000ffff047224 */ /* 0x002fc400078e0000 */
[----:B------:R-:W3:Y:S01]  /*bba10*/  LDL.LU R0, [R1+0x2b60] ;  /* 0x002b600001007983 */ /* 0x000ee20000300800 */
[----:B------:R1:W-:Y:S02]  /*bba20*/  STL [R1+0x2be8], R109 ;  /* 0x002be86d01007387 */ /* 0x0003e40000100800 */
[----:B------:R-:W-:-:S05]  /*bba30*/  IMAD.MOV.U32 R5, RZ, RZ, R116 ;  /* 0x000000ffff057224 */ /* 0x000fca00078e0074 */
[----:B------:R1:W-:Y:S01]  /*bba40*/  LDGSTS.E [R152+0x4ba00], [R4.64], P1 ;  /* 0x4ba0000004987fae */ /* 0x0003e20008921846 */
[----:B------:R-:W-:Y:S02]  /*bba50*/  SEL R6, R6, RZ, !P0 ;  /* 0x000000ff06067207 */ /* 0x000fe40004000000 */
[----:B------:R-:W-:Y:S01]  /*bba60*/  ISETP.GT.AND P6, PT, R3, 0x42, PT ;  /* 0x000000420300780c */ /* 0x000fe20003fc4270 */
[----:B-1----:R-:W-:Y:S02]  /*bba70*/  IMAD.MOV.U32 R4, RZ, RZ, R109 ;  /* 0x000000ffff047224 */ /* 0x002fe400078e006d */
[----:B------:R-:W-:Y:S01]  /*bba80*/  IMAD.MOV.U32 R5, RZ, RZ, R112 ;  /* 0x000000ffff057224 */ /* 0x000fe200078e0070 */
[----:B------:R-:W-:Y:S01]  /*bba90*/  ISETP.NE.U32.AND P1, PT, R6, RZ, PT ;  /* 0x000000ff0600720c */ /* 0x000fe20003f25070 */
[----:B------:R-:W-:-:S03]  /*bbaa0*/  SEL R6, RZ, 0x4, !P6 ;  /* 0x00000004ff067807 */ /* 0x000fc60007000000 */
[----:B------:R1:W-:Y:S01]  /*bbab0*/  LDGSTS.E [R152+0x4c800], [R4.64], P2 ;  /* 0x4c80000004987fae */ /* 0x0003e20009121846 */
[----:B---3--:R-:W-:-:S05]  /*bbac0*/  IADD3 R7, P5, R7, R249, RZ ;  /* 0x000000f907077210 */ /* 0x008fca0007fbe0ff */
[----:B------:R-:W-:Y:S01]  /*bbad0*/  STL [R1+0x2be0], R7 ;  /* 0x002be00701007387 */ /* 0x000fe20000100800 */
[----:B------:R3:W-:Y:S02]  /*bbae0*/  STL [R1+0x2bdc], R112 ;  /* 0x002bdc7001007387 */ /* 0x0007e40000100800 */
[----:B------:R-:W2:Y:S02]  /*bbaf0*/  LDL.LU R116, [R1+0x2b5c] ;  /* 0x002b5c0001747983 */ /* 0x000ea40000300800 */
[----:B------:R-:W2:Y:S02]  /*bbb00*/  LDL.LU R109, [R1+0x2b54] ;  /* 0x002b5400016d7983 */ /* 0x000ea40000300800 */
[----:B-1----:R-:W-:Y:S02]  /*bbb10*/  IMAD.MOV.U32 R4, RZ, RZ, R7 ;  /* 0x000000ffff047224 */ /* 0x002fe400078e0007 */
[----:B----4-:R-:W-:Y:S01]  /*bbb20*/  IMAD.X R105, R105, 0x1, R2, P5 ;  /* 0x0000000169697824 */ /* 0x010fe200028e0602 */
[----:B------:R-:W-:-:S04]  /*bbb30*/  IADD3 R104, P6, R104, R249, RZ ;  /* 0x000000f968687210 */ /* 0x000fc80007fde0ff */
[----:B------:R1:W-:Y:S01]  /*bbb40*/  STL [R1+0x2bd4], R105 ;  /* 0x002bd46901007387 */ /* 0x0003e20000100800 */
[----:B------:R-:W-:Y:S01]  /*bbb50*/  MOV R5, R105 ;  /* 0x0000006900057202 */ /* 0x000fe20000000f00 */
[----:B---3--:R-:W3:Y:S01]  /*bbb60*/  LDL.LU R112, [R1+0x2b1c] ;  /* 0x002b1c0001707983 */ /* 0x008ee20000300800 */
[----:B------:R-:W-:-:S03]  /*bbb70*/  IADD3 R108, P5, R108, R249, RZ ;  /* 0x000000f96c6c7210 */ /* 0x000fc60007fbe0ff */
[----:B------:R4:W-:Y:S04]  /*bbb80*/  LDGSTS.E [R152+0x4ca00], [R4.64], P2 ;  /* 0x4ca0000004987fae */ /* 0x0009e80009121846 */
[----:B-1----:R-:W3:Y:S01]  /*bbb90*/  LDL.LU R105, [R1+0x2b28] ;  /* 0x002b280001697983 */ /* 0x002ee20000300800 */
[----:B------:R1:W-:Y:S02]  /*bbba0*/  STL [R1+0x2ba8], R104 ;  /* 0x002ba86801007387 */ /* 0x0003e40000100800 */
[----:B------:R-:W3:Y:S02]  /*bbbb0*/  LDL.LU R7, [R1+0x2b20] ;  /* 0x002b200001077983 */ /* 0x000ee40000300800 */
[----:B------:R-:W-:Y:S02]  /*bbbc0*/  STL [R1+0x2ba0], R108 ;  /* 0x002ba06c01007387 */ /* 0x000fe40000100800 */
[----:B----4-:R-:W-:Y:S01]  /*bbbd0*/  IMAD.MOV.U32 R4, RZ, RZ, R104 ;  /* 0x000000ffff047224 */ /* 0x010fe200078e0068 */
[----:B------:R-:W-:-:S04]  /*bbbe0*/  SEL R6, R6, RZ, !P0 ;  /* 0x000000ff06067207 */ /* 0x000fc80004000000 */
[----:B------:R-:W-:Y:S01]  /*bbbf0*/  ISETP.NE.U32.AND P2, PT, R6, RZ, PT ;  /* 0x000000ff0600720c */ /* 0x000fe20003f45070 */
[----:B------:R-:W-:-:S05]  /*bbc00*/  IMAD.X R113, R113, 0x1, R2, P6 ;  /* 0x0000000171717824 */ /* 0x000fca00030e0602 */
[----:B------:R4:W-:Y:S01]  /*bbc10*/  STL [R1+0x2b9c], R113 ;  /* 0x002b9c7101007387 */ /* 0x0009e20000100800 */
[----:B-1----:R-:W3:Y:S01]  /*bbc20*/  LDL.LU R104, [R1+0x2b14] ;  /* 0x002b140001687983 */ /* 0x002ee20000300800 */
[----:B------:R-:W-:Y:S01]  /*bbc30*/  ISETP.GT.AND P6, PT, R3, 0x46, PT ;  /* 0x000000460300780c */ /* 0x000fe20003fc4270 */
[----:B------:R-:W-:Y:S02]  /*bbc40*/  IMAD.X R100, R100, 0x1, R2, P5 ;  /* 0x0000000164647824 */ /* 0x000fe400028e0602 */
[----:B------:R-:W-:Y:S01]  /*bbc50*/  IMAD.MOV.U32 R5, RZ, RZ, R113 ;  /* 0x000000ffff057224 */ /* 0x000fe200078e0071 */
[----:B------:R-:W-:Y:S01]  /*bbc60*/  SEL R6, RZ, 0x4, !P6 ;  /* 0x00000004ff067807 */ /* 0x000fe20007000000 */
[----:B------:R-:W-:Y:S01]  /*bbc70*/  IADD3 R101, P6, R101, R249, RZ ;  /* 0x000000f965657210 */ /* 0x000fe20007fde0ff */
[----:B------:R1:W-:Y:S04]  /*bbc80*/  STL [R1+0x2b94], R100 ;  /* 0x002b946401007387 */ /* 0x0003e80000100800 */
[----:B------:R1:W-:Y:S01]  /*bbc90*/  LDGSTS.E [R152+0x4d800], [R4.64], P3 ;  /* 0x4d80000004987fae */ /* 0x0003e20009921846 */
[----:B----4-:R-:W4:Y:S01]  /*bbca0*/  LDL.LU R113, [R1+0x272c] ;  /* 0x00272c0001717983 */ /* 0x010f220000300800 */
[----:B-1----:R-:W-:-:S02]  /*bbcb0*/  MOV R4, R108 ;  /* 0x0000006c00047202 */ /* 0x002fc40000000f00 */
[----:B------:R-:W4:Y:S01]  /*bbcc0*/  LDL.LU R108, [R1+0x2730] ;  /* 0x00273000016c7983 */ /* 0x000f220000300800 */
[----:B------:R-:W-:Y:S02]  /*bbcd0*/  IMAD.MOV.U32 R5, RZ, RZ, R100 ;  /* 0x000000ffff057224 */ /* 0x000fe400078e0064 */
[----:B------:R1:W-:Y:S02]  /*bbce0*/  STL [R1+0x2b68], R101 ;  /* 0x002b686501007387 */ /* 0x0003e40000100800 */
[----:B------:R-:W4:Y:S01]  /*bbcf0*/  LDL.LU R100, [R1+0x2738] ;  /* 0x0027380001647983 */ /* 0x000f220000300800 */
[----:B------:R-:W-:Y:S01]  /*bbd00*/  IADD3 R0, P5, R0, R249, RZ ;  /* 0x000000f900007210 */ /* 0x000fe20007fbe0ff */
[----:B------:R1:W-:Y:S04]  /*bbd10*/  LDGSTS.E [R152+0x4da00], [R4.64], P3 ;  /* 0x4da0000004987fae */ /* 0x0003e80009921846 */
[----:B------:R-:W-:Y:S01]  /*bbd20*/  STL [R1+0x2b60], R0 ;  /* 0x002b600001007387 */ /* 0x000fe20000100800 */
[----:B-1----:R-:W-:Y:S01]  /*bbd30*/  IMAD.MOV.U32 R4, RZ, RZ, R101 ;  /* 0x000000ffff047224 */ /* 0x002fe200078e0065 */
[----:B------:R-:W-:-:S04]  /*bbd40*/  SEL R6, R6, RZ, !P0 ;  /* 0x000000ff06067207 */ /* 0x000fc80004000000 */
[----:B------:R-:W-:Y:S01]  /*bbd50*/  ISETP.NE.U32.AND P3, PT, R6, RZ, PT ;  /* 0x000000ff0600720c */ /* 0x000fe20003f65070 */
[--C-:B--2---:R-:W-:Y:S02]  /*bbd60*/  IMAD.X R116, R116, 0x1, R2.reuse, P6 ;  /* 0x0000000174747824 */ /* 0x104fe400030e0602 */
[----:B------:R-:W-:-:S03]  /*bbd70*/  IMAD.X R109, R109, 0x1, R2, P5 ;  /* 0x000000016d6d7824 */ /* 0x000fc600028e0602 */
[----:B------:R-:W-:Y:S01]  /*bbd80*/  MOV R5, R116 ;  /* 0x0000007400057202 */ /* 0x000fe20000000f00 */
[----:B------:R-:W-:Y:S01]  /*bbd90*/  STL [R1+0x2b5c], R116 ;  /* 0x002b5c7401007387 */ /* 0x000fe20000100800 */
[----:B------:R-:W2:Y:S02]  /*bbda0*/  LDL.LU R101, [R1+0x2734] ;  /* 0x0027340001657983 */ /* 0x000ea40000300800 */
[----:B------:R1:W-:Y:S01]  /*bbdb0*/  STL [R1+0x2b54], R109 ;  /* 0x002b546d01007387 */ /* 0x0003e20000100800 */
[----:B------:R1:W-:Y:S01]  /*bbdc0*/  LDGSTS.E [R152+0x4e800], [R4.64], P4 ;  /* 0x4e80000004987fae */ /* 0x0003e2000a121846 */
[----:B------:R-:W-:Y:S01]  /*bbdd0*/  ISETP.GT.AND P6, PT, R3, 0x4a, PT ;  /* 0x0000004a0300780c */ /* 0x000fe20003fc4270 */
[----:B-1----:R-:W-:Y:S02]  /*bbde0*/  IMAD.MOV.U32 R5, RZ, RZ, R109 ;  /* 0x000000ffff057224 */ /* 0x002fe400078e006d */
[----:B------:R-:W2:Y:S01]  /*bbdf0*/  LDL.LU R109, [R1+0x2770] ;  /* 0x00277000016d7983 */ /* 0x000ea20000300800 */
[----:B------:R-:W-:Y:S01]  /*bbe00*/  SEL R6, RZ, 0x4, !P6 ;  /* 0x00000004ff067807 */ /* 0x000fe20007000000 */
[----:B------:R-:W-:-:S02]  /*bbe10*/  IMAD.MOV.U32 R4, RZ, RZ, R0 ;  /* 0x000000ffff047224 */ /* 0x000fc400078e0000 */
[----:B------:R-:W2:Y:S04]  /*bbe20*/  LDL.LU R0, [R1+0x2778] ;  /* 0x0027780001007983 */ /* 0x000ea80000300800 */
[----:B------:R1:W-:Y:S01]  /*bbe30*/  LDGSTS.E [R152+0x4ea00], [R4.64], P4 ;  /* 0x4ea0000004987fae */ /* 0x0003e2000a121846 */
[-C--:B---3--:R-:W-:Y:S02]  /*bbe40*/  IADD3 R105, P6, R105, R249.reuse, RZ ;  /* 0x000000f969697210 */ /* 0x088fe40007fde0ff */
[----:B------:R-:W-:-:S03]  /*bbe50*/  IADD3 R7, P5, R7, R249, RZ ;  /* 0x000000f907077210 */ /* 0x000fc60007fbe0ff */
[----:B------:R-:W-:Y:S01]  /*bbe60*/  IMAD.X R112, R112, 0x1, R2, P6 ;  /* 0x0000000170707824 */ /* 0x000fe200030e0602 */
[----:B------:R-:W-:Y:S01]  /*bbe70*/  STL [R1+0x2b28], R105 ;  /* 0x002b286901007387 */ /* 0x000fe20000100800 */
[----:B------:R-:W-:Y:S03]  /*bbe80*/  STL [R1+0x2b20], R7 ;  /* 0x002b200701007387 */ /* 0x000fe60000100800 */
[----:B------:R3:W-:Y:S01]  /*bbe90*/  STL [R1+0x2b1c], R112 ;  /* 0x002b1c7001007387 */ /* 0x0007e20000100800 */
[----:B-1----:R-:W-:-:S03]  /*bbea0*/  IMAD.MOV.U32 R5, RZ, RZ, R112 ;  /* 0x000000ffff057224 */ /* 0x002fc600078e0070 */
[----:B---3--:R-:W3:Y:S01]  /*bbeb0*/  LDL.LU R112, [R1+0x276c] ;  /* 0x00276c0001707983 */ /* 0x008ee20000300800 */
[----:B------:R-:W-:Y:S02]  /*bbec0*/  MOV R4, R105 ;  /* 0x0000006900047202 */ /* 0x000fe40000000f00 */
[----:B------:R-:W3:Y:S03]  /*bbed0*/  LDL.LU R105, [R1+0x2774] ;  /* 0x0027740001697983 */ /* 0x000ee60000300800 */
[----:B------:R1:W-:Y:S01]  /*bbee0*/  LDGSTS.E [R152+0x4f800], [R4.64], P1 ;  /* 0x4f80000004987fae */ /* 0x0003e20008921846 */
[----:B------:R-:W-:Y:S02]  /*bbef0*/  SEL R6, R6, RZ, !P0 ;  /* 0x000000ff06067207 */ /* 0x000fe40004000000 */
[----:B------:R-:W-:Y:S02]  /*bbf00*/  ISETP.GT.AND P6, PT, R3, 0x4e, PT ;  /* 0x0000004e0300780c */ /* 0x000fe40003fc4270 */
[----:B------:R-:W-:Y:S01]  /*bbf10*/  ISETP.NE.U32.AND P4, PT, R6, RZ, PT ;  /* 0x000000ff0600720c */ /* 0x000fe20003f85070 */
[----:B------:R-:W-:-:S04]  /*bbf20*/  IMAD.X R104, R104, 0x1, R2, P5 ;  /* 0x0000000168687824 */ /* 0x000fc800028e0602 */
[----:B-1----:R-:W-:Y:S01]  /*bbf30*/  IMAD.MOV.U32 R5, RZ, RZ, R104 ;  /* 0x000000ffff057224 */ /* 0x002fe200078e0068 */
[----:B------:R1:W-:Y:S04]  /*bbf40*/  STL [R1+0x2b14], R104 ;  /* 0x002b146801007387 */ /* 0x0003e80000100800 */
[----:B-1----:R-:W3:Y:S01]  /*bbf50*/  LDL.LU R104, [R1+0x27b0] ;  /* 0x0027b00001687983 */ /* 0x002ee20000300800 */
[----:B------:R-:W-:Y:S02]  /*bbf60*/  SEL R6, RZ, 0x4, !P6 ;  /* 0x00000004ff067807 */ /* 0x000fe40007000000 */
[-C--:B----4-:R-:W-:Y:S01]  /*bbf70*/  IADD3 R108, P6, R108, R249.reuse, RZ ;  /* 0x000000f96c6c7210 */ /* 0x090fe20007fde0ff */
[----:B------:R-:W-:Y:S01]  /*bbf80*/  IMAD.MOV.U32 R4, RZ, RZ, R7 ;  /* 0x000000ffff047224 */ /* 0x000fe200078e0007 */
[----:B------:R-:W-:Y:S01]  /*bbf90*/  IADD3 R100, P5, R100, R249, RZ ;  /* 0x000000f964647210 */ /* 0x000fe20007fbe0ff */
[----:B------:R-:W4:Y:S02]  /*bbfa0*/  LDL.LU R7, [R1+0x27b8] ;  /* 0x0027b80001077983 */ /* 0x000f240000300800 */
[----:B------:R-:W-:-:S02]  /*bbfb0*/  IMAD.X R113, R113, 0x1, R2, P6 ;  /* 0x0000000171717824 */ /* 0x000fc400030e0602 */
[----:B------:R1:W-:Y:S01]  /*bbfc0*/  STL [R1+0x2730], R108 ;  /* 0x0027306c01007387 */ /* 0x0003e20000100800 */
[----:B------:R-:W-:Y:S01]  /*bbfd0*/  SEL R6, R6, RZ, !P0 ;  /* 0x000000ff06067207 */ /* 0x000fe20004000000 */
[----:B------:R-:W-:Y:S01]  /*bbfe0*/  STL [R1+0x2738], R100 ;  /* 0x0027386401007387 */ /* 0x000fe20000100800 */
[----:B------:R1:W-:Y:S02]  /*bbff0*/  STL [R1+0x272c], R113 ;  /* 0x00272c7101007387 */ /* 0x0003e40000100800 */
[----:B------:R-:W4:Y:S01]  /*bc000*/  LDL.LU R116, [R1+0x27ac] ;  /* 0x0027ac0001747983 */ /* 0x000f220000300800 */
[----:B------:R1:W-:Y:S01]  /*bc010*/  LDGSTS.E [R152+0x4fa00], [R4.64], P1 ;  /* 0x4fa0000004987fae */ /* 0x0003e20008921846 */
[----:B------:R-:W-:Y:S02]  /*bc020*/  ISETP.GT.AND P6, PT, R3, 0x52, PT ;  /* 0x000000520300780c */ /* 0x000fe40003fc4270 */
[----:B------:R-:W-:Y:S02]  /*bc030*/  ISETP.NE.U32.AND P1, PT, R6, RZ, PT ;  /* 0x000000ff0600720c */ /* 0x000fe40003f25070 */
[----:B------:R-:W-:Y:S01]  /*bc040*/  SEL R6, RZ, 0x4, !P6 ;  /* 0x00000004ff067807 */ /* 0x000fe20007000000 */
[----:B-1----:R-:W-:-:S02]  /*bc050*/  IMAD.MOV.U32 R4, RZ, RZ, R108 ;  /* 0x000000ffff047224 */ /* 0x002fc400078e006c */
[----:B------:R-:W-:Y:S01]  /*bc060*/  IMAD.MOV.U32 R5, RZ, RZ, R113 ;  /* 0x000000ffff057224 */ /* 0x000fe200078e0071 */
[----:B------:R-:W4:Y:S04]  /*bc070*/  LDL.LU R108, [R1+0x27b4] ;  /* 0x0027b400016c7983 */ /* 0x000f280000300800 */
[----:B------:R1:W-:Y:S02]  /*bc080*/  LDGSTS.E [R152+0x50800], [R4.64], P2 ;  /* 0x5080000004987fae */ /* 0x0003e40009121846 */
[----:B-1----:R-:W-:Y:S01]  /*bc090*/  IMAD.MOV.U32 R4, RZ, RZ, R100 ;  /* 0x000000ffff047224 */ /* 0x002fe200078e0064 */
[----:B--2---:R-:W-:-:S05]  /*bc0a0*/  IADD3.X R101, R101, R2, RZ, P5, !PT ;  /* 0x0000000265657210 */ /* 0x004fca0002ffe4ff */
[----:B------:R1:W-:Y:S01]  /*bc0b0*/  STL [R1+0x2734], R101 ;  /* 0x0027346501007387 */ /* 0x0003e20000100800 */
[----:B------:R-:W-:Y:S02]  /*bc0c0*/  IMAD.MOV.U32 R5, RZ, RZ, R101 ;  /* 0x000000ffff057224 */ /* 0x000fe400078e0065 */
[----:B------:R-:W2:Y:S03]  /*bc0d0*/  LDL.LU R113, [R1+0x27ec] ;  /* 0x0027ec0001717983 */ /* 0x000ea60000300800 */
[----:B------:R3:W-:Y:S04]  /*bc0e0*/  LDGSTS.E [R152+0x50a00], [R4.64], P2 ;  /* 0x50a0000004987fae */ /* 0x0007e80009121846 */
[----:B-1----:R-:W2:Y:S01]  /*bc0f0*/  LDL.LU R101, [R1+0x27f0] ;  /* 0x0027f00001657983 */ /* 0x002ea20000300800 */
[----:B------:R-:W-:-:S05]  /*bc100*/  IADD3 R109, P6, R109, R249, RZ ;  /* 0x000000f96d6d7210 */ /* 0x000fca0007fde0ff */
[----:B------:R-:W-:Y:S01]  /*bc110*/  STL [R1+0x2770], R109 ;  /* 0x0027706d01007387 */ /* 0x000fe20000100800 */
[----:B------:R-:W2:Y:S01]  /*bc120*/  LDL.LU R100, [R1+0x27f8] ;  /* 0x0027f80001647983 */ /* 0x000ea20000300800 */
[----:B------:R-:W-:-:S05]  /*bc130*/  IADD3 R0, P5, R0, R249, RZ ;  /* 0x000000f900007210 */ /* 0x000fca0007fbe0ff */
[----:B------:R-:W-:Y:S01]  /*bc140*/  STL [R1+0x2778], R0 ;  /* 0x0027780001007387 */ /* 0x000fe20000100800 */
[----:B---3--:R-:W-:-:S05]  /*bc150*/  IADD3.X R112, R112, R2, RZ, P6, !PT ;  /* 0x0000000270707210 */ /* 0x008fca00037fe4ff */
[----:B------:R1:W-:Y:S01]  /*bc160*/  STL [R1+0x276c], R112 ;  /* 0x00276c7001007387 */ /* 0x0003e20000100800 */
[----:B------:R-:W-:-:S03]  /*bc170*/  IMAD.MOV.U32 R5, RZ, RZ, R112 ;  /* 0x000000ffff057224 */ /* 0x000fc600078e0070 */
[----:B-1----:R-:W3:Y:S01]  /*bc180*/  LDL.LU R112, [R1+0x27f4] ;  /* 0x0027f40001707983 */ /* 0x002ee20000300800 */
[----:B------:R-:W-:Y:S02]  /*bc190*/  SEL R6, R6, RZ, !P0 ;  /* 0x000000ff06067207 */ /* 0x000fe40004000000 */
[----:B------:R-:W-:Y:S01]  /*bc1a0*/  ISETP.GT.AND P6, PT, R3, 0x56, PT ;  /* 0x000000560300780c */ /* 0x000fe20003fc4270 */
[----:B------:R-:W-:Y:S02]  /*bc1b0*/  IMAD.X R105, R105, 0x1, R2, P5 ;  /* 0x0000000169697824 */ /* 0x000fe400028e0602 */
[----:B------:R-:W-:Y:S01]  /*bc1c0*/  IMAD.MOV.U32 R4, RZ, RZ, R109 ;  /* 0x000000ffff047224 */ /* 0x000fe200078e006d */
[----:B------:R-:W-:Y:S01]  /*bc1d0*/  ISETP.NE.U32.AND P2, PT, R6, RZ, PT ;  /* 0x000000ff0600720c */ /* 0x000fe20003f45070 */
[----:B------:R-:W-:Y:S01]  /*bc1e0*/  SEL R6, RZ, 0x4, !P6 ;  /* 0x00000004ff067807 */ /* 0x000fe20007000000 */
[----:B------:R1:W-:Y:S04]  /*bc1f0*/  STL [R1+0x2774], R105 ;  /* 0x0027746901007387 */ /* 0x0003e80000100800 */
[----:B------:R1:W-:Y:S01]  /*bc200*/  LDGSTS.E [R152+0x51800], [R4.64], P3 ;  /* 0x5180000004987fae */ /* 0x0003e20009921846 */
[----:B------:R-:W3:Y:S01]  /*bc210*/  LDL.LU R109, [R1+0x282c] ;  /* 0x00282c00016d7983 */ /* 0x000ee20000300800 */
[----:B-1----:R-:W-:-:S02]  /*bc220*/  MOV R5, R105 ;  /* 0x0000006900057202 */ /* 0x002fc40000000f00 */
[----:B------:R-:W3:Y:S01]  /*bc230*/  LDL.LU R105, [R1+0x2830] ;  /* 0x0028300001697983 */ /* 0x000ee20000300800 */
[----:B------:R-:W-:Y:S01]  /*bc240*/  IADD3 R104, P6, R104, R249, RZ ;  /* 0x000000f968687210 */ /* 0x000fe20007fde0ff */
[----:B------:R-:W-:-:S04]  /*bc250*/  IMAD.MOV.U32 R4, RZ, RZ, R0 ;  /* 0x000000ffff047224 */ /* 0x000fc800078e0000 */
[----:B------:R1:W-:Y:S01]  /*bc260*/  STL [R1+0x27b0], R104 ;  /* 0x0027b06801007387 */ /* 0x0003e20000100800 */
[----:B------:R-:W3:Y:S03]  /*bc270*/  LDL.LU R0, [R1+0x2838] ;  /* 0x0028380001007983 */ /* 0x000ee60000300800 */
[----:B------:R1:W-:Y:S01]  /*bc280*/  LDGSTS.E [R152+0x51a00], [R4.64], P3 ;  /* 0x51a0000004987fae */ /* 0x0003e20009921846 */
[----:B----4-:R-:W-:Y:S02]  /*bc290*/  IADD3 R7, P5, R7, R249, RZ ;  /* 0x000000f907077210 */ /* 0x010fe40007fbe0ff */
[----:B------:R-:W-:Y:S01]  /*bc2a0*/  SEL R6, R6, RZ, !P0 ;  /* 0x000000ff06067207 */ /* 0x000fe20004000000 */
[----:B------:R-:W-:Y:S02]  /*bc2b0*/  IMAD.X R116, R116, 0x1, R2, P6 ;  /* 0x0000000174747824 */ /* 0x000fe400030e0602 */
[----:B------:R-:W-:Y:S01]  /*bc2c0*/  STL [R1+0x27b8], R7 ;  /* 0x0027b80701007387 */ /* 0x000fe20000100800 */
[----:B-1----:R-:W-:-:S02]  /*bc2d0*/  IMAD.MOV.U32 R4, RZ, RZ, R104 ;  /* 0x000000ffff047224 */ /* 0x002fc400078e0068 */
[----:B------:R-:W-:Y:S01]  /*bc2e0*/  IMAD.MOV.U32 R5, RZ, RZ, R116 ;  /* 0x000000ffff057224 */ /* 0x000fe200078e0074 */
[----:B------:R-:W-:Y:S01]  /*bc2f0*/  STL [R1+0x27ac], R116 ;  /* 0x0027ac7401007387 */ /* 0x000fe20000100800 */
[----:B------:R-:W-:Y:S01]  /*bc300*/  ISETP.GT.AND P6, PT, R3, 0x5a, PT ;  /* 0x0000005a0300780c */ /* 0x000fe20003fc4270 */
[----:B------:R-:W4:Y:S01]  /*bc310*/  LDL.LU R104, [R1+0x2834] ;  /* 0x0028340001687983 */ /* 0x000f220000300800 */
[----:B------:R-:W-:Y:S01]  /*bc320*/  ISETP.NE.U32.AND P3, PT, R6, RZ, PT ;  /* 0x000000ff0600720c */ /* 0x000fe20003f65070 */
[----:B------:R1:W-:Y:S01]  /*bc330*/  LDGSTS.E [R152+0x52800], [R4.64], P4 ;  /* 0x5280000004987fae */ /* 0x0003e2000a121846 */
[----:B------:R-:W-:Y:S01]  /*bc340*/  SEL R6, RZ, 0x4, !P6 ;  /* 0x00000004ff067807 */ /* 0x000fe20007000000 */
[----:B------:R-:W-:-:S05]  /*bc350*/  IMAD.X R108, R108, 0x1, R2, P5 ;  /* 0x000000016c6c7824 */ /* 0x000fca00028e0602 */
[----:B------:R1:W-:Y:S02]  /*bc360*/  STL [R1+0x27b4], R108 ;  /* 0x0027b46c01007387 */ /* 0x0003e40000100800 */
[----:B-1----:R-:W-:Y:S01]  /*bc370*/  IMAD.MOV.U32 R5, RZ, RZ, R108 ;  /* 0x000000ffff057224 */ /* 0x002fe200078e006c */
[----:B------:R-:W-:-:S05]  /*bc380*/  MOV R4, R7 ;  /* 0x0000000700047202 */ /* 0x000fca0000000f00 */
[----:B------:R1:W-:Y:S04]  /*bc390*/  LDGSTS.E [R152+0x52a00], [R4.64], P4 ;  /* 0x52a0000004987fae */ /* 0x0003e8000a121846 */
[----:B------:R-:W4:Y:S01]  /*bc3a0*/  LDL.LU R108, [R1+0x2870] ;  /* 0x00287000016c7983 */ /* 0x000f220000300800 */
[----:B------:R-:W4:Y:S01]  /*bc3b0*/  LDL.LU R7, [R1+0x2878] ;  /* 0x0028780001077983 */ /* 0x000f220000300800 */
[----:B--2---:R-:W-:-:S05]  /*bc3c0*/  IADD3 R101, P6, R101, R249, RZ ;  /* 0x000000f965657210 */ /* 0x004fca0007fde0ff */
[----:B------:R-:W-:Y:S01]  /*bc3d0*/  IMAD.X R113, R113, 0x1, R2, P6 ;  /* 0x0000000171717824 */ /* 0x000fe200030e0602 */
[----:B------:R-:W-:Y:S01]  /*bc3e0*/  IADD3 R100, P5, R100, R249, RZ ;  /* 0x000000f964647210 */ /* 0x000fe20007fbe0ff */
[----:B------:R-:W-:Y:S03]  /*bc3f0*/  STL [R1+0x27f0], R101 ;  /* 0x0027f06501007387 */ /* 0x000fe60000100800 */
[----:B-1----:R-:W-:Y:S01]  /*bc400*/  MOV R5, R113 ;  /* 0x0000007100057202 */ /* 0x002fe20000000f00 */
[----:B------:R-:W-:Y:S01]  /*bc410*/  STL [R1+0x27f8], R100 ;  /* 0x0027f86401007387 */ /* 0x000fe20000100800 */
[----:B------:R1:W-:Y:S03]  /*bc420*/  STL [R1+0x27ec], R113 ;  /* 0x0027ec7101007387 */ /* 0x0003e60000100800 */
[----:B-1----:R-:W2:Y:S01]  /*bc430*/  LDL.LU R113, [R1+0x286c] ;  /* 0x00286c0001717983 */ /* 0x002ea20000300800 */
[----:B------:R-:W-:-:S02]  /*bc440*/  IMAD.MOV.U32 R4, RZ, RZ, R101 ;  /* 0x000000ffff047224 */ /* 0x000fc400078e0065 */
[----:B------:R-:W2:Y:S03]  /*bc450*/  LDL.LU R101, [R1+0x2874] ;  /* 0x0028740001657983 */ /* 0x000ea60000300800 */
[----:B------:R1:W-:Y:S01]  /*bc460*/  LDGSTS.E [R152+0x53800], [R4.64], P1 ;  /* 0x5380000004987fae */ /* 0x0003e20008921846 */
[----:B---3--:R-:W-:-:S04]  /*bc470*/  IMAD.X R112, R112, 0x1, R2, P5 ;  /* 0x0000000170707824 */ /* 0x008fc800028e0602 */
[----:B-1----:R-:W-:Y:S01]  /*bc480*/  IMAD.MOV.U32 R5, RZ, RZ, R112 ;  /* 0x000000ffff057224 */ /* 0x002fe200078e0070 */
[----:B------:R1:W-:Y:S04]  /*bc490*/  STL [R1+0x27f4], R112 ;  /* 0x0027f47001007387 */ /* 0x0003e80000100800 */
[----:B-1----:R-:W3:Y:S01]  /*bc4a0*/  LDL.LU R112, [R1+0x28b0] ;  /* 0x0028b00001707983 */ /* 0x002ee20000300800 */
[----:B------:R-:W-:Y:S02]  /*bc4b0*/  SEL R6, R6, RZ, !P0 ;  /* 0x000000ff06067207 */ /* 0x000fe40004000000 */
[----:B------:R-:W-:Y:S02]  /*bc4c0*/  ISETP.GT.AND P6, PT, R3, 0x5e, PT ;  /* 0x0000005e0300780c */ /* 0x000fe40003fc4270 */
[----:B------:R-:W-:-:S02]  /*bc4d0*/  ISETP.NE.U32.AND P4, PT, R6, RZ, PT ;  /* 0x000000ff0600720c */ /* 0x000fc40003f85070 */
[----:B------:R-:W-:Y:S01]  /*bc4e0*/  SEL R6, RZ, 0x4, !P6 ;  /* 0x00000004ff067807 */ /* 0x000fe20007000000 */
[-C--:B------:R-:W-:Y:S01]  /*bc4f0*/  IADD3 R105, P6, R105, R249.reuse, RZ ;  /* 0x000000f969697210 */ /* 0x080fe20007fde0ff */
[----:B------:R-:W-:Y:S02]  /*bc500*/  IMAD.MOV.U32 R4, RZ, RZ, R100 ;  /* 0x000000ffff047224 */ /* 0x000fe400078e0064 */
[----:B------:R-:W3:Y:S02]  /*bc510*/  LDL.LU R100, [R1+0x28b8] ;  /* 0x0028b80001647983 */ /* 0x000ee40000300800 */
[----:B------:R-:W-:Y:S02]  /*bc520*/  IMAD.X R109, R109, 0x1, R2, P6 ;  /* 0x000000016d6d7824 */ /* 0x000fe400030e0602 */
[----:B------:R1:W-:Y:S01]  /*bc530*/  STL [R1+0x2830], R105 ;  /* 0x0028306901007387 */ /* 0x0003e20000100800 */
[----:B------:R1:W-:Y:S01]  /*bc540*/  LDGSTS.E [R152+0x53a00], [R4.64], P1 ;  /* 0x53a0000004987fae */ /* 0x0003e20008921846 */
[----:B------:R-:W-:-:S05]  /*bc550*/  IADD3 R0, P5, R0, R249, RZ ;  /* 0x000000f900007210 */ /* 0x000fca0007fbe0ff */
[----:B------:R-:W-:Y:S01]  /*bc560*/  STL [R1+0x2838], R0 ;  /* 0x0028380001007387 */ /* 0x000fe20000100800 */
[----:B------:R4:W-:Y:S02]  /*bc570*/  STL [R1+0x282c], R109 ;  /* 0x00282c6d01007387 */ /* 0x0009e40000100800 */
[----:B------:R-:W3:Y:S01]  /*bc580*/  LDL.LU R116, [R1+0x28ac] ;  /* 0x0028ac0001747983 */ /* 0x000ee20000300800 */
[----:B-1----:R-:W-:Y:S02]  /*bc590*/  MOV R4, R105 ;  /* 0x0000006900047202 */ /* 0x002fe40000000f00 */
[----:B------:R-:W3:Y:S01]  /*bc5a0*/  LDL.LU R105, [R1+0x28b4] ;  /* 0x0028b40001697983 */ /* 0x000ee20000300800 */
[----:B------:R-:W-:Y:S02]  /*bc5b0*/  SEL R6, R6, RZ, !P0 ;  /* 0x000000ff06067207 */ /* 0x000fe40004000000 */
[----:B------:R-:W-:Y:S01]  /*bc5c0*/  ISETP.GT.AND P6, PT, R3, 0x62, PT ;  /* 0x000000620300780c */ /* 0x000fe20003fc4270 */
[----:B------:R-:W-:Y:S01]  /*bc5d0*/  IMAD.MOV.U32 R5, RZ, RZ, R109 ;  /* 0x000000ffff057224 */ /* 0x000fe200078e006d */
[----:B------:R-:W-:Y:S01]  /*bc5e0*/  ISETP.NE.U32.AND P1, PT, R6, RZ, PT ;  /* 0x000000ff0600720c */ /* 0x000fe20003f25070 */
[----:B----4-:R-:W-:Y:S01]  /*bc5f0*/  IMAD.X R104, R104, 0x1, R2, P5 ;  /* 0x0000000168687824 */ /* 0x010fe200028e0602 */
[----:B------:R-:W-:-:S02]  /*bc600*/  SEL R6, RZ, 0x4, !P6 ;  /* 0x00000004ff067807 */ /* 0x000fc40007000000 */
[----:B------:R1:W-:Y:S04]  /*bc610*/  LDGSTS.E [R152+0x54800], [R4.64], P2 ;  /* 0x5480000004987fae */ /* 0x0003e80009121846 */
[----:B------:R4:W-:Y:S01]  /*bc620*/  STL [R1+0x2834], R104 ;  /* 0x0028346801007387 */ /* 0x0009e20000100800 */
[----:B------:R-:W3:Y:S02]  /*bc630*/  LDL.LU R109, [R1+0x28ec] ;  /* 0x0028ec00016d7983 */ /* 0x000ee40000300800 */
[----:B-1----:R-:W-:Y:S02]  /*bc640*/  IMAD.MOV.U32 R5, RZ, RZ, R104 ;  /* 0x000000ffff057224 */ /* 0x002fe400078e0068 */
[----:B----4-:R-:W4:Y:S01]  /*bc650*/  LDL.LU R104, [R1+0x28f0] ;  /* 0x0028f00001687983 */ /* 0x010f220000300800 */
[----:B------:R-:W-:Y:S01]  /*bc660*/  IADD3 R108, P6, R108, R249, RZ ;  /* 0x000000f96c6c7210 */ /* 0x000fe20007fde0ff */
[----:B------:R-:W-:-:S04]  /*bc670*/  IMAD.MOV.U32 R4, RZ, RZ, R0 ;  /* 0x000000ffff047224 */ /* 0x000fc800078e0000 */
[----:B------:R1:W-:Y:S01]  /*bc680*/  STL [R1+0x2870], R108 ;  /* 0x0028706c01007387 */ /* 0x0003e20000100800 */
[----:B------:R-:W4:Y:S01]  /*bc690*/  LDL.LU R0, [R1+0x28f8] ;  /* 0x0028f80001007983 */ /* 0x000f220000300800 */
[----:B------:R-:W-:Y:S02]  /*bc6a0*/  IADD3 R7, P5, R7, R249, RZ ;  /* 0x000000f907077210 */ /* 0x000fe40007fbe0ff */
[----:B------:R1:W-:Y:S04]  /*bc6b0*/  LDGSTS.E [R152+0x54a00], [R4.64], P2 ;  /* 0x54a0000004987fae */ /* 0x0003e80009121846 */
[----:B------:R-:W-:Y:S01]  /*bc6c0*/  STL [R1+0x2878], R7 ;  /* 0x0028780701007387 */ /* 0x000fe20000100800 */
[----:B-1----:R-:W-:Y:S01]  /*bc6d0*/  IMAD.MOV.U32 R4, RZ, RZ, R108 ;  /* 0x000000ffff047224 */ /* 0x002fe200078e006c */
[----:B------:R-:W-:-:S04]  /*bc6e0*/  SEL R6, R6, RZ, !P0 ;  /* 0x000000ff06067207 */ /* 0x000fc80004000000 */
[----:B------:R-:W-:Y:S01]  /*bc6f0*/  ISETP.NE.U32.AND P2, PT, R6, RZ, PT ;  /* 0x000000ff0600720c */ /* 0x000fe20003f45070 */
[----:B--2---:R-:W-:-:S05]  /*bc700*/  IMAD.X R113, R113, 0x1, R2, P6 ;  /* 0x0000000171717824 */ /* 0x004fca00030e0602 */
[----:B------:R1:W-:Y:S01]  /*bc710*/  STL [R1+0x286c], R113 ;  /* 0x00286c7101007387 */ /* 0x0003e20000100800 */
[----:B------:R-:W2:Y:S01]  /*bc720*/  LDL.LU R108, [R1+0x28f4] ;  /* 0x0028f400016c7983 */ /* 0x000ea20000300800 */
[----:B------:R-:W-:Y:S02]  /*bc730*/  ISETP.GT.AND P6, PT, R3, 0x66, PT ;  /* 0x000000660300780c */ /* 0x000fe40003fc4270 */
[----:B------:R-:W-:Y:S01]  /*bc740*/  IADD3.X R101, R101, R2, RZ, P5, !PT ;  /* 0x0000000265657210 */ /* 0x000fe20002ffe4ff */
[----:B------:R-:W-:Y:S01]  /*bc750*/  IMAD.MOV.U32 R5, RZ, RZ, R113 ;  /* 0x000000ffff057224 */ /* 0x000fe200078e0071 */
[----:B------:R-:W-:-:S03]  /*bc760*/  SEL R6, RZ, 0x4, !P6 ;  /* 0x00000004ff067807 */ /* 0x000fc60007000000 */
[----:B------:R3:W-:Y:S04]  /*bc770*/  STL [R1+0x2874], R101 ;  /* 0x0028746501007387 */ /* 0x0007e80000100800 */
[----:B------:R3:W-:Y:S01]  /*bc780*/  LDGSTS.E [R152+0x55800], [R4.64], P3 ;  /* 0x5580000004987fae */ /* 0x0007e20009921846 */
[----:B-1----:R-:W2:Y:S02]  /*bc790*/  LDL.LU R113, [R1+0x292c] ;  /* 0x00292c0001717983 */ /* 0x002ea40000300800 */
[----:B---3--:R-:W-:Y:S02]  /*bc7a0*/  IMAD.MOV.U32 R5, RZ, RZ, R101 ;  /* 0x000000ffff057224 */ /* 0x008fe400078e0065 */
[----:B------:R-:W3:Y:S01]  /*bc7b0*/  LDL.LU R101, [R1+0x2930] ;  /* 0x0029300001657983 */ /* 0x000ee20000300800 */
[----:B------:R-:W-:-:S05]  /*bc7c0*/  IMAD.MOV.U32 R4, RZ, RZ, R7 ;  /* 0x000000ffff047224 */ /* 0x000fca00078e0007 */
[----:B------:R1:W-:Y:S01]  /*bc7d0*/  LDGSTS.E [R152+0x55a00], [R4.64], P3 ;  /* 0x55a0000004987fae */ /* 0x0003e20009921846 */
[----:B------:R-:W-:-:S05]  /*bc7e0*/  IADD3 R112, P6, R112, R249, RZ ;  /* 0x000000f970707210 */ /* 0x000fca0007fde0ff */
[----:B------:R1:W-:Y:S01]  /*bc7f0*/  STL [R1+0x28b0], R112 ;  /* 0x0028b07001007387 */ /* 0x0003e20000100800 */
[----:B------:R-:W3:Y:S01]  /*bc800*/  LDL.LU R7, [R1+0x2938] ;  /* 0x0029380001077983 */ /* 0x000ee20000300800 */
[----:B------:R-:W-:Y:S01]  /*bc810*/  IADD3 R100, P5, R100, R249, RZ ;  /* 0x000000f964647210 */ /* 0x000fe20007fbe0ff */
[----:B-1----:R-:W-:-:S04]  /*bc820*/  IMAD.MOV.U32 R4, RZ, RZ, R112 ;  /* 0x000000ffff047224 */ /* 0x002fc800078e0070 */
[----:B------:R-:W-:Y:S01]  /*bc830*/  STL [R1+0x28b8], R100 ;  /* 0x0028b86401007387 */ /* 0x000fe20000100800 */
[----:B------:R-:W-:Y:S01]  /*bc840*/  IADD3.X R116, R116, R2, RZ, P6, !PT ;  /* 0x0000000274747210 */ /* 0x000fe200037fe4ff */
[----:B------:R-:W-:-:S04]  /*bc850*/  IMAD.X R105, R105, 0x1, R2, P5 ;  /* 0x0000000169697824 */ /* 0x000fc800028e0602 */
[----:B------:R-:W-:Y:S01]  /*bc860*/  IMAD.MOV.U32 R5, RZ, RZ, R116 ;  /* 0x000000ffff057224 */ /* 0x000fe200078e0074 */
[----:B------:R-:W-:Y:S01]  /*bc870*/  STL [R1+0x28ac], R116 ;  /* 0x0028ac7401007387 */ /* 0x000fe20000100800 */
[----:B------:R-:W3:Y:S02]  /*bc880*/  LDL.LU R112, [R1+0x2934] ;  /* 0x0029340001707983 */ /* 0x000ee40000300800 */
[----:B------:R1:W-:Y:S01]  /*bc890*/  STL [R1+0x28b4], R105 ;  /* 0x0028b46901007387 */ /* 0x0003e20000100800 */
[----:B------:R1:W-:Y:S01]  /*bc8a0*/  LDGSTS.E [R152+0x56800], [R4.64], P4 ;  /* 0x5680000004987fae */ /* 0x0003e2000a121846 */
[----:B------:R-:W-:Y:S02]  /*bc8b0*/  SEL R6, R6, RZ, !P0 ;  /* 0x000000ff06067207 */ /* 0x000fe40004000000 */
[----:B------:R-:W-:Y:S02]  /*bc8c0*/  ISETP.GT.AND P6, PT, R3, 0x6a, PT ;  /* 0x0000006a0300780c */ /* 0x000fe40003fc4270 */
[----:B-1----:R-:W-:-:S02]  /*bc8d0*/  MOV R5, R105 ;  /* 0x0000006900057202 */ /* 0x002fc40000000f00 */
[----:B------:R-:W3:Y:S01]  /*bc8e0*/  LDL.LU R105, [R1+0x2970] ;  /* 0x0029700001697983 */ /* 0x000ee20000300800 */
[----:B------:R-:W-:Y:S01]  /*bc8f0*/  ISETP.NE.U32.AND P3, PT, R6, RZ, PT ;  /* 0x000000ff0600720c */ /* 0x000fe20003f65070 */
[----:B------:R-:W-:Y:S01]  /*bc900*/  SEL R6, RZ, 0x4, !P6 ;  /* 0x00000004ff067807 */ /* 0x000fe20007000000 */
[-C--:B----4-:R-:W-:Y:S01]  /*bc910*/  IADD3 R104, P6, R104, R249.reuse, RZ ;  /* 0x000000f968687210 */ /* 0x090fe20007fde0ff */
[----:B------:R-:W-:Y:S02]  /*bc920*/  IMAD.MOV.U32 R4, RZ, RZ, R100 ;  /* 0x000000ffff047224 */ /* 0x000fe400078e0064 */
[----:B------:R-:W3:Y:S02]  /*bc930*/  LDL.LU R100, [R1+0x2978] ;  /* 0x0029780001647983 */ /* 0x000ee40000300800 */
[----:B------:R-:W-:Y:S02]  /*bc940*/  IMAD.X R109, R109, 0x1, R2, P6 ;  /* 0x000000016d6d7824 */ /* 0x000fe400030e0602 */
[----:B------:R-:W-:Y:S01]  /*bc950*/  STL [R1+0x28f0], R104 ;  /* 0x0028f06801007387 */ /* 0x000fe20000100800 */
[----:B------:R1:W-:Y:S01]  /*bc960*/  LDGSTS.E [R152+0x56a00], [R4.64], P4 ;  /* 0x56a0000004987fae */ /* 0x0003e2000a121846 */
[----:B------:R-:W-:-:S05]  /*bc970*/  IADD3 R0, P5, R0, R249, RZ ;  /* 0x000000f900007210 */ /* 0x000fca0007fbe0ff */
[----:B------:R-:W-:Y:S01]  /*bc980*/  STL [R1+0x28f8], R0 ;  /* 0x0028f80001007387 */ /* 0x000fe20000100800 */
[----:B------:R1:W-:Y:S02]  /*bc990*/  STL [R1+0x28ec], R109 ;  /* 0x0028ec6d01007387 */ /* 0x0003e40000100800 */
[----:B-1----:R-:W-:Y:S02]  /*bc9a0*/  IMAD.MOV.U32 R5, RZ, RZ, R109 ;  /* 0x000000ffff057224 */ /* 0x002fe400078e006d */
[----:B------:R-:W-:-:S05]  /*bc9b0*/  IMAD.MOV.U32 R4, RZ, RZ, R104 ;  /* 0x000000ffff047224 */ /* 0x000fca00078e0068 */
[----:B------:R1:W-:Y:S04]  /*bc9c0*/  LDGSTS.E [R152+0x57800], [R4.64], P1 ;  /* 0x5780000004987fae */ /* 0x0003e80008921846 */
[----:B------:R-:W3:Y:S01]  /*bc9d0*/  LDL.LU R109, [R1+0x296c] ;  /* 0x00296c00016d7983 */ /* 0x000ee20000300800 */
[----:B------:R-:W3:Y:S01]  /*bc9e0*/  LDL.LU R104, [R1+0x2974] ;  /* 0x0029740001687983 */ /* 0x000ee20000300800 */
[----:B------:R-:W-:Y:S02]  /*bc9f0*/  SEL R6, R6, RZ, !P0 ;  /* 0x000000ff06067207 */ /* 0x000fe40004000000 */
[----:B------:R-:W-:Y:S02]  /*bca00*/  ISETP.GT.AND P6, PT, R3, 0x6e, PT ;  /* 0x0000006e0300780c */ /* 0x000fe40003fc4270 */
[----:B------:R-:W-:-:S02]  /*bca10*/  ISETP.NE.U32.AND P4, PT, R6, RZ, PT ;  /* 0x000000ff0600720c */ /* 0x000fc40003f85070 */
[----:B------:R-:W-:Y:S01]  /*bca20*/  SEL R6, RZ, 0x4, !P6 ;  /* 0x00000004ff067807 */ /* 0x000fe20007000000 */
[----:B-1----:R-:W-:Y:S01]  /*bca30*/  MOV R4, R0 ;  /* 0x0000000000047202 */ /* 0x002fe20000000f00 */
[----:B------:R-:W-:Y:S01]  /*bca40*/  HMMA.1688.F32.TF32 R16, R184, R114, R16 ;  /* 0x00000072b810723c */ /* 0x000fe20000081010 */
[----:B--2---:R-:W-:-:S04]  /*bca50*/  IMAD.X R108, R108, 0x1, R2, P5 ;  /* 0x000000016c6c7824 */ /* 0x004fc800028e0602 */
[----:B------:R-:W-:Y:S01]  /*bca60*/  IMAD.MOV.U32 R5, RZ, RZ, R108 ;  /* 0x000000ffff057224 */ /* 0x000fe200078e006c */
[----:B------:R1:W-:Y:S04]  /*bca70*/  STL [R1+0x28f4], R108 ;  /* 0x0028f46c01007387 */ /* 0x0003e80000100800 */
[----:B------:R2:W-:Y:S04]  /*bca80*/  LDGSTS.E [R152+0x57a00], [R4.64], P1 ;  /* 0x57a0000004987fae */ /* 0x0005e80008921846 */
[----:B-1----:R-:W4:Y:S01]  /*bca90*/  LDL.LU R108, [R1+0x29b0] ;  /* 0x0029b000016c7983 */ /* 0x002f220000300800 */
[----:B------:R-:W4:Y:S01]  /*bcaa0*/  LDL.LU R0, [R1+0x29b8] ;  /* 0x0029b80001007983 */ /* 0x000f220000300800 */
[----:B---3--:R-:W-:-:S05]  /*bcab0*/  IADD3 R101, P6, R101, R249, RZ ;  /* 0x000000f965657210 */ /* 0x008fca0007fde0ff */
[----:B------:R-:W-:Y:S01]  /*bcac0*/  IMAD.X R113, R113, 0x1, R2, P6 ;  /* 0x0000000171717824 */ /* 0x000fe200030e0602 */
[----:B------:R1:W-:Y:S01]  /*bcad0*/  STL [R1+0x2930], R101 ;  /* 0x0029306501007387 */ /* 0x0003e20000100800 */
[----:B------:R-:W-:-:S05]  /*bcae0*/  IADD3 R7, P5, R7, R249, RZ ;  /* 0x000000f907077210 */ /* 0x000fca0007fbe0ff */
[----:B------:R-:W-:Y:S01]  /*bcaf0*/  STL [R1+0x2938], R7 ;  /* 0x0029380701007387 */ /* 0x000fe20000100800 */
[----:B------:R3:W-:Y:S02]  /*bcb00*/  STL [R1+0x292c], R113 ;  /* 0x00292c7101007387 */ /* 0x0007e40000100800 */
[----:B------:R-:W4:Y:S02]  /*bcb10*/  LDL.LU R114, [R1+0x29ac] ;  /* 0x0029ac0001727983 */ /* 0x000f240000300800 */
[----:B--2---:R-:W-:Y:S02]  /*bcb20*/  IMAD.MOV.U32 R4, RZ, RZ, R101 ;  /* 0x000000ffff047224 */ /* 0x004fe400078e0065 */
[----:B-1----:R-:W2:Y:S01]  /*bcb30*/  LDL.LU R101, [R1+0x29b4] ;  /* 0x0029b40001657983 */ /* 0x002ea20000300800 */
[----:B------:R-:W-:Y:S02]  /*bcb40*/  SEL R6, R6, RZ, !P0 ;  /* 0x000000ff06067207 */ /* 0x000fe40004000000 */
[----:B------:R-:W-:-:S02]  /*bcb50*/  ISETP.GT.AND P6, PT, R3, 0x72, PT ;  /* 0x000000720300780c */ /* 0x000fc40003fc4270 */
[----:B------:R-:W-:Y:S02]  /*bcb60*/  MOV R5, R113 ;  /* 0x0000007100057202 */ /* 0x000fe40000000f00 */
[----:B------:R-:W-:Y:S01]  /*bcb70*/  ISETP.NE.U32.AND P1, PT, R6, RZ, PT ;  /* 0x000000ff0600720c */ /* 0x000fe20003f25070 */
[----:B------:R-:W-:Y:S02]  /*bcb80*/  SEL R6, RZ, 0x4, !P6 ;  /* 0x00000004ff067807 */ /* 0x000fe40007000000 */
[----:B------:R1:W-:Y:S01]  /*bcb90*/  LDGSTS.E [R152+0x58800], [R4.64], P2 ;  /* 0x5880000004987fae */ /* 0x0003e20009121846 */
[----:B------:R-:W-:-:S04]  /*bcba0*/  IMAD.X R112, R112, 0x1, R2, P5 ;  /* 0x0000000170707824 */ /* 0x000fc800028e0602 */
[----:B-1----:R-:W-:Y:S01]  /*bcbb0*/  IMAD.MOV.U32 R5, RZ, RZ, R112 ;  /* 0x000000ffff057224 */ /* 0x002fe200078e0070 */
[----:B------:R1:W-:Y:S01]  /*bcbc0*/  STL [R1+0x2934], R112 ;  /* 0x0029347001007387 */ /* 0x0003e20000100800 */
[----:B---3--:R-:W4:Y:S02]  /*bcbd0*/  LDL.LU R113, [R1+0x29ec] ;  /* 0x0029ec0001717983 */ /* 0x008f240000300800 */
[----:B------:R-:W-:Y:S01]  /*bcbe0*/  IMAD.MOV.U32 R4, RZ, RZ, R7 ;  /* 0x000000ffff047224 */ /* 0x000fe200078e0007 */
[----:B------:R-:W-:Y:S01]  /*bcbf0*/  IADD3 R105, P6, R105, R249, RZ ;  /* 0x000000f969697210 */ /* 0x000fe20007fde0ff */
[----:B-1----:R-:W4:Y:S01]  /*bcc00*/  LDL.LU R112, [R1+0x29f0] ;  /* 0x0029f00001707983 */ /* 0x002f220000300800 */
[----:B------:R-:W-:-:S03]  /*bcc10*/  SEL R6, R6, RZ, !P0 ;  /* 0x000000ff06067207 */ /* 0x000fc60004000000 */
[----:B------:R1:W-:Y:S04]  /*bcc20*/  LDGSTS.E [R152+0x58a00], [R4.64], P2 ;  /* 0x58a0000004987fae */ /* 0x0003e80009121846 */
[----:B------:R1:W-:Y:S01]  /*bcc30*/  STL [R1+0x2970], R105 ;  /* 0x0029706901007387 */ /* 0x0003e20000100800 */
[----:B------:R-:W4:Y:S01]  /*bcc40*/  LDL.LU R7, [R1+0x29f8] ;  /* 0x0029f80001077983 */ /* 0x000f220000300800 */
[----:B------:R-:W-:Y:S02]  /*bcc50*/  IADD3 R100, P5, R100, R249, RZ ;  /* 0x000000f964647210 */ /* 0x000fe40007fbe0ff */
[----:B------:R-:W-:-:S03]  /*bcc60*/  ISETP.NE.U32.AND P2, PT, R6, RZ, PT ;  /* 0x000000ff0600720c */ /* 0x000fc60003f45070 */
[----:B------:R-:W-:Y:S01]  /*bcc70*/  STL [R1+0x2978], R100 ;  /* 0x0029786401007387 */ /* 0x000fe20000100800 */
[----:B-1----:R-:W-:Y:S01]  /*bcc80*/  MOV R4, R105 ;  /* 0x0000006900047202 */ /* 0x002fe20000000f00 */
[--C-:B------:R-:W-:Y:S01]  /*bcc90*/  IMAD.X R109, R109, 0x1, R2.reuse, P6 ;  /* 0x000000016d6d7824 */ /* 0x100fe200030e0602 */
[----:B------:R-:W-:Y:S01]  /*bcca0*/  ISETP.GT.AND P6, PT, R3, 0x76, PT ;  /* 0x000000760300780c */ /* 0x000fe20003fc4270 */
[----:B------:R-:W-:Y:S02]  /*bccb0*/  IMAD.X R104, R104, 0x1, R2, P5 ;  /* 0x0000000168687824 */ /* 0x000fe400028e0602 */
[----:B------:R-:W-:Y:S01]  /*bccc0*/  IMAD.MOV.U32 R5, RZ, RZ, R109 ;  /* 0x000000ffff057224 */ /* 0x000fe200078e006d */
[----:B------:R1:W-:Y:S01]  /*bccd0*/  STL [R1+0x296c], R109 ;  /* 0x00296c6d01007387 */ /* 0x0003e20000100800 */
[----:B------:R-:W4:Y:S01]  /*bcce0*/  LDL.LU R105, [R1+0x29f4] ;  /* 0x0029f40001697983 */ /* 0x000f220000300800 */
[----:B------:R-:W-:Y:S01]  /*bccf0*/  SEL R6, RZ, 0x4, !P6 ;  /* 0x00000004ff067807 */ /* 0x000fe20007000000 */
[----:B------:R1:W-:Y:S01]  /*bcd00*/  STL [R1+0x2974], R104 ;  /* 0x0029746801007387 */ /* 0x0003e20000100800 */
[----:B------:R1:W-:Y:S04]  /*bcd10*/  LDGSTS.E [R152+0x59800], [R4.64], P3 ;  /* 0x5980000004987fae */ /* 0x0003e80009921846 */
[----:B-1----:R-:W4:Y:S01]  /*bcd20*/  LDL.LU R109, [R1+0x2a2c] ;  /* 0x002a2c00016d7983 */ /* 0x002f220000300800 */
[----:B------:R-:W-:-:S03]  /*bcd30*/  IMAD.MOV.U32 R5, RZ, RZ, R104 ;  /* 0x000000ffff057224 */ /* 0x000fc600078e0068 */
[----:B------:R-:W4:Y:S01]  /*bcd40*/  LDL.LU R104, [R1+0x2a30] ;  /* 0x002a300001687983 */ /* 0x000f220000300800 */
[----:B------:R-:W-:-:S05]  /*bcd50*/  IMAD.MOV.U32 R4, RZ, RZ, R100 ;  /* 0x000000ffff047224 */ /* 0x000fca00078e0064 */
[----:B------:R1:W-:Y:S01]  /*bcd60*/  LDGSTS.E [R152+0x59a00], [R4.64], P3 ;  /* 0x59a0000004987fae */ /* 0x0003e20009921846 */
[----:B----4-:R-:W-:-:S05]  /*bcd70*/  IADD3 R108, P6, R108, R249, RZ ;  /* 0x000000f96c6c7210 */ /* 0x010fca0007fde0ff */
[----:B------:R4:W-:Y:S01]  /*bcd80*/  STL [R1+0x29b0], R108 ;  /* 0x0029b06c01007387 */ /* 0x0009e20000100800 */
[----:B------:R-:W3:Y:S01]  /*bcd90*/  LDL.LU R100, [R1+0x2a38] ;  /* 0x002a380001647983 */ /* 0x000ee20000300800 */
[----:B------:R-:W-:Y:S01]  /*bcda0*/  IADD3 R0, P5, R0, R249, RZ ;  /* 0x000000f900007210 */ /* 0x000fe20007fbe0ff */
[----:B-1----:R-:W-:-:S04]  /*bcdb0*/  IMAD.MOV.U32 R4, RZ, RZ, R108 ;  /* 0x000000ffff047224 */ /* 0x002fc800078e006c */
[----:B------:R-:W-:Y:S01]  /*bcdc0*/  STL [R1+0x29b8], R0 ;  /* 0x0029b80001007387 */ /* 0x000fe20000100800 */
[----:B------:R-:W-:Y:S01]  /*bcdd0*/  IMAD.X R114, R114, 0x1, R2, P6 ;  /* 0x0000000172727824 */ /* 0x000fe200030e0602 */
[----:B--2---:R-:W-:-:S03]  /*bcde0*/  IADD3.X R101, R101, R2, RZ, P5, !PT ;  /* 0x0000000265657210 */ /* 0x004fc60002ffe4ff */
[----:B------:R-:W-:Y:S01]  /*bcdf0*/  IMAD.MOV.U32 R5, RZ, RZ, R114 ;  /* 0x000000ffff057224 */ /* 0x000fe200078e0072 */
[----:B------:R-:W-:Y:S01]  /*bce00*/  STL [R1+0x29ac], R114 ;  /* 0x0029ac7201007387 */ /* 0x000fe20000100800 */
[----:B----4-:R-:W2:Y:S02]  /*bce10*/  LDL.LU R108, [R1+0x2a34] ;  /* 0x002a3400016c7983 */ /* 0x010ea40000300800 */
[----:B------:R1:W-:Y:S01]  /*bce20*/  STL [R1+0x29b4], R101 ;  /* 0x0029b46501007387 */ /* 0x0003e20000100800 */
[----:B------:R4:W-:Y:S02]  /*bce30*/  LDGSTS.E [R152+0x5a800], [R4.64], P4 ;  /* 0x5a80000004987fae */ /* 0x0009e4000a121846 */
[----:B----4-:R-:W-:Y:S02]  /*bce40*/  IMAD.MOV.U32 R5, RZ, RZ, R101 ;  /* 0x000000ffff057224 */ /* 0x010fe400078e0065 */
[----:B-1----:R-:W3:Y:S01]  /*bce50*/  LDL.LU R101, [R1+0x2a70] ;  /* 0x002a700001657983 */ /* 0x002ee20000300800 */
[----:B------:R-:W-:-:S02]  /*bce60*/  SEL R6, R6, RZ, !P0 ;  /* 0x000000ff06067207 */ /* 0x000fc40004000000 */
[----:B------:R-:W-:Y:S02]  /*bce70*/  ISETP.GT.AND P6, PT, R3, 0x7a, PT ;  /* 0x0000007a0300780c */ /* 0x000fe40003fc4270 */
[----:B------:R-:W-:Y:S02]  /*bce80*/  ISETP.NE.U32.AND P3, PT, R6, RZ, PT ;  /* 0x000000ff0600720c */ /* 0x000fe40003f65070 */
[----:B------:R-:W-:Y:S02]  /*bce90*/  SEL R6, RZ, 0x4, !P6 ;  /* 0x00000004ff067807 */ /* 0x000fe40007000000 */
[----:B------:R-:W-:Y:S02]  /*bcea0*/  IMAD.MOV.U32 R4, RZ, RZ, R0 ;  /* 0x000000ffff047224 */ /* 0x000fe400078e0000 */
[----:B------:R-:W3:Y:S01]  /*bceb0*/  LDL.LU R0, [R1+0x2a78] ;  /* 0x002a780001007983 */ /* 0x000ee20000300800 */
[C---:B------:R-:W-:Y:S08]  /*bcec0*/  HMMA.1688.F32.TF32 R8, R184.reuse, R106, R8 ;  /* 0x0000006ab808723c */ /* 0x040ff00000081008 */
[----:B------:R-:W-:Y:S01]  /*bced0*/  HMMA.1688.F32.TF32 R164, R184, R162, R164 ;  /* 0x000000a2b8a4723c */ /* 0x000fe200000810a4 */
[----:B------:R1:W-:Y:S01]  /*bcee0*/  LDGSTS.E [R152+0x5aa00], [R4.64], P4 ;  /* 0x5aa0000004987fae */ /* 0x0003e2000a121846 */
[----:B------:R-:W-:-:S02]  /*bcef0*/  IADD3 R112, P6, R112, R249, RZ ;  /* 0x000000f970707210 */ /* 0x000fc40007fde0ff */
[----:B------:R-:W-:Y:S02]  /*bcf00*/  IADD3 R7, P5, R7, R249, RZ ;  /* 0x000000f907077210 */ /* 0x000fe40007fbe0ff */
[----:B------:R-:W-:Y:S01]  /*bcf10*/  IADD3.X R113, R113, R2, RZ, P6, !PT ;  /* 0x0000000271717210 */ /* 0x000fe200037fe4ff */
[----:B------:R-:W-:Y:S02]  /*bcf20*/  STL [R1+0x29f0], R112 ;  /* 0x0029f07001007387 */ /* 0x000fe40000100800 */
[----:B------:R-:W-:Y:S02]  /*bcf30*/  STL [R1+0x29f8], R7 ;  /* 0x0029f80701007387 */ /* 0x000fe40000100800 */
[----:B------:R-:W-:Y:S01]  /*bcf40*/  STL [R1+0x29ec], R113 ;  /* 0x0029ec7101007387 */ /* 0x000fe20000100800 */
[----:B------:R-:W3:Y:S02]  /*bcf50*/  LDL.LU R107, [R1+0x2a6c] ;  /* 0x002a6c00016b7983 */ /* 0x000ee40000300800 */
[----:B------:R-:W3:Y:S02]  /*bcf60*/  LDL.LU R106, [R1+0x2a74] ;  /* 0x002a7400016a7983 */ /* 0x000ee40000300800 */
[----:B-1----:R-:W-:-:S02]  /*bcf70*/  IMAD.MOV.U32 R4, RZ, RZ, R112 ;  /* 0x000000ffff047224 */ /* 0x002fc400078e0070 */
[----:B------:R-:W-:Y:S01]  /*bcf80*/  IMAD.MOV.U32 R5, RZ, RZ, R113 ;  /* 0x000000ffff057224 */ /* 0x000fe200078e0071 */
[----:B------:R-:W-:Y:S02]  /*bcf90*/  SEL R6, R6, RZ, !P0 ;  /* 0x000000ff06067207 */ /* 0x000fe40004000000 */
[----:B------:R-:W-:Y:S02]  /*bcfa0*/  ISETP.GT.AND P6, PT, R3, 0x7e, PT ;  /* 0x0000007e0300780c */ /* 0x000fe40003fc4270 */
[----:B------:R-:W-:Y:S01]  /*bcfb0*/  ISETP.NE.U32.AND P4, PT, R6, RZ, PT ;  /* 0x000000ff0600720c */ /* 0x000fe20003f85070 */
[----:B------:R1:W-:Y:S01]  /*bcfc0*/  LDGSTS.E [R152+0x5b800], [R4.64], P1 ;  /* 0x5b80000004987fae */ /* 0x0003e20008921846 */
[----:B------:R-:W-:Y:S01]  /*bcfd0*/  SEL R6, RZ, 0x4, !P6 ;  /* 0x00000004ff067807 */ /* 0x000fe20007000000 */
[----:B------:R-:W-:-:S05]  /*bcfe0*/  IMAD.X R105, R105, 0x1, R2, P5 ;  /* 0x0000000169697824 */ /* 0x000fca00028e0602 */
[----:B------:R1:W-:Y:S02]  /*bcff0*/  STL [R1+0x29f4], R105 ;  /* 0x0029f46901007387 */ /* 0x0003e40000100800 */
[----:B-1----:R-:W-:Y:S01]  /*bd000*/  MOV R5, R105 ;  /* 0x0000006900057202 */ /* 0x002fe20000000f00 */
[----:B------:R-:W-:Y:S01]  /*bd010*/  IMAD.MOV.U32 R4, RZ, RZ, R7 ;  /* 0x000000ffff047224 */ /* 0x000fe200078e0007 */
[----:B------:R-:W-:Y:S01]  /*bd020*/  IADD3 R104, P6, R104, R249, RZ ;  /* 0x000000f968687210 */ /* 0x000fe20007fde0ff */
[----:B------:R-:W3:Y:S01]  /*bd030*/  LDL.LU R105, [R1+0x2ab0] ;  /* 0x002ab00001697983 */ /* 0x000ee20000300800 */
[----:B------:R-:W3:Y:S01]  /*bd040*/  LDL.LU R7, [R1+0x2ab8] ;  /* 0x002ab80001077983 */ /* 0x000ee20000300800 */
[----:B------:R-:W-:Y:S01]  /*bd050*/  HMMA.1688.F32.TF32 R164, R188, R96, R164 ;  /* 0x00000060bca4723c */ /* 0x000fe200000810a4 */
[----:B------:R-:W-:Y:S01]  /*bd060*/  SEL R6, R6, RZ, !P0 ;  /* 0x000000ff06067207 */ /* 0x000fe20004000000 */
[----:B------:R-:W-:Y:S01]  /*bd070*/  IMAD.X R109, R109, 0x1, R2, P6 ;  /* 0x000000016d6d7824 */ /* 0x000fe200030e0602 */
[----:B------:R1:W-:Y:S01]  /*bd080*/  STL [R1+0x2a30], R104 ;  /* 0x002a306801007387 */ /* 0x0003e20000100800 */
[----:B------:R-:W-:-:S03]  /*bd090*/  ISETP.GT.AND P6, PT, R3, 0x3, PT ;  /* 0x000000030300780c */ /* 0x000fc60003fc4270 */
[----:B------:R1:W-:Y:S01]  /*bd0a0*/  LDGSTS.E [R152+0x5ba00], [R4.64], P1 ;  /* 0x5ba0000004987fae */ /* 0x0003e20008921846 */
[----:B------:R-:W-:Y:S01]  /*bd0b0*/  ISETP.NE.U32.AND P1, PT, R6, RZ, PT ;  /* 0x000000ff0600720c */ /* 0x000fe20003f25070 */
[----:B------:R-:W-:Y:S01]  /*bd0c0*/  HMMA.1688.F32.TF32 R176, R184, R102, R176 ;  /* 0x00000066b8b0723c */ /* 0x000fe200000810b0 */
[----:B------:R-:W-:Y:S01]  /*bd0d0*/  SEL R6, RZ, 0x4, !P6 ;  /* 0x00000004ff067807 */ /* 0x000fe20007000000 */
[----:B-1----:R-:W-:Y:S02]  /*bd0e0*/  IMAD.MOV.U32 R4, RZ, RZ, R104 ;  /* 0x000000ffff047224 */ /* 0x002fe400078e0068 */
[----:B------:R-:W-:-:S05]  /*bd0f0*/  IMAD.MOV.U32 R5, RZ, RZ, R109 ;  /* 0x000000ffff057224 */ /* 0x000fca00078e006d */
[----:B------:R1:W-:Y:S01]  /*bd100*/  LDGSTS.E [R152+0x5c800], [R4.64], P2 ;  /* 0x5c80000004987fae */ /* 0x0003e20009121846 */
[----:B---3--:R-:W-:-:S05]  /*bd110*/  IADD3 R100, P5, R100, R249, RZ ;  /* 0x000000f964647210 */ /* 0x008fca0007fbe0ff */
[----:B------:R3:W-:Y:S01]  /*bd120*/  STL [R1+0x2a38], R100 ;  /* 0x002a386401007387 */ /* 0x0007e20000100800 */
[----:B------:R-:W-:Y:S02]  /*bd130*/  STL [R1+0x2a2c], R109 ;  /* 0x002a2c6d01007387 */ /* 0x000fe40000100800 */
[----:B------:R-:W4:Y:S02]  /*bd140*/  LDL.LU R96, [R1+0x2aac] ;  /* 0x002aac0001607983 */ /* 0x000f240000300800 */
[----:B------:R-:W4:Y:S01]  /*bd150*/  LDL.LU R104, [R1+0x2ab4] ;  /* 0x002ab40001687983 */ /* 0x000f220000300800 */
[----:B-1----:R-:W-:Y:S01]  /*bd160*/  MOV R4, R100 ;  /* 0x0000006400047202 */ /* 0x002fe20000000f00 */
[----:B--2---:R-:W-:-:S05]  /*bd170*/  IMAD.X R108, R108, 0x1, R2, P5 ;  /* 0x000000016c6c7824 */ /* 0x004fca00028e0602 */
[----:B------:R-:W-:Y:S01]  /*bd180*/  STL [R1+0x2a34], R108 ;  /* 0x002a346c01007387 */ /* 0x000fe20000100800 */
[----:B------:R-:W2:Y:S02]  /*bd190*/  LDL.LU R103, [R1+0x2aec] ;  /* 0x002aec0001677983 */ /* 0x000ea40000300800 */
[----:B------:R-:W2:Y:S01]  /*bd1a0*/  LDL.LU R102, [R1+0x2af0] ;  /* 0x002af00001667983 */ /* 0x000ea20000300800 */
[----:B---3--:R-:W-:-:S05]  /*bd1b0*/  IADD3 R101, P6, R101, R249, RZ ;  /* 0x000000f965657210 */ /* 0x008fca0007fde0ff */
[----:B------:R1:W-:Y:S01]  /*bd1c0*/  STL [R1+0x2a70], R101 ;  /* 0x002a706501007387 */ /* 0x0003e20000100800 */
[----:B------:R-:W2:Y:S01]  /*bd1d0*/  LDL.LU R100, [R1+0x2af8] ;  /* 0x002af80001647983 */ /* 0x000ea20000300800 */
[----:B------:R-:W-:Y:S01]  /*bd1e0*/  HMMA.1688.F32.TF32 R168, R184, R158, R168 ;  /* 0x0000009eb8a8723c */ /* 0x000fe200000810a8 */
[----:B------:R-:W-:Y:S01]  /*bd1f0*/  IADD3 R0, P5, R0, R249, RZ ;  /* 0x000000f900007210 */ /* 0x000fe20007fbe0ff */
[----:B------:R-:W-:-:S04]  /*bd200*/  IMAD.MOV.U32 R5, RZ, RZ, R108 ;  /* 0x000000ffff057224 */ /* 0x000fc800078e006c */
[----:B------:R1:W-:Y:S04]  /*bd210*/  STL [R1+0x2a78], R0 ;  /* 0x002a780001007387 */ /* 0x0003e80000100800 */
[----:B------:R1:W-:Y:S01]  /*bd220*/  LDGSTS.E [R152+0x5ca00], [R4.64], P2 ;  /* 0x5ca0000004987fae */ /* 0x0003e20009121846 */
[--C-:B------:R-:W-:Y:S02]  /*bd230*/  IMAD.X R107, R107, 0x1, R2.reuse, P6 ;  /* 0x000000016b6b7824 */ /* 0x100fe400030e0602 */
[----:B------:R-:W-:Y:S02]  /*bd240*/  IMAD.X R106, R106, 0x1, R2, P5 ;  /* 0x000000016a6a7824 */ /* 0x000fe400028e0602 */
[----:B-1----:R-:W-:Y:S01]  /*bd250*/  IMAD.MOV.U32 R4, RZ, RZ, R101 ;  /* 0x000000ffff047224 */ /* 0x002fe200078e0065 */
[----:B------:R-:W-:Y:S01]  /*bd260*/  STL [R1+0x2a6c], R107 ;  /* 0x002a6c6b01007387 */ /* 0x000fe20000100800 */
[----:B------:R-:W2:Y:S02]  /*bd270*/  LDL.LU R101, [R1+0x2af4] ;  /* 0x002af40001657983 */ /* 0x000ea40000300800 */
[----:B------:R-:W-:Y:S05]  /*bd280*/  STL [R1+0x2a74], R106 ;  /* 0x002a746a01007387 */ /* 0x000fea0000100800 */
[----:B------:R-:W-:Y:S01]  /*bd290*/  HMMA.1688.F32.TF32 R168, R188, R92, R168 ;  /* 0x0000005cbca8723c */ /* 0x000fe200000810a8 */
[----:B------:R-:W2:Y:S01]  /*bd2a0*/  LDL.LU R97, [R1+0x2ff4] ;  /* 0x002ff40001617983 */ /* 0x000ea20000300800 */
[----:B------:R-:W2:Y:S01]  /*bd2b0*/  LDL.LU R92, [R1+0x3000] ;  /* 0x00300000015c7983 */ /* 0x000ea20000300800 */
[----:B------:R-:W-:-:S02]  /*bd2c0*/  SEL R6, R6, RZ, !P0 ;  /* 0x000000ff06067207 */ /* 0x000fc40004000000 */
[----:B------:R-:W-:Y:S02]  /*bd2d0*/  ISETP.GT.AND P6, PT, R3, 0x7, PT ;  /* 0x000000070300780c */ /* 0x000fe40003fc4270 */
[----:B------:R-:W-:Y:S02]  /*bd2e0*/  MOV R5, R107 ;  /* 0x0000006b00057202 */ /* 0x000fe40000000f00 */
[----:B------:R-:W-:Y:S01]  /*bd2f0*/  ISETP.NE.U32.AND P2, PT, R6, RZ, PT ;  /* 0x000000ff0600720c */ /* 0x000fe20003f45070 */
[----:B------:R-:W-:Y:S02]  /*bd300*/  SEL R6, RZ, 0x4, !P6 ;  /* 0x00000004ff067807 */ /* 0x000fe40007000000 */
[----:B------:R1:W-:Y:S01]  /*bd310*/  LDGSTS.E [R152+0x5d800], [R4.64], P3 ;  /* 0x5d80000004987fae */ /* 0x0003e20009921846 */
[----:B------:R-:W-:Y:S01]  /*bd320*/  HMMA.1688.F32.TF32 R172, R184, R154, R172 ;  /* 0x0000009ab8ac723c */ /* 0x000fe200000810ac */
[----:B-1----:R-:W-:Y:S02]  /*bd330*/  IMAD.MOV.U32 R4, RZ, RZ, R0 ;  /* 0x000000ffff047224 */ /* 0x002fe400078e0000 */
[----:B------:R-:W-:-:S05]  /*bd340*/  IMAD.MOV.U32 R5, RZ, RZ, R106 ;  /* 0x000000ffff057224 */ /* 0x000fca00078e006a */
[----:B------:R1:W-:Y:S01]  /*bd350*/  LDGSTS.E [R152+0x5da00], [R4.64], P3 ;  /* 0x5da0000004987fae */ /* 0x0003e20009921846 */
[----:B------:R-:W-:-:S05]  /*bd360*/  IADD3 R105, P6, R105, R249, RZ ;  /* 0x000000f969697210 */ /* 0x000fca0007fde0ff */
[----:B------:R-:W-:Y:S01]  /*bd370*/  STL [R1+0x2ab0], R105 ;  /* 0x002ab06901007387 */ /* 0x000fe20000100800 */
[----:B------:R-:W2:Y:S01]  /*bd380*/  LDL.LU R0, [R1+0x2ff8] ;  /* 0x002ff80001007983 */ /* 0x000ea20000300800 */
[----:B------:R-:W-:-:S05]  /*bd390*/  IADD3 R7, P5, R7, R249, RZ ;  /* 0x000000f907077210 */ /* 0x000fca0007fbe0ff */
[----:B------:R-:W-:Y:S01]  /*bd3a0*/  STL [R1+0x2ab8], R7 ;  /* 0x002ab80701007387 */ /* 0x000fe20000100800 */
[----:B------:R-:W-:Y:S02]  /*bd3b0*/  SEL R6, R6, RZ, !P0 ;  /* 0x000000ff06067207 */ /* 0x000fe40004000000 */
[----:B-1----:R-:W-:Y:S02]  /*bd3c0*/  MOV R4, R105 ;  /* 0x0000006900047202 */ /* 0x002fe40000000f00 */
[----:B------:R-:W-:Y:S01]  /*bd3d0*/  ISETP.NE.U32.AND P3, PT, R6, RZ, PT ;  /* 0x000000ff0600720c */ /* 0x000fe20003f65070 */
[----:B------:R-:W-:Y:S01]  /*bd3e0*/  HMMA.1688.F32.TF32 R172, R188, R88, R172 ;  /* 0x00000058bcac723c */ /* 0x000fe200000810ac */
[----:B----4-:R-:W-:-:S04]  /*bd3f0*/  IMAD.X R96, R96, 0x1, R2, P6 ;  /* 0x0000000160607824 */ /* 0x010fc800030e0602 */
[----:B------:R-:W-:Y:S01]  /*bd400*/  IMAD.MOV.U32 R5, RZ, RZ, R96 ;  /* 0x000000ffff057224 */ /* 0x000fe200078e0060 */
[----:B------:R1:W-:Y:S01]  /*bd410*/  STL [R1+0x2aac], R96 ;  /* 0x002aac6001007387 */ /* 0x0003e20000100800 */
[----:B------:R-:W-:Y:S01]  /*bd420*/  ISETP.GT.AND P6, PT, R3, 0xb, PT ;  /* 0x0000000b0300780c */ /* 0x000fe20003fc4270 */
[----:B------:R-:W-:Y:S02]  /*bd430*/  IMAD.X R104, R104, 0x1, R2, P5 ;  /* 0x0000000168687824 */ /* 0x000fe400028e0602 */
[----:B------:R4:W-:Y:S04]  /*bd440*/  LDGSTS.E [R152+0x5e800], [R4.64], P4 ;  /* 0x5e80000004987fae */ /* 0x0009e8000a121846 */
[----:B-1----:R-:W3:Y:S01]  /*bd450*/  LDL.LU R96, [R1+0x2fec] ;  /* 0x002fec0001607983 */ /* 0x002ee20000300800 */
[----:B------:R-:W-:Y:S01]  /*bd460*/  SEL R6, RZ, 0x4, !P6 ;  /* 0x00000004ff067807 */ /* 0x000fe20007000000 */
[----:B------:R-:W-:Y:S02]  /*bd470*/  STL [R1+0x2ab4], R104 ;  /* 0x002ab46801007387 */ /* 0x000fe40000100800 */
[----:B------:R-:W3:Y:S02]  /*bd480*/  LDL.LU R89, [R1+0x2fc0] ;  /* 0x002fc00001597983 */ /* 0x000ee40000300800 */
[----:B----4-:R-:W-:-:S02]  /*bd490*/  IMAD.MOV.U32 R4, RZ, RZ, R7 ;  /* 0x000000ffff047224 */ /* 0x010fc400078e0007 */
[----:B------:R-:W4:Y:S01]  /*bd4a0*/  LDL.LU R7, [R1+0x2fb8] ;  /* 0x002fb80001077983 */ /* 0x000f220000300800 */
[----:B--2---:R-:W-:-:S05]  /*bd4b0*/  IADD3 R102, P6, R102, R249, RZ ;  /* 0x000000f966667210 */ /* 0x004fca0007fde0ff */
[----:B------:R-:W-:Y:S01]  /*bd4c0*/  IMAD.X R103, R103, 0x1, R2, P6 ;  /* 0x0000000167677824 */ /* 0x000fe200030e0602 */
[----:B------:R-:W-:Y:S01]  /*bd4d0*/  STL [R1+0x2af0], R102 ;  /* 0x002af06601007387 */ /* 0x000fe20000100800 */
[----:B------:R-:W-:-:S05]  /*bd4e0*/  IADD3 R100, P5, R100, R249, RZ ;  /* 0x000000f964647210 */ /* 0x000fca0007fbe0ff */
[----:B------:R-:W-:Y:S01]  /*bd4f0*/  STL [R1+0x2af8], R100 ;  /* 0x002af86401007387 */ /* 0x000fe20000100800 */
[----:B------:R-:W-:Y:S02]  /*bd500*/  STL [R1+0x2aec], R103 ;  /* 0x002aec6701007387 */ /* 0x000fe40000100800 */
[----:B------:R-:W2:Y:S01]  /*bd510*/  LDL.LU R93, [R1+0x2fb4] ;  /* 0x002fb400015d7983 */ /* 0x000ea20000300800 */
[C---:B------:R-:W-:Y:S01]  /*bd520*/  HMMA.1688.F32.TF32 R196, R184.reuse, R150, R196 ;  /* 0x00000096b8c4723c */ /* 0x040fe200000810c4 */
[----:B------:R-:W-:Y:S01]  /*bd530*/  IMAD.MOV.U32 R5, RZ, RZ, R104 ;  /* 0x000000ffff057224 */ /* 0x000fe200078e0068 */
[----:B------:R-:W-:Y:S02]  /*bd540*/  SEL R6, R6, RZ, !P0 ;  /* 0x000000ff06067207 */ /* 0x000fe40004000000 */
[----:B------:R-:W-:Y:S01]  /*bd550*/  ISETP.GT.AND P6, PT, R3, 0xf, PT ;  /* 0x0000000f0300780c */ /* 0x000fe20003fc4270 */
[----:B------:R-:W2:Y:S04]  /*bd560*/  LDL.LU R88, [R1+0x2fac] ;  /* 0x002fac0001587983 */ /* 0x000ea80000300800 */
[----:B------:R1:W-:Y:S01]  /*bd570*/  LDGSTS.E [R152+0x5ea00], [R4.64], P4 ;  /* 0x5ea0000004987fae */ /* 0x0003e2000a121846 */
[----:B------:R-:W-:Y:S01]  /*bd580*/  ISETP.NE.U32.AND P4, PT, R6, RZ, PT ;  /* 0x000000ff0600720c */ /* 0x000fe20003f85070 */
[----:B------:R-:W-:Y:S01]  /*bd590*/  SEL R6, RZ, 0x4, !P6 ;  /* 0x00000004ff067807 */ /* 0x000fe20007000000 */
[----:B------:R-:W-:Y:S01]  /*bd5a0*/  HMMA.1688.F32.TF32 R200, R184, R146, R200 ;  /* 0x00000092b8c8723c */ /* 0x000fe200000810c8 */
[----:B------:R-:W-:-:S02]  /*bd5b0*/  IADD3.X R101, R101, R2, RZ, P5, !PT ;  /* 0x0000000265657210 */ /* 0x000fc40002ffe4ff */
[----:B------:R-:W-:-:S03]  /*bd5c0*/  IADD3 R92, P6, R92, R249, RZ ;  /* 0x000000f95c5c7210 */ /* 0x000fc60007fde0ff */
[----:B------:R-:W-:Y:S06]  /*bd5d0*/  STL [R1+0x2af4], R101 ;  /* 0x002af46501007387 */ /* 0x000fec0000100800 */
[----:B------:R-:W-:Y:S01]  /*bd5e0*/  HMMA.1688.F32.TF32 R196, R188, R84, R196 ;  /* 0x00000054bcc4723c */ /* 0x000fe200000810c4 */
[----:B------:R1:W-:Y:S01]  /*bd5f0*/  STL [R1+0x3000], R92 ;  /* 0x0030005c01007387 */ /* 0x0003e20000100800 */
[----:B------:R-:W2:Y:S02]  /*bd600*/  LDL.LU R85, [R1+0x2f80] ;  /* 0x002f800001557983 */ /* 0x000ea40000300800 */
[----:B-1----:R-:W-:-:S02]  /*bd610*/  IMAD.MOV.U32 R4, RZ, RZ, R102 ;  /* 0x000000ffff047224 */ /* 0x002fc400078e0066 */
[----:B------:R-:W-:Y:S01]  /*bd620*/  IMAD.MOV.U32 R5, RZ, RZ, R103 ;  /* 0x000000ffff057224 */ /* 0x000fe200078e0067 */
[----:B------:R-:W-:Y:S01]  /*bd630*/  IADD3.X R97, R97, R2, RZ, P6, !PT ;  /* 0x0000000261617210 */ /* 0x000fe200037fe4ff */
[----:B------:R-:W2:Y:S04]  /*bd640*/  LDL.LU R84, [R1+0x2f78] ;  /* 0x002f780001547983 */ /* 0x000ea80000300800 */
[----:B------:R1:W-:Y:S02]  /*bd650*/  LDGSTS.E [R152+0x5f800], [R4.64], P1 ;  /* 0x5f80000004987fae */ /* 0x0003e40008921846 */
[----:B-1----:R-:W-:Y:S02]  /*bd660*/  IMAD.MOV.U32 R4, RZ, RZ, R100 ;  /* 0x000000ffff047224 */ /* 0x002fe400078e0064 */
[----:B------:R-:W-:-:S05]  /*bd670*/  IMAD.MOV.U32 R5, RZ, RZ, R101 ;  /* 0x000000ffff057224 */ /* 0x000fca00078e0065 */
[----:B------:R1:W-:Y:S01]  /*bd680*/  LDGSTS.E [R152+0x5fa00], [R4.64], P1 ;  /* 0x5fa0000004987fae */ /* 0x0003e20008921846 */
[----:B------:R-:W-:Y:S01]  /*bd690*/  IADD3 R0, P5, R0, R249, RZ ;  /* 0x000000f900007210 */ /* 0x000fe20007fbe0ff */
[----:B-1----:R-:W-:-:S04]  /*bd6a0*/  IMAD.MOV.U32 R4, RZ, RZ, R92 ;  /* 0x000000ffff047224 */ /* 0x002fc800078e005c */
[----:B------:R1:W-:Y:S01]  /*bd6b0*/  STL [R1+0x2ff8], R0 ;  /* 0x002ff80001007387 */ /* 0x0003e20000100800 */
[----:B------:R-:W-:Y:S02]  /*bd6c0*/  STL [R1+0x2ff4], R97 ;  /* 0x002ff46101007387 */ /* 0x000fe40000100800 */
[----:B------:R-:W2:Y:S01]  /*bd6d0*/  LDL.LU R92, [R1+0x2f74] ;  /* 0x002f7400015c7983 */ /* 0x000ea20000300800 */
[----:B------:R-:W-:Y:S01]  /*bd6e0*/  HMMA.1688.F32.TF32 R200, R188, R80, R200 ;  /* 0x00000050bcc8723c */ /* 0x000fe200000810c8 */
[----:B------:R-:W2:Y:S07]  /*bd6f0*/  LDL.LU R80, [R1+0x2f6c] ;  /* 0x002f6c0001507983 */ /* 0x000eae0000300800 */
[----:B------:R-:W-:Y:S01]  /*bd700*/  HMMA.1688.F32.TF32 R204, R184, R142, R204 ;  /* 0x0000008eb8cc723c */ /* 0x000fe200000810cc */
[----:B------:R-:W-:-:S02]  /*bd710*/  SEL R6, R6, RZ, !P0 ;  /* 0x000000ff06067207 */ /* 0x000fc40004000000 */
[----:B------:R-:W-:Y:S02]  /*bd720*/  ISETP.GT.AND P6, PT, R3, 0x13, PT ;  /* 0x000000130300780c */ /* 0x000fe40003fc4270 */
[----:B------:R-:W-:Y:S01]  /*bd730*/  LOP3.LUT R108, R252, 0x60, RZ, 0x3c, !PT ;  /* 0x00000060fc6c7812 */ /* 0x000fe200078e3cff */
[----:B------:R-:W-:Y:S01]  /*bd740*/  IMAD.MOV.U32 R5, RZ, RZ, R97 ;  /* 0x000000ffff057224 */ /* 0x000fe200078e0061 */
[----:B------:R-:W-:Y:S01]  /*bd750*/  ISETP.NE.U32.AND P1, PT, R6, RZ, PT ;  /* 0x000000ff0600720c */ /* 0x000fe20003f25070 */
[----:B------:R-:W-:-:S03]  /*bd760*/  SEL R6, RZ, 0x4, !P6 ;  /* 0x00000004ff067807 */ /* 0x000fc60007000000 */
[----:B------:R1:W-:Y:S02]  /*bd770*/  LDGSTS.E [R108+0x40c00], [R4.64], P2 ;  /* 0x40c00000046c7fae */ /* 0x0003e40009121846 */
[----:B-1----:R-:W-:-:S11]  /*bd780*/  IMAD.MOV.U32 R4, RZ, RZ, R0 ;  /* 0x000000ffff047224 */ /* 0x002fd600078e0000 */
[----:B------:R-:W-:Y:S01]  /*bd790*/  HMMA.1688.F32.TF32 R204, R188, R76, R204 ;  /* 0x0000004cbccc723c */ /* 0x000fe200000810cc */
[----:B---3--:R-:W-:-:S05]  /*bd7a0*/  IMAD.X R96, R96, 0x1, R2, P5 ;  /* 0x0000000160607824 */ /* 0x008fca00028e0602 */
[----:B------:R-:W-:Y:S01]  /*bd7b0*/  STL [R1+0x2fec], R96 ;  /* 0x002fec6001007387 */ /* 0x000fe20000100800 */
[----:B------:R-:W3:Y:S01]  /*bd7c0*/  LDL.LU R81, [R1+0x2f40] ;  /* 0x002f400001517983 */ /* 0x000ee20000300800 */
[-C--:B------:R-:W-:Y:S02]  /*bd7d0*/  IADD3 R89, P6, R89, R249.reuse, RZ ;  /* 0x000000f959597210 */ /* 0x080fe40007fde0ff */
[----:B------:R-:W-:Y:S02]  /*bd7e0*/  MOV R5, R96 ;  /* 0x0000006000057202 */ /* 0x000fe40000000f00 */
[----:B----4-:R-:W-:Y:S01]  /*bd7f0*/  IADD3 R7, P5, R7, R249, RZ ;  /* 0x000000f907077210 */ /* 0x010fe20007fbe0ff */
[----:B------:R-:W4:Y:S01]  /*bd800*/  LDL.LU R0, [R1+0x2f38] ;  /* 0x002f380001007983 */ /* 0x000f220000300800 */
[----:B------:R1:W-:Y:S03]  /*bd810*/  STL [R1+0x2fc0], R89 ;  /* 0x002fc05901007387 */ /* 0x0003e60000100800 */
[----:B------:R1:W-:Y:S04]  /*bd820*/  LDGSTS.E [R108+0x40e00], [R4.64], P2 ;  /* 0x40e00000046c7fae */ /* 0x0003e80009121846 */
[----:B------:R-:W-:Y:S01]  /*bd830*/  STL [R1+0x2fb8], R7 ;  /* 0x002fb80701007387 */ /* 0x000fe20000100800 */
[----:B-1----:R-:W-:-:S02]  /*bd840*/  IMAD.MOV.U32 R4, RZ, RZ, R89 ;  /* 0x000000ffff047224 */ /* 0x002fc400078e0059 */
[----:B--2---:R-:W-:-:S05]  /*bd850*/  IMAD.X R93, R93, 0x1, R2, P6 ;  /* 0x000000015d5d7824 */ /* 0x004fca00030e0602 */
[----:B------:R-:W-:Y:S01]  /*bd860*/  STL [R1+0x2fb4], R93 ;  /* 0x002fb45d01007387 */ /* 0x000fe20000100800 */
[----:B------:R-:W3:Y:S02]  /*bd870*/  LDL.LU R89, [R1+0x2f34] ;  /* 0x002f340001597983 */ /* 0x000ee40000300800 */
[----:B------:R-:W3:Y:S01]  /*bd880*/  LDL.LU R76, [R1+0x2f2c] ;  /* 0x002f2c00014c7983 */ /* 0x000ee20000300800 */
[----:B------:R-:W-:Y:S01]  /*bd890*/  SEL R6, R6, RZ, !P0 ;  /* 0x000000ff06067207 */ /* 0x000fe20004000000 */
[----:B------:R-:W-:Y:S01]  /*bd8a0*/  IMAD.MOV.U32 R5, RZ, RZ, R93 ;  /* 0x000000ffff057224 */ /* 0x000fe200078e005d */
[----:B------:R-:W-:Y:S01]  /*bd8b0*/  ISETP.GT.AND P6, PT, R3, 0x17, PT ;  /* 0x000000170300780c */ /* 0x000fe20003fc4270 */
[----:B------:R-:W-:Y:S01]  /*bd8c0*/  IMAD.X R88, R88, 0x1, R2, P5 ;  /* 0x0000000158587824 */ /* 0x000fe200028e0602 */
[----:B------:R-:W-:Y:S02]  /*bd8d0*/  ISETP.NE.U32.AND P2, PT, R6, RZ, PT ;  /* 0x000000ff0600720c */ /* 0x000fe40003f45070 */
[----:B------:R-:W-:Y:S01]  /*bd8e0*/  SEL R6, RZ, 0x4, !P6 ;  /* 0x00000004ff067807 */ /* 0x000fe20007000000 */
[----:B------:R1:W-:Y:S04]  /*bd8f0*/  LDGSTS.E [R108+0x41c00], [R4.64], P3 ;  /* 0x41c00000046c7fae */ /* 0x0003e80009921846 */
[----:B------:R1:W-:Y:S01]  /*bd900*/  STL [R1+0x2fac], R88 ;  /* 0x002fac5801007387 */ /* 0x0003e20000100800 */
[----:B------:R-:W-:Y:S01]  /*bd910*/  HMMA.1688.F32.TF32 R208, R184, R138, R208 ;  /* 0x0000008ab8d0723c */ /* 0x000fe200000810d0 */
[----:B-1----:R-:W-:Y:S01]  /*bd920*/  IMAD.MOV.U32 R5, RZ, RZ, R88 ;  /* 0x000000ffff057224 */ /* 0x002fe200078e0058 */
[----:B------:R-:W-:Y:S01]  /*bd930*/  IADD3 R85, P6, R85, R249, RZ ;  /* 0x000000f955557210 */ /* 0x000fe20007fde0ff */
[----:B------:R-:W3:Y:S01]  /*bd940*/  LDL.LU R88, [R1+0x2ef4] ;  /* 0x002ef40001587983 */ /* 0x000ee20000300800 */
[----:B------:R-:W3:Y:S01]  /*bd950*/  LDL.LU R77, [R1+0x2f00] ;  /* 0x002f0000014d7983 */ /* 0x000ee20000300800 */
[----:B------:R-:W-:-:S02]  /*bd960*/  MOV R4, R7 ;  /* 0x0000000700047202 */ /* 0x000fc40000000f00 */
[----:B------:R1:W-:Y:S01]  /*bd970*/  STL [R1+0x2f80], R85 ;  /* 0x002f805501007387 */ /* 0x0003e20000100800 */
[----:B------:R-:W3:Y:S01]  /*bd980*/  LDL.LU R7, [R1+0x2ef8] ;  /* 0x002ef80001077983 */ /* 0x000ee20000300800 */
[----:B------:R-:W-:Y:S02]  /*bd990*/  IADD3 R84, P5, R84, R249, RZ ;  /* 0x000000f954547210 */ /* 0x000fe40007fbe0ff */
[----:B------:R-:W-:Y:S01]  /*bd9a0*/  SEL R6, R6, RZ, !P0 ;  /* 0x000000ff06067207 */ /* 0x000fe20004000000 */
[----:B------:R1:W-:Y:S04]  /*bd9b0*/  LDGSTS.E [R108+0x41e00], [R4.64], P3 ;  /* 0x41e00000046c7fae */ /* 0x0003e80009921846 */
[----:B------:R1:W-:Y:S01]  /*bd9c0*/  STL [R1+0x2f78], R84 ;  /* 0x002f785401007387 */ /* 0x0003e20000100800 */
[----:B------:R-:W-:-:S07]  /*bd9d0*/  ISETP.NE.U32.AND P3, PT, R6, RZ, PT ;  /* 0x000000ff0600720c */ /* 0x000fce0003f65070 */
[----:B------:R-:W-:Y:S01]  /*bd9e0*/  HMMA.1688.F32.TF32 R208, R188, R72, R208 ;  /* 0x00000048bcd0723c */ /* 0x000fe200000810d0 */
[----:B-1----:R-:W-:Y:S02]  /*bd9f0*/  IMAD.MOV.U32 R4, RZ, RZ, R85 ;  /* 0x000000ffff047224 */ /* 0x002fe400078e0055 */
[--C-:B------:R-:W-:Y:S01]  /*bda00*/  IMAD.X R92, R92, 0x1, R2.reuse, P6 ;  /* 0x000000015c5c7824 */ /* 0x100fe200030e0602 */
[----:B------:R-:W-:Y:S01]  /*bda10*/  ISETP.GT.AND P6, PT, R3, 0x1b, PT ;  /* 0x0000001b0300780c */ /* 0x000fe20003fc4270 */
[----:B------:R-:W-:-:S03]  /*bda20*/  IMAD.X R80, R80, 0x1, R2, P5 ;  /* 0x0000000150507824 */ /* 0x000fc600028e0602 */
[----:B------:R-:W-:Y:S01]  /*bda30*/  MOV R5, R92 ;  /* 0x0000005c00057202 */ /* 0x000fe20000000f00 */
[----:B------:R-:W-:Y:S01]  /*bda40*/  STL [R1+0x2f74], R92 ;  /* 0x002f745c01007387 */ /* 0x000fe20000100800 */
[----:B------:R-:W-:Y:S01]  /*bda50*/  SEL R6, RZ, 0x4, !P6 ;  /* 0x00000004ff067807 */ /* 0x000fe20007000000 */
[----:B------:R-:W3:Y:S02]  /*bda60*/  LDL.LU R85, [R1+0x2eec] ;  /* 0x002eec0001557983 */ /* 0x000ee40000300800 */
[----:B------:R1:W-:Y:S01]  /*bda70*/  STL [R1+0x2f6c], R80 ;  /* 0x002f6c5001007387 */ /* 0x0003e20000100800 */
[----:B------:R1:W-:Y:S02]  /*bda80*/  LDGSTS.E [R108+0x42c00], [R4.64], P4 ;  /* 0x42c00000046c7fae */ /* 0x0003e4000a121846 */
[----:B-1----:R-:W-:Y:S02]  /*bda90*/  IMAD.MOV.U32 R4, RZ, RZ, R84 ;  /* 0x000000ffff047224 */ /* 0x002fe400078e0054 */
[----:B------:R-:W3:Y:S01]  /*bdaa0*/  LDL.LU R84, [R1+0x2e84] ;  /* 0x002e840001547983 */ /* 0x000ee20000300800 */
[----:B------:R-:W3:Y:S02]  /*bdab0*/  LDL.LU R72, [R1+0x2e98] ;  /* 0x002e980001487983 */ /* 0x000ee40000300800 */
[----:B------:R-:W-:-:S05]  /*bdac0*/  IMAD.MOV.U32 R5, RZ, RZ, R80 ;  /* 0x000000ffff057224 */ /* 0x000fca00078e0050 */
[----:B------:R1:W-:Y:S01]  /*bdad0*/  LDGSTS.E [R108+0x42e00], [R4.64], P4 ;  /* 0x42e00000046c7fae */ /* 0x0003e2000a121846 */
[----:B---3--:R-:W-:-:S05]  /*bdae0*/  IADD3 R81, P6, R81, R249, RZ ;  /* 0x000000f951517210 */ /* 0x008fca0007fde0ff */
[----:B------:R3:W-:Y:S01]  /*bdaf0*/  STL [R1+0x2f40], R81 ;  /* 0x002f405101007387 */ /* 0x0007e20000100800 */
[----:B------:R-:W2:Y:S01]  /*bdb00*/  LDL.LU R80, [R1+0x2e88] ;  /* 0x002e880001507983 */ /* 0x000ea20000300800 */
[----:B----4-:R-:W-:Y:S02]  /*bdb10*/  IADD3 R0, P5, R0, R249, RZ ;  /* 0x000000f900007210 */ /* 0x010fe40007fbe0ff */
[----:B-1----:R-:W-:-:S03]  /*bdb20*/  MOV R4, R81 ;  /* 0x0000005100047202 */ /* 0x002fc60000000f00 */
[----:B------:R-:W-:Y:S01]  /*bdb30*/  STL [R1+0x2f38], R0 ;  /* 0x002f380001007387 */ /* 0x000fe20000100800 */
[--C-:B---3--:R-:W-:Y:S02]  /*bdb40*/  IMAD.X R89, R89, 0x1, R2.reuse, P6 ;  /* 0x0000000159597824 */ /* 0x108fe400030e0602 */
[----:B------:R-:W-:Y:S02]  /*bdb50*/  IMAD.X R76, R76, 0x1, R2, P5 ;  /* 0x000000014c4c7824 */ /* 0x000fe400028e0602 */
[----:B------:R-:W-:Y:S01]  /*bdb60*/  IMAD.MOV.U32 R5, RZ, RZ, R89 ;  /* 0x000000ffff057224 */ /* 0x000fe200078e0059 */
[----:B------:R-:W-:Y:S01]  /*bdb70*/  STL [R1+0x2f34], R89 ;  /* 0x002f345901007387 */ /* 0x000fe20000100800 */
[----:B------:R-:W3:Y:S02]  /*bdb80*/  LDL.LU R81, [R1+0x2e74] ;  /* 0x002e740001517983 */ /* 0x000ee40000300800 */
[----:B------:R1:W-:Y:S01]  /*bdb90*/  STL [R1+0x2f2c], R76 ;  /* 0x002f2c4c01007387 */ /* 0x0003e20000100800 */
[----:B------:R4:W-:Y:S02]  /*bdba0*/  LDGSTS.E [R108+0x43c00], [R4.64], P1 ;  /* 0x43c00000046c7fae */ /* 0x0009e40008921846 */
[----:B----4-:R-:W-:-:S02]  /*bdbb0*/  IMAD.MOV.U32 R5, RZ, RZ, R76 ;  /* 0x000000ffff057224 */ /* 0x010fc400078e004c */
[----:B-1----:R-:W4:Y:S01]  /*bdbc0*/  LDL.LU R76, [R1+0x2e08] ;  /* 0x002e0800014c7983 */ /* 0x002f220000300800 */
[----:B------:R-:W-:Y:S02]  /*bdbd0*/  SEL R6, R6, RZ, !P0 ;  /* 0x000000ff06067207 */ /* 0x000fe40004000000 */
[----:B------:R-:W-:Y:S02]  /*bdbe0*/  ISETP.GT.AND P6, PT, R3, 0x1f, PT ;  /* 0x0000001f0300780c */ /* 0x000fe40003fc4270 */
[----:B------:R-:W-:Y:S02]  /*bdbf0*/  ISETP.NE.U32.AND P4, PT, R6, RZ, PT ;  /* 0x000000ff0600720c */ /* 0x000fe40003f85070 */
[----:B------:R-:W-:Y:S01]  /*bdc00*/  SEL R6, RZ, 0x4, !P6 ;  /* 0x00000004ff067807 */ /* 0x000fe20007000000 */
[-C--:B------:R-:W-:Y:S01]  /*bdc10*/  IADD3 R77, P6, R77, R249.reuse, RZ ;  /* 0x000000f94d4d7210 */ /* 0x080fe20007fde0ff */
[----:B------:R-:W-:Y:S01]  /*bdc20*/  IMAD.MOV.U32 R4, RZ, RZ, R0 ;  /* 0x000000ffff047224 */ /* 0x000fe200078e0000 */
[----:B------:R-:W-:Y:S01]  /*bdc30*/  IADD3 R7, P5, R7, R249, RZ ;  /* 0x000000f907077210 */ /* 0x000fe20007fbe0ff */
[----:B------:R-:W4:Y:S02]  /*bdc40*/  LDL.LU R0, [R1+0x2df0] ;  /* 0x002df00001007983 */ /* 0x000f240000300800 */
[----:B------:R-:W-:-:S02]  /*bdc50*/  IMAD.X R88, R88, 0x1, R2, P6 ;  /* 0x0000000158587824 */ /* 0x000fc400030e0602 */
[----:B------:R1:W-:Y:S01]  /*bdc60*/  STL [R1+0x2f00], R77 ;  /* 0x002f004d01007387 */ /* 0x0003e20000100800 */
[----:B------:R-:W-:Y:S01]  /*bdc70*/  HMMA.1688.F32.TF32 R212, R184, R134, R212 ;  /* 0x00000086b8d4723c */ /* 0x000fe200000810d4 */
[----:B------:R1:W-:Y:S04]  /*bdc80*/  LDGSTS.E [R108+0x43e00], [R4.64], P1 ;  /* 0x43e00000046c7fae */ /* 0x0003e80008921846 */
[----:B------:R1:W-:Y:S01]  /*bdc90*/  STL [R1+0x2ef8], R7 ;  /* 0x002ef80701007387 */ /* 0x0003e20000100800 */
[----:B------:R-:W-:Y:S02]  /*bdca0*/  STL [R1+0x2ef4], R88 ;  /* 0x002ef45801007387 */ /* 0x000fe40000100800 */
[----:B-1----:R-:W-:Y:S02]  /*bdcb0*/  IMAD.MOV.U32 R4, RZ, RZ, R77 ;  /* 0x000000ffff047224 */ /* 0x002fe400078e004d */
[----:B------:R-:W4:Y:S01]  /*bdcc0*/  LDL.LU R77, [R1+0x2dec] ;  /* 0x002dec00014d7983 */ /* 0x000f220000300800 */
[----:B------:R-:W-:-:S02]  /*bdcd0*/  SEL R6, R6, RZ, !P0 ;  /* 0x000000ff06067207 */ /* 0x000fc40004000000 */
[----:B------:R-:W-:Y:S01]  /*bdce0*/  ISETP.GT.AND P6, PT, R3, 0x23, PT ;  /* 0x000000230300780c */ /* 0x000fe20003fc4270 */
[----:B------:R-:W-:Y:S01]  /*bdcf0*/  IMAD.MOV.U32 R5, RZ, RZ, R88 ;  /* 0x000000ffff057224 */ /* 0x000fe200078e0058 */
[----:B------:R-:W4:Y:S01]  /*bdd00*/  LDL.LU R73, [R1+0x2dd4] ;  /* 0x002dd40001497983 */ /* 0x000f220000300800 */
[----:B------:R-:W-:Y:S01]  /*bdd10*/  ISETP.NE.U32.AND P1, PT, R6, RZ, PT ;  /* 0x000000ff0600720c */ /* 0x000fe20003f25070 */
[----:B------:R-:W-:Y:S02]  /*bdd20*/  SEL R6, RZ, 0x4, !P6 ;  /* 0x00000004ff067807 */ /* 0x000fe40007000000 */
[----:B------:R1:W-:Y:S05]  /*bdd30*/  LDGSTS.E [R108+0x44c00], [R4.64], P2 ;  /* 0x44c00000046c7fae */ /* 0x0003ea0009121846 */
[----:B------:R-:W-:Y:S01]  /*bdd40*/  HMMA.1688.F32.TF32 R212, R188, R68, R212 ;  /* 0x00000044bcd4723c */ /* 0x000fe200000810d4 */
[----:B------:R-:W-:Y:S01]  /*bdd50*/  IADD3.X R85, R85, R2, RZ, P5, !PT ;  /* 0x0000000255557210 */ /* 0x000fe20002ffe4ff */
[----:B-1----:R-:W-:-:S04]  /*bdd60*/  IMAD.MOV.U32 R4, RZ, RZ, R7 ;  /* 0x000000ffff047224 */ /* 0x002fc800078e0007 */
[----:B------:R-:W-:Y:S01]  /*bdd70*/  STL [R1+0x2eec], R85 ;  /* 0x002eec5501007387 */ /* 0x000fe20000100800 */
[----:B------:R-:W-:Y:S02]  /*bdd80*/  IMAD.MOV.U32 R5, RZ, RZ, R85 ;  /* 0x000000ffff057224 */ /* 0x000fe400078e0055 */
[----:B------:R-:W4:Y:S02]  /*bdd90*/  LDL.LU R69, [R1+0x2d68] ;  /* 0x002d680001457983 */ /* 0x000f240000300800 */
[----:B------:R-:W4:Y:S01]  /*bdda0*/  LDL.LU R7, [R1+0x2d50] ;  /* 0x002d500001077983 */ /* 0x000f220000300800 */
[----:B------:R-:W-:Y:S01]  /*bddb0*/  HMMA.1688.F32.TF32 R32, R184, R130, R32 ;  /* 0x00000082b820723c */ /* 0x000fe20000081020 */
[----:B------:R1:W-:Y:S01]  /*bddc0*/  LDGSTS.E [R108+0x44e00], [R4.64], P2 ;  /* 0x44e00000046c7fae */ /* 0x0003e20009121846 */
[----:B------:R-:W-:-:S04]  /*bddd0*/  IADD3 R72, P6, R72, R249, RZ ;  /* 0x000000f948487210 */ /* 0x000fc80007fde0ff */
[----:B------:R-:W-:Y:S01]  /*bdde0*/  IADD3.X R84, R84, R2, RZ, P6, !PT ;  /* 0x0000000254547210 */ /* 0x000fe200037fe4ff */
[----:B------:R2:W-:Y:S01]  /*bddf0*/  STL [R1+0x2e98], R72 ;  /* 0x002e984801007387 */ /* 0x0005e20000100800 */
[----:B-1----:R-:W-:Y:S01]  /*bde00*/  IMAD.MOV.U32 R4, RZ, RZ, R72 ;  /* 0x000000ffff047224 */ /* 0x002fe200078e0048 */
[----:B------:R-:W-:Y:S01]  /*bde10*/  HMMA.1688.F32.TF32 R28, R184, R126, R28 ;  /* 0x0000007eb81c723c */ /* 0x000fe2000008101c */
[----:B------:R-:W-:Y:S02]  /*bde20*/  SEL R6, R6, RZ, !P0 ;  /* 0x000000ff06067207 */ /* 0x000fe40004000000 */
[----:B------:R-:W-:Y:S02]  /*bde30*/  ISETP.GT.AND P6, PT, R3, 0x27, PT ;  /* 0x000000270300780c */ /* 0x000fe40003fc4270 */
[----:B------:R-:W-:Y:S02]  /*bde40*/  ISETP.NE.U32.AND P2, PT, R6, RZ, PT ;  /* 0x000000ff0600720c */ /* 0x000fe40003f45070 */
[----:B------:R-:W-:-:S08]  /*bde50*/  SEL R6, RZ, 0x4, !P6 ;  /* 0x00000004ff067807 */ /* 0x000fd00007000000 */
[C---:B------:R-:W-:Y:S09]  /*bde60*/  HMMA.1688.F32.TF32 R32, R188.reuse, R64, R32 ;  /* 0x00000040bc20723c */ /* 0x040ff20000081020 */
[----:B------:R-:W-:Y:S01]  /*bde70*/  HMMA.1688.F32.TF32 R28, R188, R60, R28 ;  /* 0x0000003cbc1c723c */ /* 0x000fe2000008101c */
[----:B--2---:R-:W-:-:S05]  /*bde80*/  IADD3 R80, P5, R80, R249, RZ ;  /* 0x000000f950507210 */ /* 0x004fca0007fbe0ff */
[----:B------:R-:W-:Y:S01]  /*bde90*/  STL [R1+0x2e88], R80 ;  /* 0x002e885001007387 */ /* 0x000fe20000100800 */
[----:B------:R-:W-:Y:S02]  /*bdea0*/  STL [R1+0x2e84], R84 ;  /* 0x002e845401007387 */ /* 0x000fe40000100800 */
[----:B------:R-:W2:Y:S02]  /*bdeb0*/  LDL.LU R72, [R1+0x2d4c] ;  /* 0x002d4c0001487983 */ /* 0x000ea40000300800 */
[----:B------:R-:W2:Y:S02]  /*bdec0*/  LDL.LU R68, [R1+0x2d38] ;  /* 0x002d380001447983 */ /* 0x000ea40000300800 */
[----:B---3--:R-:W-:-:S05]  /*bded0*/  IMAD.X R81, R81, 0x1, R2, P5 ;  /* 0x0000000151517824 */ /* 0x008fca00028e0602 */
[----:B------:R-:W-:Y:S01]  /*bdee0*/  STL [R1+0x2e74], R81 ;  /* 0x002e745101007387 */ /* 0x000fe20000100800 */
[----:B------:R-:W3:Y:S02]  /*bdef0*/  LDL.LU R65, [R1+0x2ccc] ;  /* 0x002ccc0001417983 */ /* 0x000ee40000300800 */
[----:B------:R-:W3:Y:S01]  /*bdf00*/  LDL.LU R64, [R1+0x2cd8] ;  /* 0x002cd80001407983 */ /* 0x000ee20000300800 */
[----:B----4-:R-:W-:-:S05]  /*bdf10*/  IADD3 R76, P6, R76, R249, RZ ;  /* 0x000000f94c4c7210 */ /* 0x010fca0007fde0ff */
[----:B------:R-:W-:Y:S01]  /*bdf20*/  STL [R1+0x2e08], R76 ;  /* 0x002e084c01007387 */ /* 0x000fe20000100800 */
[----:B------:R-:W4:Y:S01]  /*bdf30*/  LDL.LU R60, [R1+0x2cd0] ;  /* 0x002cd000013c7983 */ /* 0x000f220000300800 */
[----:B------:R-:W-:Y:S01]  /*bdf40*/  HMMA.1688.F32.TF32 R24, R184, R122, R24 ;  /* 0x0000007ab818723c */ /* 0x000fe20000081018 */
[----:B------:R-:W-:-:S05]  /*bdf50*/  IADD3 R0, P5, R0, R249, RZ ;  /* 0x000000f900007210 */ /* 0x000fca0007fbe0ff */
[----:B------:R1:W-:Y:S01]  /*bdf60*/  STL [R1+0x2df0], R0 ;  /* 0x002df00001007387 */ /* 0x0003e20000100800 */
[----:B------:R-:W-:Y:S01]  /*bdf70*/  IMAD.MOV.U32 R5, RZ, RZ, R84 ;  /* 0x000000ffff057224 */ /* 0x000fe200078e0054 */
[----:B------:R-:W-:Y:S01]  /*bdf80*/  HMMA.1688.F32.TF32 R20, R184, R118, R20 ;  /* 0x00000076b814723c */ /* 0x000fe20000081014 */
[----:B------:R-:W-:-:S03]  /*bdf90*/  SEL R6, R6, RZ, !P0 ;  /* 0x000000ff06067207 */ /* 0x000fc60004000000 */
[----:B------:R1:W-:Y:S01]  /*bdfa0*/  LDGSTS.E [R108+0x45c00], [R4.64], P3 ;  /* 0x45c00000046c7fae */ /* 0x0003e20009921846 */
[----:B------:R-:W-:-:S11]  /*bdfb0*/  IMAD.X R77, R77, 0x1, R2, P6 ;  /* 0x000000014d4d7824 */ /* 0x000fd600030e0602 */
[----:B------:R-:W-:Y:S01]  /*bdfc0*/  HMMA.1688.F32.TF32 R24, R188, R56, R24 ;  /* 0x00000038bc18723c */ /* 0x000fe20000081018 */
[----:B------:R-:W-:Y:S01]  /*bdfd0*/  STL [R1+0x2dec], R77 ;  /* 0x002dec4d01007387 */ /* 0x000fe20000100800 */
[----:B------:R-:W4:Y:S02]  /*bdfe0*/  LDL.LU R57, [R1+0x2cc4] ;  /* 0x002cc40001397983 */ /* 0x000f240000300800 */
[----:B-1----:R-:W-:Y:S01]  /*bdff0*/  IMAD.MOV.U32 R4, RZ, RZ, R80 ;  /* 0x000000ffff047224 */ /* 0x002fe200078e0050 */
[----:B------:R-:W-:Y:S02]  /*be000*/  MOV R5, R81 ;  /* 0x0000005100057202 */ /* 0x000fe40000000f00 */
[----:B------:R-:W-:Y:S01]  /*be010*/  ISETP.GT.AND P6, PT, R3, 0x2b, PT ;  /* 0x0000002b0300780c */ /* 0x000fe20003fc4270 */
[----:B------:R-:W-:Y:S02]  /*be020*/  IMAD.X R73, R73, 0x1, R2, P5 ;  /* 0x0000000149497824 */ /* 0x000fe400028e0602 */
[----:B------:R1:W-:Y:S01]  /*be030*/  LDGSTS.E [R108+0x45e00], [R4.64], P3 ;  /* 0x45e00000046c7fae */ /* 0x0003e20009921846 */
[----:B------:R-:W-:Y:S01]  /*be040*/  ISETP.NE.U32.AND P3, PT, R6, RZ, PT ;  /* 0x000000ff0600720c */ /* 0x000fe20003f65070 */
[----:B------:R-:W-:-:S02]  /*be050*/  SEL R6, RZ, 0x4, !P6 ;  /* 0x00000004ff067807 */ /* 0x000fc40007000000 */
[----:B------:R-:W-:Y:S01]  /*be060*/  STL [R1+0x2dd4], R73 ;  /* 0x002dd44901007387 */ /* 0x000fe20000100800 */
[----:B------:R-:W4:Y:S02]  /*be070*/  LDL.LU R61, [R1+0x2c8c] ;  /* 0x002c8c00013d7983 */ /* 0x000f240000300800 */
[----:B------:R-:W4:Y:S01]  /*be080*/  LDL.LU R56, [R1+0x2c98] ;  /* 0x002c980001387983 */ /* 0x000f220000300800 */
[-C--:B------:R-:W-:Y:S01]  /*be090*/  IADD3 R69, P6, R69, R249.reuse, RZ ;  /* 0x000000f945457210 */ /* 0x080fe20007fde0ff */
[----:B-1----:R-:W-:Y:S02]  /*be0a0*/  IMAD.MOV.U32 R4, RZ, RZ, R76 ;  /* 0x000000ffff047224 */ /* 0x002fe400078e004c */
[----:B------:R-:W-:Y:S01]  /*be0b0*/  IMAD.MOV.U32 R5, RZ, RZ, R77 ;  /* 0x000000ffff057224 */ /* 0x000fe200078e004d */
[----:B------:R-:W-:Y:S01]  /*be0c0*/  IADD3 R7, P5, R7, R249, RZ ;  /* 0x000000f907077210 */ /* 0x000fe20007fbe0ff */
[----:B------:R-:W-:Y:S04]  /*be0d0*/  STL [R1+0x2d68], R69 ;  /* 0x002d684501007387 */ /* 0x000fe80000100800 */
[----:B------:R1:W-:Y:S01]  /*be0e0*/  LDGSTS.E [R108+0x46c00], [R4.64], P4 ;  /* 0x46c00000046c7fae */ /* 0x0003e2000a121846 */
[----:B------:R-:W-:Y:S01]  /*be0f0*/  HMMA.1688.F32.TF32 R20, R188, R52, R20 ;  /* 0x00000034bc14723c */ /* 0x000fe20000081014 */
[----:B-1----:R-:W-:-:S02]  /*be100*/  MOV R4, R0 ;  /* 0x0000000000047202 */ /* 0x002fc40000000f00 */
[----:B------:R-:W4:Y:S01]  /*be110*/  LDL.LU R0, [R1+0x2c90] ;  /* 0x002c900001007983 */ /* 0x000f220000300800 */
[----:B------:R1:W-:Y:S02]  /*be120*/  STL [R1+0x2d50], R7 ;  /* 0x002d500701007387 */ /* 0x0003e40000100800 */
[----:B------:R-:W-:Y:S01]  /*be130*/  IMAD.MOV.U32 R5, RZ, RZ, R73 ;  /* 0x000000ffff057224 */ /* 0x000fe200078e0049 */
[----:B------:R-:W-:-:S04]  /*be140*/  SEL R6, R6, RZ, !P0 ;  /* 0x000000ff06067207 */ /* 0x000fc80004000000 */
[----:B------:R1:W-:Y:S01]  /*be150*/  LDGSTS.E [R108+0x46e00], [R4.64], P4 ;  /* 0x46e00000046c7fae */ /* 0x0003e2000a121846 */
[----:B------:R-:W-:Y:S01]  /*be160*/  ISETP.NE.U32.AND P4, PT, R6, RZ, PT ;  /* 0x000000ff0600720c */ /* 0x000fe20003f85070 */
[----:B------:R-:W-:Y:S01]  /*be170*/  HMMA.1688.F32.TF32 R16, R188, R48, R16 ;  /* 0x00000030bc10723c */ /* 0x000fe20000081010 */
[----:B-1----:R-:W-:Y:S02]  /*be180*/  IMAD.MOV.U32 R4, RZ, RZ, R69 ;  /* 0x000000ffff047224 */ /* 0x002fe400078e0045 */
[--C-:B--2---:R-:W-:Y:S02]  /*be190*/  IMAD.X R72, R72, 0x1, R2.reuse, P6 ;  /* 0x0000000148487824 */ /* 0x104fe400030e0602 */
[----:B------:R-:W-:-:S03]  /*be1a0*/  IMAD.X R68, R68, 0x1, R2, P5 ;  /* 0x0000000144447824 */ /* 0x000fc600028e0602 */
[----:B------:R-:W-:Y:S01]  /*be1b0*/  STL [R1+0x2d4c], R72 ;  /* 0x002d4c4801007387 */ /* 0x000fe20000100800 */
[----:B------:R-:W2:Y:S02]  /*be1c0*/  LDL.LU R53, [R1+0x2c84] ;  /* 0x002c840001357983 */ /* 0x000ea40000300800 */
[----:B------:R-:W-:Y:S02]  /*be1d0*/  STL [R1+0x2d38], R68 ;  /* 0x002d384401007387 */ /* 0x000fe40000100800 */
[----:B------:R-:W2:Y:S01]  /*be1e0*/  LDL.LU R52, [R1+0x2c58] ;  /* 0x002c580001347983 */ /* 0x000ea20000300800 */
[----:B------:R-:W-:Y:S02]  /*be1f0*/  ISETP.GT.AND P6, PT, R3, 0x2f, PT ;  /* 0x0000002f0300780c */ /* 0x000fe40003fc4270 */
[----:B------:R-:W-:Y:S02]  /*be200*/  MOV R5, R72 ;  /* 0x0000004800057202 */ /* 0x000fe40000000f00 */
[----:B------:R-:W-:-:S03]  /*be210*/  SEL R6, RZ, 0x4, !P6 ;  /* 0x00000004ff067807 */ /* 0x000fc60007000000 */
[----:B------:R1:W-:Y:S02]  /*be220*/  LDGSTS.E [R108+0x47c00], [R4.64], P1 ;  /* 0x47c00000046c7fae */ /* 0x0003e40008921846 */
[----:B-1----:R-:W-:Y:S02]  /*be230*/  IMAD.MOV.U32 R4, RZ, RZ, R7 ;  /* 0x000000ffff047224 */ /* 0x002fe400078e0007 */
[----:B------:R-:W2:Y:S01]  /*be240*/  LDL.LU R7, [R1+0x2c50] ;  /* 0x002c500001077983 */ /* 0x000ea20000300800 */
[----:B---3--:R-:W-:-:S05]  /*be250*/  IADD3 R64, P6, R64, R249, RZ ;  /* 0x000000f940407210 */ /* 0x008fca0007fde0ff */
[----:B------:R-:W-:Y:S01]  /*be260*/  IMAD.X R65, R65, 0x1, R2, P6 ;  /* 0x0000000141417824 */ /* 0x000fe200030e0602 */
[----:B------:R-:W-:Y:S01]  /*be270*/  STL [R1+0x2cd8], R64 ;  /* 0x002cd84001007387 */ /* 0x000fe20000100800 */
[----:B----4-:R-:W-:-:S05]  /*be280*/  IADD3 R60, P5, R60, R249, RZ ;  /* 0x000000f93c3c7210 */ /* 0x010fca0007fbe0ff */
[----:B------:R1:W-:Y:S01]  /*be290*/  STL [R1+0x2cd0], R60 ;  /* 0x002cd03c01007387 */ /* 0x0003e20000100800 */
[----:B------:R-:W-:Y:S02]  /*be2a0*/  STL [R1+0x2ccc], R65 ;  /* 0x002ccc4101007387 */ /* 0x000fe40000100800 */
[----:B------:R-:W3:Y:S02]  /*be2b0*/  LDL.LU R49, [R1+0x2c4c] ;  /* 0x002c4c0001317983 */ /* 0x000ee40000300800 */
[----:B------:R-:W-:Y:S01]  /*be2c0*/  IMAD.MOV.U32 R5, RZ, RZ, R68 ;  /* 0x000000ffff057224 */ /* 0x000fe200078e0044 */
[----:B------:R-:W4:Y:S04]  /*be2d0*/  LDL.LU R48, [R1+0x2c44] ;  /* 0x002c440001307983 */ /* 0x000f280000300800 */
[----:B------:R1:W-:Y:S01]  /*be2e0*/  LDGSTS.E [R108+0x47e00], [R4.64], P1 ;  /* 0x47e00000046c7fae */ /* 0x0003e20008921846 */
[----:B------:R-:W-:Y:S01]  /*be2f0*/  HMMA.1688.F32.TF32 R12, R184, R110, R12 ;  /* 0x0000006eb80c723c */ /* 0x000fe2000008100c */
[----:B-1----:R-:W-:Y:S01]  /*be300*/  MOV R4, R64 ;  /* 0x0000004000047202 */ /* 0x002fe20000000f00 */
[----:B------:R-:W-:-:S02]  /*be310*/  IMAD.MOV.U32 R5, RZ, RZ, R65 ;  /* 0x000000ffff057224 */ /* 0x000fc400078e0041 */
[----:B------:R-:W-:-:S03]  /*be320*/  IMAD.X R57, R57, 0x1, R2, P5 ;  /* 0x0000000139397824 */ /* 0x000fc600028e0602 */
[----:B------:R1:W-:Y:S04]  /*be330*/  LDGSTS.E [R108+0x48c00], [R4.64], P2 ;  /* 0x48c00000046c7fae */ /* 0x0003e80009121846 */
[----:B------:R1:W-:Y:S01]  /*be340*/  STL [R1+0x2cc4], R57 ;  /* 0x002cc43901007387 */ /* 0x0003e20000100800 */
[----:B------:R-:W-:Y:S02]  /*be350*/  SEL R6, R6, RZ, !P0 ;  /* 0x000000ff06067207 */ /* 0x000fe40004000000 */
[----:B------:R-:W-:Y:S01]  /*be360*/  ISETP.GT.AND P6, PT, R3, 0x33, PT ;  /* 0x000000330300780c */ /* 0x000fe20003fc4270 */
[----:B-1----:R-:W-:Y:S02]  /*be370*/  IMAD.MOV.U32 R4, RZ, RZ, R60 ;  /* 0x000000ffff047224 */ /* 0x002fe400078e003c */
[----:B------:R-:W4:Y:S01]  /*be380*/  LDL.LU R60, [R1+0x2c18] ;  /* 0x002c1800013c7983 */ /* 0x000f220000300800 */
[----:B------:R-:W-:Y:S01]  /*be390*/  ISETP.NE.U32.AND P1, PT, R6, RZ, PT ;  /* 0x000000ff0600720c */ /* 0x000fe20003f25070 */
[----:B------:R-:W-:Y:S01]  /*be3a0*/  SEL R6, RZ, 0x4, !P6 ;  /* 0x00000004ff067807 */ /* 0x000fe20007000000 */
[----:B------:R-:W-:Y:S01]  /*be3b0*/  IADD3 R56, P6, R56, R249, RZ ;  /* 0x000000f938387210 */ /* 0x000fe20007fde0ff */
[----:B------:R-:W-:-:S02]  /*be3c0*/  IMAD.MOV.U32 R5, RZ, RZ, R57 ;  /* 0x000000ffff057224 */ /* 0x000fc400078e0039 */
[----:B------:R-:W4:Y:S02]  /*be3d0*/  LDL.LU R57, [R1+0x2c10] ;  /* 0x002c100001397983 */ /* 0x000f240000300800 */
[----:B------:R-:W-:Y:S02]  /*be3e0*/  IMAD.X R61, R61, 0x1, R2, P6 ;  /* 0x000000013d3d7824 */ /* 0x000fe400030e0602 */
[----:B------:R1:W-:Y:S01]  /*be3f0*/  STL [R1+0x2c98], R56 ;  /* 0x002c983801007387 */ /* 0x0003e20000100800 */
[----:B------:R-:W-:Y:S01]  /*be400*/  SEL R6, R6, RZ, !P0 ;  /* 0x000000ff06067207 */ /* 0x000fe20004000000 */
[----:B------:R1:W-:Y:S01]  /*be410*/  LDGSTS.E [R108+0x48e00], [R4.64], P2 ;  /* 0x48e00000046c7fae */ /* 0x0003e20009121846 */
[----:B------:R-:W-:Y:S01]  /*be420*/  ISETP.GT.AND P6, PT, R3, 0x37, PT ;  /* 0x000000370300780c */ /* 0x000fe20003fc4270 */
[----:B------:R-:W-:Y:S01]  /*be430*/  HMMA.1688.F32.TF32 R12, R188, R44, R12 ;  /* 0x0000002cbc0c723c */ /* 0x000fe2000008100c */
[----:B------:R-:W-:Y:S01]  /*be440*/  IADD3 R0, P5, R0, R249, RZ ;  /* 0x000000f900007210 */ /* 0x000fe20007fbe0ff */
[----:B-1----:R-:W-:-:S02]  /*be450*/  IMAD.MOV.U32 R4, RZ, RZ, R56 ;  /* 0x000000ffff047224 */ /* 0x002fc400078e0038 */
[----:B------:R-:W-:Y:S02]  /*be460*/  IMAD.MOV.U32 R5, RZ, RZ, R61 ;  /* 0x000000ffff057224 */ /* 0x000fe400078e003d */
[----:B------:R-:W-:Y:S01]  /*be470*/  STL [R1+0x2c90], R0 ;  /* 0x002c900001007387 */ /* 0x000fe20000100800 */
[----:B------:R-:W-:Y:S02]  /*be480*/  STL [R1+0x2c8c], R61 ;  /* 0x002c8c3d01007387 */ /* 0x000fe40000100800 */
[----:B------:R-:W4:Y:S01]  /*be490*/  LDL.LU R45, [R1+0x2c0c] ;  /* 0x002c0c00012d7983 */ /* 0x000f220000300800 */
[----:B------:R-:W-:Y:S01]  /*be4a0*/  ISETP.NE.U32.AND P2, PT, R6, RZ, PT ;  /* 0x000000ff0600720c */ /* 0x000fe20003f45070 */
[----:B------:R-:W4:Y:S01]  /*be4b0*/  LDL.LU R44, [R1+0x2c04] ;  /* 0x002c0400012c7983 */ /* 0x000f220000300800 */
[----:B------:R-:W-:-:S03]  /*be4c0*/  SEL R6, RZ, 0x4, !P6 ;  /* 0x00000004ff067807 */ /* 0x000fc60007000000 */
[----:B------:R1:W-:Y:S02]  /*be4d0*/  LDGSTS.E [R108+0x49c00], [R4.64], P3 ;  /* 0x49c00000046c7fae */ /* 0x0003e40009921846 */
[----:B-1----:R-:W-:Y:S01]  /*be4e0*/  IMAD.MOV.U32 R4, RZ, RZ, R0 ;  /* 0x000000ffff047224 */ /* 0x002fe200078e0000 */
[----:B--2---:R-:W-:Y:S02]  /*be4f0*/  IADD3.X R53, R53, R2, RZ, P5, !PT ;  /* 0x0000000235357210 */ /* 0x004fe40002ffe4ff */
[----:B------:R-:W-:-:S03]  /*be500*/  IADD3 R52, P6, R52, R249, RZ ;  /* 0x000000f934347210 */ /* 0x000fc60007fde0ff */
[----:B------:R1:W-:Y:S01]  /*be510*/  STL [R1+0x2c84], R53 ;  /* 0x002c843501007387 */ /* 0x0003e20000100800 */
[----:B------:R-:W-:Y:S02]  /*be520*/  IMAD.MOV.U32 R5, RZ, RZ, R53 ;  /* 0x000000ffff057224 */ /* 0x000fe400078e0035 */
[----:B------:R-:W2:Y:S03]  /*be530*/  LDL.LU R56, [R1+0x2bcc] ;  /* 0x002bcc0001387983 */ /* 0x000ea60000300800 */
[----:B------:R1:W-:Y:S04]  /*be540*/  LDGSTS.E [R108+0x49e00], [R4.64], P3 ;  /* 0x49e00000046c7fae */ /* 0x0003e80009921846 */
[----:B-1----:R-:W2:Y:S01]  /*be550*/  LDL.LU R53, [R1+0x2bd8] ;  /* 0x002bd80001357983 */ /* 0x002ea20000300800 */
[----:B------:R1:W-:Y:S02]  /*be560*/  STL [R1+0x2c58], R52 ;  /* 0x002c583401007387 */ /* 0x0003e40000100800 */
[----:B------:R-:W2:Y:S01]  /*be570*/  LDL.LU R0, [R1+0x2bd0] ;  /* 0x002bd00001007983 */ /* 0x000ea20000300800 */
[----:B------:R-:W-:Y:S01]  /*be580*/  IADD3 R7, P5, R7, R249, RZ ;  /* 0x000000f907077210 */ /* 0x000fe20007fbe0ff */
[----:B------:R-:W-:-:S04]  /*be590*/  IMAD.MOV.U32 R4, RZ, RZ, R52 ;  /* 0x000000ffff047224 */ /* 0x000fc800078e0034 */
[----:B------:R-:W-:Y:S01]  /*be5a0*/  STL [R1+0x2c50], R7 ;  /* 0x002c500701007387 */ /* 0x000fe20000100800 */
[----:B---3--:R-:W-:-:S05]  /*be5b0*/  IADD3.X R49, R49, R2, RZ, P6, !PT ;  /* 0x0000000231317210 */ /* 0x008fca00037fe4ff */
[----:B------:R3:W-:Y:S01]  /*be5c0*/  STL [R1+0x2c4c], R49 ;  /* 0x002c4c3101007387 */ /* 0x0007e20000100800 */
[----:B-1----:R-:W2:Y:S01]  /*be5d0*/  LDL.LU R52, [R1+0x2bc4] ;  /* 0x002bc40001347983 */ /* 0x002ea20000300800 */
[----:B------:R-:W-:Y:S02]  /*be5e0*/  SEL R6, R6, RZ, !P0 ;  /* 0x000000ff06067207 */ /* 0x000fe40004000000 */
[----:B------:R-:W-:Y:S01]  /*be5f0*/  ISETP.GT.AND P6, PT, R3, 0x3b, PT ;  /* 0x0000003b0300780c */ /* 0x000fe20003fc4270 */
[----:B----4-:R-:W-:Y:S02]  /*be600*/  IMAD.X R48, R48, 0x1, R2, P5 ;  /* 0x0000000130307824 */ /* 0x010fe400028e0602 */
[----:B------:R-:W-:Y:S01]  /*be610*/  IMAD.MOV.U32 R5, RZ, RZ, R49 ;  /* 0x000000ffff057224 */ /* 0x000fe200078e0031 */
[----:B------:R-:W-:Y:S01]  /*be620*/  ISETP.NE.U32.AND P3, PT, R6, RZ, PT ;  /* 0x000000ff0600720c */ /* 0x000fe20003f65070 */
[----:B------:R-:W-:Y:S01]  /*be630*/  SEL R6, RZ, 0x4, !P6 ;  /* 0x00000004ff067807 */ /* 0x000fe20007000000 */
[----:B------:R1:W-:Y:S04]  /*be640*/  STL [R1+0x2c44], R48 ;  /* 0x002c443001007387 */ /* 0x0003e80000100800 */
[----:B------:R4:W-:Y:S01]  /*be650*/  LDGSTS.E [R108+0x4ac00], [R4.64], P4 ;  /* 0x4ac00000046c7fae */ /* 0x0009e2000a121846 */
[----:B---3--:R-:W2:Y:S01]  /*be660*/  LDL.LU R49, [R1+0x2b8c] ;  /* 0x002b8c0001317983 */ /* 0x008ea20000300800 */
[----:B----4-:R-:W-:-:S02]  /*be670*/  MOV R5, R48 ;  /* 0x0000003000057202 */ /* 0x010fc40000000f00 */
[----:B-1----:R-:W4:Y:S01]  /*be680*/  LDL.LU R48, [R1+0x2b98] ;  /* 0x002b980001307983 */ /* 0x002f220000300800 */
[----:B------:R-:W-:Y:S01]  /*be690*/  IMAD.MOV.U32 R4, RZ, RZ, R7 ;  /* 0x000000ffff047224 */ /* 0x000fe200078e0007 */
[-C--:B------:R-:W-:Y:S02]  /*be6a0*/  IADD3 R60, P6, R60, R249.reuse, RZ ;  /* 0x000000f93c3c7210 */ /* 0x080fe40007fde0ff */
[----:B------:R-:W-:Y:S02]  /*be6b0*/  SEL R6, R6, RZ, !P0 ;  /* 0x000000ff06067207 */ /* 0x000fe40004000000 */
[----:B------:R1:W-:Y:S04]  /*be6c0*/  LDGSTS.E [R108+0x4ae00], [R4.64], P4 ;  /* 0x4ae00000046c7fae */ /* 0x0003e8000a121846 */
[----:B------:R-:W-:Y:S01]  /*be6d0*/  STL [R1+0x2c18], R60 ;  /* 0x002c183c01007387 */ /* 0x000fe20000100800 */
[----:B------:R-:W2:Y:S01]  /*be6e0*/  LDL.LU R7, [R1+0x2b90] ;  /* 0x002b900001077983 */ /* 0x000ea20000300800 */
[----:B------:R-:W-:-:S02]  /*be6f0*/  IADD3 R57, P5, R57, R249, RZ ;  /* 0x000000f939397210 */ /* 0x000fc40007fbe0ff */
[----:B------:R-:W-:Y:S01]  /*be700*/  ISETP.NE.U32.AND P4, PT, R6, RZ, PT ;  /* 0x000000ff0600720c */ /* 0x000fe20003f85070 */
[C---:B------:R-:W-:Y:S02]  /*be710*/  HMMA.1688.F32.TF32 R8, R188.reuse, R40, R8 ;  /* 0x00000028bc08723c */ /* 0x040fe40000081008 */
[----:B------:R-:W-:Y:S06]  /*be720*/  STL [R1+0x2c10], R57 ;  /* 0x002c103901007387 */ /* 0x000fec0000100800 */
[----:B------:R-:W-:Y:S01]  /*be730*/  HMMA.1688.F32.TF32 R176, R188, R36, R176 ;  /* 0x00000024bcb0723c */ /* 0x000fe200000810b0 */
[----:B-1----:R-:W-:-:S07]  /*be740*/  IMAD.MOV.U32 R4, RZ, RZ, R60 ;  /* 0x000000ffff047224 */ /* 0x002fce00078e003c */
[----:B------:R-:W-:Y:S01]  /*be750*/  HMMA.1688.F32.TF32 R96, R192, R98, R164 ;  /* 0x00000062c060723c */ /* 0x000fe200000810a4 */
[--C-:B------:R-:W-:Y:S01]  /*be760*/  IMAD.X R45, R45, 0x1, R2.reuse, P6 ;  /* 0x000000012d2d7824 */ /* 0x100fe200030e0602 */
[----:B------:R-:W-:Y:S01]  /*be770*/  ISETP.GT.AND P6, PT, R3, 0x3f, PT ;  /* 0x0000003f0300780c */ /* 0x000fe20003fc4270 */
[----:B------:R-:W-:-:S03]  /*be780*/  IMAD.X R44, R44, 0x1, R2, P5 ;  /* 0x000000012c2c7824 */ /* 0x000fc600028e0602 */
[----:B------:R-:W-:Y:S01]  /*be790*/  SEL R6, RZ, 0x4, !P6 ;  /* 0x00000004ff067807 */ /* 0x000fe20007000000 */
[----:B------:R1:W-:Y:S01]  /*be7a0*/  STL [R1+0x2c0c], R45 ;  /* 0x002c0c2d01007387 */ /* 0x0003e20000100800 */
[----:B------:R-:W-:-:S05]  /*be7b0*/  IMAD.MOV.U32 R5, RZ, RZ, R45 ;  /* 0x000000ffff057224 */ /* 0x000fca00078e002d */
[----:B------:R1:W-:Y:S04]  /*be7c0*/  LDGSTS.E [R108+0x4bc00], [R4.64], P1 ;  /* 0x4bc00000046c7fae */ /* 0x0003e80008921846 */
[----:B-1----:R-:W2:Y:S01]  /*be7d0*/  LDL.LU R45, [R1+0x2b84] ;  /* 0x002b8400012d7983 */ /* 0x002ea20000300800 */
[----:B------:R1:W-:Y:S02]  /*be7e0*/  STL [R1+0x2c04], R44 ;  /* 0x002c042c01007387 */ /* 0x0003e40000100800 */
[----:B------:R-:W2:Y:S02]  /*be7f0*/  LDL.LU R41, [R1+0x2b58] ;  /* 0x002b580001297983 */ /* 0x000ea40000300800 */
[----:B------:R-:W2:Y:S02]  /*be800*/  LDL.LU R36, [R1+0x2b50] ;  /* 0x002b500001247983 */ /* 0x000ea40000300800 */
[----:B------:R-:W-:Y:S01]  /*be810*/  IMAD.MOV.U32 R5, RZ, RZ, R44 ;  /* 0x000000ffff057224 */ /* 0x000fe200078e002c */
[----:B--2---:R-:W-:-:S02]  /*be820*/  IADD3 R53, P6, R53, R249, RZ ;  /* 0x000000f935357210 */ /* 0x004fc40007fde0ff */
[----:B------:R-:W-:-:S03]  /*be830*/  IADD3 R0, P5, R0, R249, RZ ;  /* 0x000000f900007210 */ /* 0x000fc60007fbe0ff */
[--C-:B------:R-:W-:Y:S01]  /*be840*/  IMAD.X R56, R56, 0x1, R2.reuse, P6 ;  /* 0x0000000138387824 */ /* 0x100fe200030e0602 */
[----:B------:R-:W-:Y:S01]  /*be850*/  STL [R1+0x2bd8], R53 ;  /* 0x002bd83501007387 */ /* 0x000fe20000100800 */
[----:B------:R2:W-:Y:S03]  /*be860*/  STL [R1+0x2bd0], R0 ;  /* 0x002bd00001007387 */ /* 0x0005e60000100800 */
[----:B------:R-:W-:Y:S01]  /*be870*/  STL [R1+0x2bcc], R56 ;  /* 0x002bcc3801007387 */ /* 0x000fe20000100800 */
[----:B-1----:R-:W3:Y:S02]  /*be880*/  LDL.LU R44, [R1+0x2b4c] ;  /* 0x002b4c00012c7983 */ /* 0x002ee40000300800 */
[----:B------:R-:W-:Y:S02]  /*be890*/  STL.64 [R1+0x370], R96 ;  /* 0x0003706001007387 */ /* 0x000fe40000100a00 */
[----:B------:R-:W-:Y:S01]  /*be8a0*/  STL.64 [R1+0x378], R98 ;  /* 0x0003786201007387 */ /* 0x000fe20000100a00 */
[----:B------:R-:W3:Y:S01]  /*be8b0*/  LDL.LU R40, [R1+0x2b44] ;  /* 0x002b440001287983 */ /* 0x000ee20000300800 */
[----:B------:R-:W-:-:S05]  /*be8c0*/  IMAD.X R52, R52, 0x1, R2, P5 ;  /* 0x0000000134347824 */ /* 0x000fca00028e0602 */
[----:B------:R1:W-:Y:S01]  /*be8d0*/  STL [R1+0x2bc4], R52 ;  /* 0x002bc43401007387 */ /* 0x0003e20000100800 */
[----:B------:R-:W3:Y:S01]  /*be8e0*/  LDL.LU R37, [R1+0x2b18] ;  /* 0x002b180001257983 */ /* 0x000ee20000300800 */
[----:B------:R-:W-:Y:S01]  /*be8f0*/  HMMA.1688.F32.TF32 R92, R192, R94, R168 ;  /* 0x0000005ec05c723c */ /* 0x000fe200000810a8 */
[----:B------:R-:W-:Y:S02]  /*be900*/  MOV R4, R57 ;  /* 0x0000003900047202 */ /* 0x000fe40000000f00 */
[----:B------:R-:W-:Y:S02]  /*be910*/  SEL R6, R6, RZ, !P0 ;  /* 0x000000ff06067207 */ /* 0x000fe40004000000 */
[----:B------:R-:W-:Y:S01]  /*be920*/  ISETP.GT.AND P6, PT, R3, 0x43, PT ;  /* 0x000000430300780c */ /* 0x000fe20003fc4270 */
[----:B------:R1:W-:Y:S01]  /*be930*/  LDGSTS.E [R108+0x4be00], [R4.64], P1 ;  /* 0x4be00000046c7fae */ /* 0x0003e20008921846 */
[----:B------:R-:W-:Y:S02]  /*be940*/  ISETP.NE.U32.AND P1, PT, R6, RZ, PT ;  /* 0x000000ff0600720c */ /* 0x000fe40003f25070 */
[----:B------:R-:W-:Y:S01]  /*be950*/  SEL R6, RZ, 0x4, !P6 ;  /* 0x00000004ff067807 */ /* 0x000fe20007000000 */
[----:B----4-:R-:W-:Y:S01]  /*be960*/  IADD3 R48, P6, R48, R249, RZ ;  /* 0x000000f930307210 */ /* 0x010fe20007fde0ff */
[----:B-1----:R-:W-:Y:S01]  /*be970*/  IMAD.MOV.U32 R4, RZ, RZ, R53 ;  /* 0x000000ffff047224 */ /* 0x002fe200078e0035 */
[----:B------:R-:W-:-:S03]  /*be980*/  MOV R5, R56 ;  /* 0x0000003800057202 */ /* 0x000fc60000000f00 */
[----:B--2---:R-:W-:Y:S02]  /*be990*/  IMAD.X R49, R49, 0x1, R2, P6 ;  /* 0x0000000131317824 */ /* 0x004fe400030e0602 */
[----:B------:R1:W-:Y:S01]  /*be9a0*/  LDGSTS.E [R108+0x4cc00], [R4.64], P2 ;  /* 0x4cc00000046c7fae */ /* 0x0003e20009121846 */
[----:B------:R-:W-:Y:S01]  /*be9b0*/  IADD3 R7, P5, R7, R249, RZ ;  /* 0x000000f907077210 */ /* 0x000fe20007fbe0ff */
[----:B-1----:R-:W-:Y:S02]  /*be9c0*/  IMAD.MOV.U32 R4, RZ, RZ, R0 ;  /* 0x000000ffff047224 */ /* 0x002fe400078e0000 */
[----:B------:R-:W2:Y:S01]  /*be9d0*/  LDL.LU R0, [R1+0x2b10] ;  /* 0x002b100001007983 */ /* 0x000ea20000300800 */
[----:B------:R1:W-:Y:S02]  /*be9e0*/  STL [R1+0x2b98], R48 ;  /* 0x002b983001007387 */ /* 0x0003e40000100800 */
[----:B------:R-:W-:Y:S02]  /*be9f0*/  STL [R1+0x2b90], R7 ;  /* 0x002b900701007387 */ /* 0x000fe40000100800 */
[----:B------:R-:W-:Y:S01]  /*bea00*/  STL [R1+0x2b8c], R49 ;  /* 0x002b8c3101007387 */ /* 0x000fe20000100800 */
[----:B------:R-:W-:Y:S01]  /*bea10*/  STL.64 [R1+0x340], R92 ;  /* 0x0003405c01007387 */ /* 0x000fe20000100a00 */
[----:B------:R-:W-:-:S02]  /*bea20*/  IMAD.MOV.U32 R5, RZ, RZ, R52 ;  /* 0x000000ffff057224 */ /* 0x000fc400078e0034 */
[----:B------:R-:W-:Y:S02]  /*bea30*/  STL.64 [R1+0x348], R94 ;  /* 0x0003485e01007387 */ /* 0x000fe40000100a00 */
[----:B------:R-:W4:Y:S01]  /*bea40*/  LDL.LU R52, [R1+0x2b0c] ;  /* 0x002b0c0001347983 */ /* 0x000f220000300800 */
[----:B------:R-:W-:Y:S01]  /*bea50*/  HMMA.1688.F32.TF32 R88, R192, R90, R172 ;  /* 0x0000005ac058723c */ /* 0x000fe200000810ac */
[----:B------:R-:W-:Y:S02]  /*bea60*/  SEL R6, R6, RZ, !P0 ;  /* 0x000000ff06067207 */ /* 0x000fe40004000000 */
[----:B------:R-:W-:Y:S01]  /*bea70*/  ISETP.GT.AND P6, PT, R3, 0x47, PT ;  /* 0x000000470300780c */ /* 0x000fe20003fc4270 */
[----:B------:R1:W-:Y:S01]  /*bea80*/  LDGSTS.E [R108+0x4ce00], [R4.64], P2 ;  /* 0x4ce00000046c7fae */ /* 0x0003e20009121846 */
[----:B------:R-:W-:Y:S02]  /*bea90*/  ISETP.NE.U32.AND P2, PT, R6, RZ, PT ;  /* 0x000000ff0600720c */ /* 0x000fe40003f45070 */
[----:B------:R-:W-:Y:S01]  /*beaa0*/  SEL R6, RZ, 0x4, !P6 ;  /* 0x00000004ff067807 */ /* 0x000fe20007000000 */
[----:B-1----:R-:W-:Y:S01]  /*beab0*/  MOV R4, R48 ;  /* 0x0000003000047202 */ /* 0x002fe20000000f00 */
[----:B------:R-:W-:Y:S01]  /*beac0*/  IMAD.MOV.U32 R5, RZ, RZ, R49 ;  /* 0x000000ffff057224 */ /* 0x000fe200078e0031 */
[----:B------:R-:W4:Y:S04]  /*bead0*/  LDL.LU R48, [R1+0x2708] ;  /* 0x0027080001307983 */ /* 0x000f280000300800 */
[----:B------:R1:W-:Y:S01]  /*beae0*/  LDGSTS.E [R108+0x4dc00], [R4.64], P3 ;  /* 0x4dc00000046c7fae */ /* 0x0003e20009921846 */
[----:B------:R-:W-:Y:S01]  /*beaf0*/  IMAD.X R45, R45, 0x1, R2, P5 ;  /* 0x000000012d2d7824 */ /* 0x000fe200028e0602 */
[----:B------:R-:W-:-:S02]  /*beb00*/  IADD3 R41, P6, R41, R249, RZ ;  /* 0x000000f929297210 */ /* 0x000fc40007fde0ff */
[----:B------:R-:W-:Y:S02]  /*beb10*/  IADD3 R36, P5, R36, R249, RZ ;  /* 0x000000f924247210 */ /* 0x000fe40007fbe0ff */
[----:B------:R1:W-:Y:S02]  /*beb20*/  STL [R1+0x2b84], R45 ;  /* 0x002b842d01007387 */ /* 0x0003e40000100800 */
[----:B-1----:R-:W-:Y:S02]  /*beb30*/  IMAD.MOV.U32 R5, RZ, RZ, R45 ;  /* 0x000000ffff057224 */ /* 0x002fe400078e002d */
[----:B------:R-:W-:Y:S01]  /*beb40*/  IMAD.MOV.U32 R4, RZ, RZ, R7 ;  /* 0x000000ffff047224 */ /* 0x000fe200078e0007 */
[----:B------:R-:W4:Y:S01]  /*beb50*/  LDL.LU R45, [R1+0x2740] ;  /* 0x00274000012d7983 */ /* 0x000f220000300800 */
[----:B------:R-:W4:Y:S02]  /*beb60*/  LDL.LU R7, [R1+0x2748] ;  /* 0x0027480001077983 */ /* 0x000f240000300800 */
[----:B------:R-:W-:Y:S02]  /*beb70*/  STL [R1+0x2b58], R41 ;  /* 0x002b582901007387 */ /* 0x000fe40000100800 */
[----:B------:R-:W-:Y:S01]  /*beb80*/  STL [R1+0x2b50], R36 ;  /* 0x002b502401007387 */ /* 0x000fe20000100800 */
[----:B------:R1:W-:Y:S01]  /*beb90*/  LDGSTS.E [R108+0x4de00], [R4.64], P3 ;  /* 0x4de00000046c7fae */ /* 0x0003e20009921846 */
[----:B------:R-:W-:-:S04]  /*beba0*/  SEL R6, R6, RZ, !P0 ;  /* 0x000000ff06067207 */ /* 0x000fc80004000000 */
[----:B------:R-:W-:Y:S01]  /*bebb0*/  ISETP.NE.U32.AND P3, PT, R6, RZ, PT ;  /* 0x000000ff0600720c */ /* 0x000fe20003f65070 */
[----:B-1----:R-:W-:Y:S02]  /*bebc0*/  IMAD.MOV.U32 R4, RZ, RZ, R41 ;  /* 0x000000ffff047224 */ /* 0x002fe400078e0029 */
[----:B---3--:R-:W-:-:S05]  /*bebd0*/  IMAD.X R44, R44, 0x1, R2, P6 ;  /* 0x000000012c2c7824 */ /* 0x008fca00030e0602 */
[----:B------:R1:W-:Y:S01]  /*bebe0*/  STL [R1+0x2b4c], R44 ;  /* 0x002b4c2c01007387 */ /* 0x0003e20000100800 */
[----:B------:R-:W3:Y:S02]  /*bebf0*/  LDL.LU R49, [R1+0x273c] ;  /* 0x00273c0001317983 */ /* 0x000ee40000300800 */
[----:B------:R-:W-:Y:S02]  /*bec00*/  STL.64 [R1+0x300], R88 ;  /* 0x0003005801007387 */ /* 0x000fe40000100a00 */
[----:B------:R-:W-:Y:S02]  /*bec10*/  STL.64 [R1+0x308], R90 ;  /* 0x0003085a01007387 */ /* 0x000fe40000100a00 */
[----:B------:R-:W-:Y:S01]  /*bec20*/  IMAD.MOV.U32 R5, RZ, RZ, R44 ;  /* 0x000000ffff057224 */ /* 0x000fe200078e002c */
[----:B------:R-:W-:Y:S01]  /*bec30*/  ISETP.GT.AND P6, PT, R3, 0x4b, PT ;  /* 0x0000004b0300780c */ /* 0x000fe20003fc4270 */
[----:B-1----:R-:W3:Y:S01]  /*bec40*/  LDL.LU R44, [R1+0x2744] ;  /* 0x00274400012c7983 */ /* 0x002ee20000300800 */
[----:B------:R-:W-:-:S02]  /*bec50*/  IADD3.X R40, R40, R2, RZ, P5, !PT ;  /* 0x0000000228287210 */ /* 0x000fc40002ffe4ff */
[----:B------:R-:W-:Y:S01]  /*bec60*/  SEL R6, RZ, 0x4, !P6 ;  /* 0x00000004ff067807 */ /* 0x000fe20007000000 */
[----:B------:R1:W-:Y:S04]  /*bec70*/  LDGSTS.E [R108+0x4ec00], [R4.64], P4 ;  /* 0x4ec00000046c7fae */ /* 0x0003e8000a121846 */
[----:B------:R1:W-:Y:S01]  /*bec80*/  STL [R1+0x2b44], R40 ;  /* 0x002b442801007387 */ /* 0x0003e20000100800 */
[----:B------:R-:W3:Y:S02]  /*bec90*/  LDL.LU R41, [R1+0x277c] ;  /* 0x00277c0001297983 */ /* 0x000ee40000300800 */
[----:B-1----:R-:W-:Y:S02]  /*beca0*/  IMAD.MOV.U32 R5, RZ, RZ, R40 ;  /* 0x000000ffff057224 */ /* 0x002fe400078e0028 */
[----:B------:R-:W3:Y:S01]  /*becb0*/  LDL.LU R40, [R1+0x2780] ;  /* 0x0027800001287983 */ /* 0x000ee20000300800 */
[----:B------:R-:W-:Y:S01]  /*becc0*/  IMAD.MOV.U32 R4, RZ, RZ, R36 ;  /* 0x000000ffff047224 */ /* 0x000fe200078e0024 */
[----:B------:R-:W-:Y:S01]  /*becd0*/  IADD3 R37, P6, R37, R249, RZ ;  /* 0x000000f925257210 */ /* 0x000fe20007fde0ff */
[C---:B------:R-:W-:Y:S03]  /*bece0*/  HMMA.1688.F32.TF32 R84, R192.reuse, R86, R196 ;  /* 0x00000056c054723c */ /* 0x040fe600000810c4 */
[----:B------:R1:W-:Y:S04]  /*becf0*/  LDGSTS.E [R108+0x4ee00], [R4.64], P4 ;  /* 0x4ee00000046c7fae */ /* 0x0003e8000a121846 */
[----:B------:R1:W-:Y:S01]  /*bed00*/  STL [R1+0x2b18], R37 ;  /* 0x002b182501007387 */ /* 0x0003e20000100800 */
[----:B------:R-:W3:Y:S01]  /*bed10*/  LDL.LU R36, [R1+0x2788] ;  /* 0x0027880001247983 */ /* 0x000ee20000300800 */
[----:B------:R-:W-:Y:S01]  /*bed20*/  HMMA.1688.F32.TF32 R80, R192, R82, R200 ;  /* 0x00000052c050723c */ /* 0x000fe200000810c8 */
[----:B-1----:R-:W-:Y:S01]  /*bed30*/  IMAD.MOV.U32 R4, RZ, RZ, R37 ;  /* 0x000000ffff047224 */ /* 0x002fe200078e0025 */
[----:B------:R-:W-:-:S02]  /*bed40*/  SEL R6, R6, RZ, !P0 ;  /* 0x000000ff06067207 */ /* 0x000fc40004000000 */
[----:B--2---:R-:W-:Y:S02]  /*bed50*/  IADD3 R0, P5, R0, R249, RZ ;  /* 0x000000f900007210 */ /* 0x004fe40007fbe0ff */
[----:B----4-:R-:W-:-:S03]  /*bed60*/  IADD3.X R52, R52, R2, RZ, P6, !PT ;  /* 0x0000000234347210 */ /* 0x010fc600037fe4ff */
[----:B------:R-:W-:Y:S04]  /*bed70*/  STL [R1+0x2b10], R0 ;  /* 0x002b100001007387 */ /* 0x000fe80000100800 */
[----:B------:R-:W-:Y:S01]  /*bed80*/  STL [R1+0x2b0c], R52 ;  /* 0x002b0c3401007387 */ /* 0x000fe20000100800 */
[----:B------:R-:W-:Y:S02]  /*bed90*/  STL.64 [R1+0x2d0], R84 ;  /* 0x0002d05401007387 */ /* 0x000fe40000100a00 */
[----:B------:R-:W-:Y:S02]  /*beda0*/  STL.64 [R1+0x2d8], R86 ;  /* 0x0002d85601007387 */ /* 0x000fe40000100a00 */
[----:B------:R-:W2:Y:S01]  /*bedb0*/  LDL.LU R37, [R1+0x2784] ;  /* 0x0027840001257983 */ /* 0x000ea20000300800 */
[----:B------:R-:W-:-:S02]  /*bedc0*/  ISETP.GT.AND P6, PT, R3, 0x4f, PT ;  /* 0x0000004f0300780c */ /* 0x000fc40003fc4270 */
[----:B------:R-:W-:Y:S01]  /*bedd0*/  ISETP.NE.U32.AND P4, PT, R6, RZ, PT ;  /* 0x000000ff0600720c */ /* 0x000fe20003f85070 */
[----:B------:R-:W-:Y:S01]  /*bede0*/  IMAD.MOV.U32 R5, RZ, RZ, R52 ;  /* 0x000000ffff057224 */ /* 0x000fe200078e0034 */
[----:B------:R-:W-:-:S04]  /*bedf0*/  SEL R6, RZ, 0x4, !P6 ;  /* 0x00000004ff067807 */ /* 0x000fc80007000000 */
[----:B------:R1:W-:Y:S01]  /*bee00*/  LDGSTS.E [R108+0x4fc00], [R4.64], P1 ;  /* 0x4fc00000046c7fae */ /* 0x0003e20008921846 */
[----:B------:R-:W-:-:S05]  /*bee10*/  IMAD.X R48, R48, 0x1, R2, P5 ;  /* 0x0000000130307824 */ /* 0x000fca00028e0602 */
[----:B------:R4:W-:Y:S01]  /*bee20*/  STL [R1+0x2708], R48 ;  /* 0x0027083001007387 */ /* 0x0009e20000100800 */
[----:B-1----:R-:W-:Y:S01]  /*bee30*/  IMAD.MOV.U32 R4, RZ, RZ, R0 ;  /* 0x000000ffff047224 */ /* 0x002fe200078e0000 */
[----:B------:R-:W-:Y:S02]  /*bee40*/  MOV R5, R48 ;  /* 0x0000003000057202 */ /* 0x000fe40000000f00 */
[----:B----4-:R-:W2:Y:S01]  /*bee50*/  LDL.LU R48, [R1+0x27c0] ;  /* 0x0027c00001307983 */ /* 0x010ea20000300800 */
[----:B------:R-:W2:Y:S03]  /*bee60*/  LDL.LU R0, [R1+0x27c8] ;  /* 0x0027c80001007983 */ /* 0x000ea60000300800 */
[----:B------:R1:W-:Y:S01]  /*bee70*/  LDGSTS.E [R108+0x4fe00], [R4.64], P1 ;  /* 0x4fe00000046c7fae */ /* 0x0003e20008921846 */
[-C--:B------:R-:W-:Y:S02]  /*bee80*/  IADD3 R45, P6, R45, R249.reuse, RZ ;  /* 0x000000f92d2d7210 */ /* 0x080fe40007fde0ff */
[----:B------:R-:W-:-:S03]  /*bee90*/  IADD3 R7, P5, R7, R249, RZ ;  /* 0x000000f907077210 */ /* 0x000fc60007fbe0ff */
[----:B------:R-:W-:Y:S02]  /*beea0*/  STL [R1+0x2740], R45 ;  /* 0x0027402d01007387 */ /* 0x000fe40000100800 */
[----:B------:R-:W-:Y:S02]  /*beeb0*/  STL [R1+0x2748], R7 ;  /* 0x0027480701007387 */ /* 0x000fe40000100800 */
[----:B-1----:R-:W-:Y:S01]  /*beec0*/  IMAD.MOV.U32 R4, RZ, RZ, R45 ;  /* 0x000000ffff047224 */ /* 0x002fe200078e002d */
[----:B------:R-:W-:Y:S01]  /*beed0*/  HMMA.1688.F32.TF32 R76, R192, R78, R204 ;  /* 0x0000004ec04c723c */ /* 0x000fe200000810cc */
[----:B------:R-:W-:-:S04]  /*beee0*/  SEL R6, R6, RZ, !P0 ;  /* 0x000000ff06067207 */ /* 0x000fc80004000000 */
[----:B------:R-:W-:Y:S01]  /*beef0*/  ISETP.NE.U32.AND P1, PT, R6, RZ, PT ;  /* 0x000000ff0600720c */ /* 0x000fe20003f25070 */
[----:B---3--:R-:W-:-:S04]  /*bef00*/  IMAD.X R49, R49, 0x1, R2, P6 ;  /* 0x0000000131317824 */ /* 0x008fc800030e0602 */
[----:B------:R-:W-:Y:S01]  /*bef10*/  IMAD.MOV.U32 R5, RZ, RZ, R49 ;  /* 0x000000ffff057224 */ /* 0x000fe200078e0031 */
[----:B------:R1:W-:Y:S01]  /*bef20*/  STL [R1+0x273c], R49 ;  /* 0x00273c3101007387 */ /* 0x0003e20000100800 */
[----:B------:R-:W-:Y:S02]  /*bef30*/  STL.64 [R1+0x1c0], R80 ;  /* 0x0001c05001007387 */ /* 0x000fe40000100a00 */
[----:B------:R-:W-:Y:S02]  /*bef40*/  STL.64 [R1+0x1c8], R82 ;  /* 0x0001c85201007387 */ /* 0x000fe40000100a00 */
[----:B------:R-:W-:Y:S01]  /*bef50*/  IMAD.X R44, R44, 0x1, R2, P5 ;  /* 0x000000012c2c7824 */ /* 0x000fe200028e0602 */
[----:B------:R3:W-:Y:S04]  /*bef60*/  LDGSTS.E [R108+0x50c00], [R4.64], P2 ;  /* 0x50c00000046c7fae */ /* 0x0007e80009121846 */
[----:B-1----:R-:W4:Y:S01]  /*bef70*/  LDL.LU R49, [R1+0x27bc] ;  /* 0x0027bc0001317983 */ /* 0x002f220000300800 */
[----:B------:R-:W-:Y:S01]  /*bef80*/  STL [R1+0x2744], R44 ;  /* 0x0027442c01007387 */ /* 0x000fe20000100800 */
[----:B------:R-:W-:-:S02]  /*bef90*/  ISETP.GT.AND P6, PT, R3, 0x53, PT ;  /* 0x000000530300780c */ /* 0x000fc40003fc4270 */
[----:B---3--:R-:W-:Y:S02]  /*befa0*/  MOV R4, R7 ;  /* 0x0000000700047202 */ /* 0x008fe40000000f00 */
[----:B------:R-:W3:Y:S01]  /*befb0*/  LDL.LU R7, [R1+0x27c4] ;  /* 0x0027c40001077983 */ /* 0x000ee20000300800 */
[----:B------:R-:W-:Y:S01]  /*befc0*/  SEL R6, RZ, 0x4, !P6 ;  /* 0x00000004ff067807 */ /* 0x000fe20007000000 */
[----:B------:R-:W-:-:S05]  /*befd0*/  IADD3 R40, P6, R40, R249, RZ ;  /* 0x000000f928287210 */ /* 0x000fca0007fde0ff */
[----:B------:R-:W-:Y:S01]  /*befe0*/  IMAD.X R41, R41, 0x1, R2, P6 ;  /* 0x0000000129297824 */ /* 0x000fe200030e0602 */
[----:B------:R1:W-:Y:S01]  /*beff0*/  STL [R1+0x2780], R40 ;  /* 0x0027802801007387 */ /* 0x0003e20000100800 */
[----:B------:R-:W-:-:S05]  /*bf000*/  IADD3 R36, P5, R36, R249, RZ ;  /* 0x000000f924247210 */ /* 0x000fca0007fbe0ff */
[----:B------:R-:W-:Y:S01]  /*bf010*/  STL [R1+0x2788], R36 ;  /* 0x0027882401007387 */ /* 0x000fe20000100800 */
[----:B------:R-:W-:Y:S02]  /*bf020*/  STL [R1+0x277c], R41 ;  /* 0x00277c2901007387 */ /* 0x000fe40000100800 */
[----:B------:R-:W3:Y:S02]  /*bf030*/  LDL.LU R53, [R1+0x2800] ;  /* 0x0028000001357983 */ /* 0x000ee40000300800 */
[----:B------:R-:W3:Y:S01]  /*bf040*/  LDL.LU R45, [R1+0x2808] ;  /* 0x00280800012d7983 */ /* 0x000ee20000300800 */
[----:B------:R-:W-:Y:S01]  /*bf050*/  STL.64 [R1+0x180], R76 ;  /* 0x0001804c01007387 */ /* 0x000fe20000100a00 */
[----:B------:R-:W-:Y:S02]  /*bf060*/  STL.64 [R1+0x188], R78 ;  /* 0x0001884e01007387 */ /* 0x000fe40000100a00 */
[----:B------:R-:W3:Y:S01]  /*bf070*/  LDL.LU R56, [R1+0x27fc] ;  /* 0x0027fc0001387983 */ /* 0x000ee20000300800 */
[----:B------:R-:W-:Y:S01]  /*bf080*/  HMMA.1688.F32.TF32 R72, R192, R74, R208 ;  /* 0x0000004ac048723c */ /* 0x000fe200000810d0 */
[----:B------:R-:W-:-:S05]  /*bf090*/  IMAD.MOV.U32 R5, RZ, RZ, R44 ;  /* 0x000000ffff057224 */ /* 0x000fca00078e002c */
[----:B------:R1:W-:Y:S01]  /*bf0a0*/  LDGSTS.E [R108+0x50e00], [R4.64], P2 ;  /* 0x50e00000046c7fae */ /* 0x0003e20009121846 */
[----:B------:R-:W-:Y:S02]  /*bf0b0*/  ISETP.GT.AND P6, PT, R3, 0x57, PT ;  /* 0x000000570300780c */ /* 0x000fe40003fc4270 */
[----:B-1----:R-:W-:Y:S01]  /*bf0c0*/  SEL R4, R6, RZ, !P0 ;  /* 0x000000ff06047207 */ /* 0x002fe20004000000 */
[----:B--2---:R-:W-:-:S05]  /*bf0d0*/  IMAD.X R37, R37, 0x1, R2, P5 ;  /* 0x0000000125257824 */ /* 0x004fca00028e0602 */
[----:B------:R1:W-:Y:S01]  /*bf0e0*/  STL [R1+0x2784], R37 ;  /* 0x0027842501007387 */ /* 0x0003e20000100800 */
[----:B------:R-:W2:Y:S01]  /*bf0f0*/  LDL.LU R52, [R1+0x2804] ;  /* 0x0028040001347983 */ /* 0x000ea20000300800 */
[----:B------:R-:W-:Y:S01]  /*bf100*/  ISETP.NE.U32.AND P2, PT, R4, RZ, PT ;  /* 0x000000ff0400720c */ /* 0x000fe20003f45070 */
[----:B------:R-:W-:Y:S01]  /*bf110*/  IMAD.MOV.U32 R4, RZ, RZ, R40 ;  /* 0x000000ffff047224 */ /* 0x000fe200078e0028 */
[----:B------:R-:W-:Y:S02]  /*bf120*/  MOV R5, R41 ;  /* 0x0000002900057202 */ /* 0x000fe40000000f00 */
[----:B------:R-:W-:-:S03]  /*bf130*/  SEL R6, RZ, 0x4, !P6 ;  /* 0x00000004ff067807 */ /* 0x000fc60007000000 */
[----:B------:R1:W-:Y:S01]  /*bf140*/  LDGSTS.E [R108+0x51c00], [R4.64], P3 ;  /* 0x51c00000046c7fae */ /* 0x0003e20009921846 */
[-C--:B------:R-:W-:Y:S02]  /*bf150*/  IADD3 R48, P5, R48, R249.reuse, RZ ;  /* 0x000000f930307210 */ /* 0x080fe40007fbe0ff */
[----:B------:R-:W-:Y:S01]  /*bf160*/  IADD3 R0, P6, R0, R249, RZ ;  /* 0x000000f900007210 */ /* 0x000fe20007fde0ff */
[----:B-1----:R-:W-:Y:S02]  /*bf170*/  IMAD.MOV.U32 R4, RZ, RZ, R36 ;  /* 0x000000ffff047224 */ /* 0x002fe400078e0024 */
[----:B------:R-:W-:Y:S01]  /*bf180*/  IMAD.MOV.U32 R5, RZ, RZ, R37 ;  /* 0x000000ffff057224 */ /* 0x000fe200078e0025 */
[----:B------:R-:W-:Y:S01]  /*bf190*/  STL [R1+0x27c0], R48 ;  /* 0x0027c03001007387 */ /* 0x000fe20000100800 */
[----:B------:R-:W2:Y:S02]  /*bf1a0*/  LDL.LU R40, [R1+0x2840] ;  /* 0x0028400001287983 */ /* 0x000ea40000300800 */
[----:B------:R-:W2:Y:S02]  /*bf1b0*/  LDL.LU R37, [R1+0x2848] ;  /* 0x0028480001257983 */ /* 0x000ea40000300800 */
[----:B------:R-:W-:Y:S01]  /*bf1c0*/  STL [R1+0x27c8], R0 ;  /* 0x0027c80001007387 */ /* 0x000fe20000100800 */
[----:B------:R-:W2:Y:S04]  /*bf1d0*/  LDL.LU R44, [R1+0x283c] ;  /* 0x00283c00012c7983 */ /* 0x000ea80000300800 */
[----:B------:R1:W-:Y:S01]  /*bf1e0*/  LDGSTS.E [R108+0x51e00], [R4.64], P3 ;  /* 0x51e00000046c7fae */ /* 0x0003e20009921846 */
[----:B------:R-:W-:Y:S02]  /*bf1f0*/  STL.64 [R1+0x170], R72 ;  /* 0x0001704801007387 */ /* 0x000fe40000100a00 */
[----:B------:R-:W-:Y:S01]  /*bf200*/  STL.64 [R1+0x178], R74 ;  /* 0x0001784a01007387 */ /* 0x000fe20000100a00 */
[----:B-1----:R-:W-:Y:S01]  /*bf210*/  MOV R4, R48 ;  /* 0x0000003000047202 */ /* 0x002fe20000000f00 */
[----:B----4-:R-:W-:-:S04]  /*bf220*/  IMAD.X R49, R49, 0x1, R2, P5 ;  /* 0x0000000131317824 */ /* 0x010fc800028e0602 */
[----:B------:R-:W-:Y:S01]  /*bf230*/  IMAD.MOV.U32 R5, RZ, RZ, R49 ;  /* 0x000000ffff057224 */ /* 0x000fe200078e0031 */
[----:B------:R1:W-:Y:S01]  /*bf240*/  STL [R1+0x27bc], R49 ;  /* 0x0027bc3101007387 */ /* 0x0003e20000100800 */
[----:B------:R-:W4:Y:S02]  /*bf250*/  LDL.LU R41, [R1+0x2844] ;  /* 0x0028440001297983 */ /* 0x000f240000300800 */
[----:B------:R-:W4:Y:S02]  /*bf260*/  LDL.LU R36, [R1+0x2880] ;  /* 0x0028800001247983 */ /* 0x000f240000300800 */
[----:B---3--:R-:W-:Y:S01]  /*bf270*/  IMAD.X R7, R7, 0x1, R2, P6 ;  /* 0x0000000107077824 */ /* 0x008fe200030e0602 */
[----:B------:R3:W-:Y:S04]  /*bf280*/  LDGSTS.E [R108+0x52c00], [R4.64], P4 ;  /* 0x52c00000046c7fae */ /* 0x0007e8000a121846 */
[----:B------:R3:W-:Y:S01]  /*bf290*/  STL [R1+0x27c4], R7 ;  /* 0x0027c40701007387 */ /* 0x0007e20000100800 */
[----:B-1----:R-:W4:Y:S02]  /*bf2a0*/  LDL.LU R49, [R1+0x287c] ;  /* 0x00287c0001317983 */ /* 0x002f240000300800 */
[----:B---3--:R-:W-:-:S02]  /*bf2b0*/  IMAD.MOV.U32 R4, RZ, RZ, R0 ;  /* 0x000000ffff047224 */ /* 0x008fc400078e0000 */
[----:B------:R-:W3:Y:S01]  /*bf2c0*/  LDL.LU R0, [R1+0x2888] ;  /* 0x0028880001007983 */ /* 0x000ee20000300800 */
[----:B------:R-:W-:Y:S01]  /*bf2d0*/  IMAD.MOV.U32 R5, RZ, RZ, R7 ;  /* 0x000000ffff057224 */ /* 0x000fe200078e0007 */
[----:B------:R-:W-:-:S04]  /*bf2e0*/  ISETP.GT.AND P6, PT, R3, 0x5f, PT ;  /* 0x0000005f0300780c */ /* 0x000fc80003fc4270 */
[----:B------:R1:W-:Y:S01]  /*bf2f0*/  LDGSTS.E [R108+0x52e00], [R4.64], P4 ;  /* 0x52e00000046c7fae */ /* 0x0003e2000a121846 */
[-C--:B------:R-:W-:Y:S02]  /*bf300*/  IADD3 R53, P4, R53, R249.reuse, RZ ;  /* 0x000000f935357210 */ /* 0x080fe40007f9e0ff */
[----:B------:R-:W-:Y:S01]  /*bf310*/  SEL R7, RZ, 0x4, !P6 ;  /* 0x00000004ff077807 */ /* 0x000fe20007000000 */
[----:B------:R-:W-:Y:S02]  /*bf320*/  IADD3 R45, P6, R45, R249, RZ ;  /* 0x000000f92d2d7210 */ /* 0x000fe40007fde0ff */
[----:B------:R-:W-:Y:S01]  /*bf330*/  IMAD.X R56, R56, 0x1, R2, P4 ;  /* 0x0000000138387824 */ /* 0x000fe200020e0602 */
[----:B------:R-:W-:Y:S02]  /*bf340*/  STL [R1+0x2800], R53 ;  /* 0x0028003501007387 */ /* 0x000fe40000100800 */
[----:B------:R-:W-:Y:S02]  /*bf350*/  STL [R1+0x2808], R45 ;  /* 0x0028082d01007387 */ /* 0x000fe40000100800 */
[----:B------:R-:W-:Y:S01]  /*bf360*/  STL [R1+0x27fc], R56 ;  /* 0x0027fc3801007387 */ /* 0x000fe20000100800 */
[----:B------:R-:W3:Y:S01]  /*bf370*/  LDL.LU R48, [R1+0x2884] ;  /* 0x0028840001307983 */ /* 0x000ee20000300800 */
[----:B------:R-:W-:-:S02]  /*bf380*/  SEL R6, R6, RZ, !P0 ;  /* 0x000000ff06067207 */ /* 0x000fc40004000000 */
[----:B------:R-:W-:Y:S02]  /*bf390*/  ISETP.GT.AND P5, PT, R3, 0x5b, PT ;  /* 0x0000005b0300780c */ /* 0x000fe40003fa4270 */
[----:B------:R-:W-:Y:S02]  /*bf3a0*/  ISETP.NE.U32.AND P3, PT, R6, RZ, PT ;  /* 0x000000ff0600720c */ /* 0x000fe40003f65070 */
[----:B------:R-:W-:Y:S01]  /*bf3b0*/  SEL R6, RZ, 0x4, !P5 ;  /* 0x00000004ff067807 */ /* 0x000fe20006800000 */
[----:B-1----:R-:W-:-:S03]  /*bf3c0*/  SEL R5, R7, RZ, !P0 ;  /* 0x000000ff07057207 */ /* 0x002fc60004000000 */
[----:B------:R-:W-:Y:S02]  /*bf3d0*/  SEL R4, R6, RZ, !P0 ;  /* 0x000000ff06047207 */ /* 0x000fe40004000000 */
[----:B------:R-:W-:Y:S01]  /*bf3e0*/  ISETP.NE.U32.AND P5, PT, R5, RZ, PT ;  /* 0x000000ff0500720c */ /* 0x000fe20003fa5070 */
[----:B------:R-:W-:Y:S01]  /*bf3f0*/  IMAD.MOV.U32 R5, RZ, RZ, R56 ;  /* 0x000000ffff057224 */ /* 0x000fe200078e0038 */
[----:B------:R-:W-:Y:S01]  /*bf400*/  ISETP.NE.U32.AND P4, PT, R4, RZ, PT ;  /* 0x000000ff0400720c */ /* 0x000fe20003f85070 */
[----:B------:R-:W-:Y:S01]  /*bf410*/  IMAD.MOV.U32 R4, RZ, RZ, R53 ;  /* 0x000000ffff047224 */ /* 0x000fe200078e0035 */
[----:B------:R-:W-:Y:S04]  /*bf420*/  HMMA.1688.F32.TF32 R68, R192, R70, R212 ;  /* 0x00000046c044723c */ /* 0x000fe800000810d4 */
[----:B------:R1:W-:Y:S01]  /*bf430*/  LDGSTS.E [R108+0x53c00], [R4.64], P1 ;  /* 0x53c00000046c7fae */ /* 0x0003e20008921846 */
[----:B--2---:R-:W-:Y:S01]  /*bf440*/  IADD3.X R52, R52, R2, RZ, P6, !PT ;  /* 0x0000000234347210 */ /* 0x004fe200037fe4ff */
[----:B-1----:R-:W-:-:S04]  /*bf450*/  IMAD.MOV.U32 R4, RZ, RZ, R45 ;  /* 0x000000ffff047224 */ /* 0x002fc800078e002d */
[----:B------:R-:W-:-:S05]  /*bf460*/  IMAD.MOV.U32 R5, RZ, RZ, R52 ;  /* 0x000000ffff057224 */ /* 0x000fca00078e0034 */
[----:B------:R1:W-:Y:S02]  /*bf470*/  LDGSTS.E [R108+0x53e00], [R4.64], P1 ;  /* 0x53e00000046c7fae */ /* 0x0003e40008921846 */
[----:B-1----:R-:W-:Y:S01]  /*bf480*/  HMMA.1688.F32.TF32 R4, R192, R66, R32 ;  /* 0x00000042c004723c */ /* 0x002fe20000081020 */
[-C--:B------:R-:W-:Y:S02]  /*bf490*/  IADD3 R40, P6, R40, R249.reuse, RZ ;  /* 0x000000f928287210 */ /* 0x080fe40007fde0ff */
[----:B------:R-:W-:-:S03]  /*bf4a0*/  IADD3 R37, P1, R37, R249, RZ ;  /* 0x000000f925257210 */ /* 0x000fc60007f3e0ff */
[----:B------:R-:W-:Y:S01]  /*bf4b0*/  STL.64 [R1+0xf0], R68 ;  /* 0x0000f04401007387 */ /* 0x000fe20000100a00 */
[----:B------:R-:W-:Y:S01]  /*bf4c0*/  STL.64 [R1+0xf8], R70 ;  /* 0x0000f84601007387 */ /* 0x000fe20000100a00 */
[----:B------:R-:W-:Y:S01]  /*bf4d0*/  IADD3.X R44, R44, R2, RZ, P6, !PT ;  /* 0x000000022c2c7210 */ /* 0x000fe200037fe4ff */
[----:B------:R-:W-:Y:S01]  /*bf4e0*/  STL [R1+0x2804], R52 ;  /* 0x0028043401007387 */ /* 0x000fe20000100800 */
[----:B------:R-:W-:Y:S01]  /*bf4f0*/  STL [R1+0x2840], R40 ;  /* 0x0028402801007387 */ /* 0x000fe20000100800 */
[----:B------:R-:W-:Y:S01]  /*bf500*/  ISETP.GT.AND P6, PT, R3, 0x63, PT ;  /* 0x000000630300780c */ /* 0x000fe20003fc4270 */
[----:B------:R-:W-:Y:S02]  /*bf510*/  STL [R1+0x2848], R37 ;  /* 0x0028482501007387 */ /* 0x000fe40000100800 */
[----:B------:R-:W-:Y:S01]  /*bf520*/  STL [R1+0x283c], R44 ;  /* 0x00283c2c01007387 */ /* 0x000fe20000100800 */
[----:B------:R-:W-:Y:S08]  /*bf530*/  HMMA.1688.F32.TF32 R28, R192, R62, R28 ;  /* 0x0000003ec01c723c */ /* 0x000ff0000008101c */
[----:B------:R1:W-:Y:S01]  /*bf540*/  STL.64 [R1+0x90], R4 ;  /* 0x0000900401007387 */ /* 0x0003e20000100a00 */
[----:B------:R2:W-:Y:S02]  /*bf550*/  STL.64 [R1+0x98], R6 ;  /* 0x0000980601007387 */ /* 0x0005e40000100a00 */
[----:B-1----:R-:W-:Y:S01]  /*bf560*/  IMAD.MOV.U32 R5, RZ, RZ, R44 ;  /* 0x000000ffff057224 */ /* 0x002fe200078e002c */
[----:B--2---:R-:W-:Y:S01]  /*bf570*/  SEL R6, RZ, 0x4, !P6 ;  /* 0x00000004ff067807 */ /* 0x004fe20007000000 */
[----:B------:R-:W-:-:S05]  /*bf580*/  IMAD.MOV.U32 R4, RZ, RZ, R40 ;  /* 0x000000ffff047224 */ /* 0x000fca00078e0028 */
[----:B------:R1:W-:Y:S02]  /*bf590*/  LDGSTS.E [R108+0x54c00], [R4.64], P2 ;  /* 0x54c00000046c7fae */ /* 0x0003e40009121846 */
[----:B-1----:R-:W-:Y:S02]  /*bf5a0*/  MOV R4, R37 ;  /* 0x0000002500047202 */ /* 0x002fe40000000f00 */
[----:B------:R-:W-:Y:S01]  /*bf5b0*/  SEL R6, R6, RZ, !P0 ;  /* 0x000000ff06067207 */ /* 0x000fe20004000000 */
[----:B----4-:R-:W-:Y:S01]  /*bf5c0*/  IMAD.X R41, R41, 0x1, R2, P1 ;  /* 0x0000000129297824 */ /* 0x010fe200008e0602 */
[----:B------:R-:W-:-:S04]  /*bf5d0*/  IADD3 R36, P1, R36, R249, RZ ;  /* 0x000000f924247210 */ /* 0x000fc80007f3e0ff */
[----:B------:R1:W-:Y:S01]  /*bf5e0*/  STL [R1+0x2844], R41 ;  /* 0x0028442901007387 */ /* 0x0003e20000100800 */
[----:B------:R-:W2:Y:S02]  /*bf5f0*/  LDL.LU R44, [R1+0x28c0] ;  /* 0x0028c000012c7983 */ /* 0x000ea40000300800 */
[----:B------:R4:W-:Y:S02]  /*bf600*/  STL [R1+0x2880], R36 ;  /* 0x0028802401007387 */ /* 0x0009e40000100800 */
[----:B------:R-:W2:Y:S02]  /*bf610*/  LDL.LU R40, [R1+0x28c8] ;  /* 0x0028c80001287983 */ /* 0x000ea40000300800 */
[----:B------:R-:W-:Y:S01]  /*bf620*/  IMAD.X R49, R49, 0x1, R2, P1 ;  /* 0x0000000131317824 */ /* 0x000fe200008e0602 */
[----:B------:R-:W2:Y:S01]  /*bf630*/  LDL.LU R7, [R1+0x2900] ;  /* 0x0029000001077983 */ /* 0x000ea20000300800 */
[----:B------:R-:W-:-:S05]  /*bf640*/  IMAD.MOV.U32 R5, RZ, RZ, R41 ;  /* 0x000000ffff057224 */ /* 0x000fca00078e0029 */
[----:B------:R3:W-:Y:S02]  /*bf650*/  LDGSTS.E [R108+0x54e00], [R4.64], P2 ;  /* 0x54e00000046c7fae */ /* 0x0007e40009121846 */
[----:B---3--:R-:W-:-:S05]  /*bf660*/  IADD3 R0, P6, R0, R249, RZ ;  /* 0x000000f900007210 */ /* 0x008fca0007fde0ff */
[----:B------:R-:W-:Y:S01]  /*bf670*/  STL [R1+0x2888], R0 ;  /* 0x0028880001007387 */ /* 0x000fe20000100800 */
[----:B------:R-:W3:Y:S02]  /*bf680*/  LDL.LU R45, [R1+0x28bc] ;  /* 0x0028bc00012d7983 */ /* 0x000ee40000300800 */
[----:B------:R-:W-:Y:S02]  /*bf690*/  STL [R1+0x287c], R49 ;  /* 0x00287c3101007387 */ /* 0x000fe40000100800 */
[----:B-1----:R-:W3:Y:S01]  /*bf6a0*/  LDL.LU R41, [R1+0x28c4] ;  /* 0x0028c40001297983 */ /* 0x002ee20000300800 */
[----:B------:R-:W3:Y:S01]  /*bf6b0*/  LDL.LU R37, [R1+0x28fc] ;  /* 0x0028fc0001257983 */ /* 0x000ee20000300800 */
[----:B------:R-:W3:Y:S02]  /*bf6c0*/  LDL.LU R35, [R1+0x2908] ;  /* 0x0029080001237983 */ /* 0x000ee40000300800 */
[----:B------:R-:W-:Y:S02]  /*bf6d0*/  STL.64 [R1+0x80], R28 ;  /* 0x0000801c01007387 */ /* 0x000fe40000100a00 */
[----:B------:R-:W-:Y:S01]  /*bf6e0*/  IMAD.MOV.U32 R4, RZ, RZ, R36 ;  /* 0x000000ffff047224 */ /* 0x000fe200078e0024 */
[----:B------:R1:W-:Y:S01]  /*bf6f0*/  STL.64 [R1+0x88], R30 ;  /* 0x0000881e01007387 */ /* 0x0003e20000100a00 */
[----:B----4-:R-:W4:Y:S02]  /*bf700*/  LDL.LU R36, [R1+0x2904] ;  /* 0x0029040001247983 */ /* 0x010f240000300800 */
[----:B------:R-:W-:-:S02]  /*bf710*/  IMAD.X R48, R48, 0x1, R2, P6 ;  /* 0x0000000130307824 */ /* 0x000fc400030e0602 */
[----:B------:R-:W-:-:S03]  /*bf720*/  IMAD.MOV.U32 R5, RZ, RZ, R49 ;  /* 0x000000ffff057224 */ /* 0x000fc600078e0031 */
[----:B------:R-:W-:Y:S01]  /*bf730*/  STL [R1+0x2884], R48 ;  /* 0x0028843001007387 */ /* 0x000fe20000100800 */
[----:B------:R-:W4:Y:S02]  /*bf740*/  LDL.LU R34, [R1+0x293c] ;  /* 0x00293c0001227983 */ /* 0x000f240000300800 */
[----:B------:R-:W4:Y:S02]  /*bf750*/  LDL.LU R33, [R1+0x2940] ;  /* 0x0029400001217983 */ /* 0x000f240000300800 */
[----:B------:R-:W4:Y:S01]  /*bf760*/  LDL.LU R32, [R1+0x2944] ;  /* 0x0029440001207983 */ /* 0x000f220000300800 */
[----:B-1----:R-:W4:Y:S01]  /*bf770*/  LDL.LU R30, [R1+0x2948] ;  /* 0x00294800011e7983 */ /* 0x002f220000300800 */
[----:B------:R-:W4:Y:S02]  /*bf780*/  LDL.LU R29, [R1+0x297c] ;  /* 0x00297c00011d7983 */ /* 0x000f240000300800 */
[----:B------:R-:W4:Y:S01]  /*bf790*/  LDL.LU R28, [R1+0x2980] ;  /* 0x00298000011c7983 */ /* 0x000f220000300800 */
[----:B------:R-:W-:Y:S01]  /*bf7a0*/  ISETP.NE.U32.AND P1, PT, R6, RZ, PT ;  /* 0x000000ff0600720c */ /* 0x000fe20003f25070 */
[----:B------:R1:W-:Y:S04]  /*bf7b0*/  LDGSTS.E [R108+0x55c00], [R4.64], P3 ;  /* 0x55c00000046c7fae */ /* 0x0003e80009921846 */
[----:B------:R-:W4:Y:S01]  /*bf7c0*/  LDL.LU R6, [R1+0x2984] ;  /* 0x0029840001067983 */ /* 0x000f220000300800 */
[----:B-1----:R-:W-:-:S03]  /*bf7d0*/  MOV R4, R0 ;  /* 0x0000000000047202 */ /* 0x002fc60000000f00 */
[----:B------:R-:W4:Y:S01]  /*bf7e0*/  LDL.LU R0, [R1+0x2988] ;  /* 0x0029880001007983 */ /* 0x000f220000300800 */
[----:B------:R-:W-:Y:S01]  /*bf7f0*/  IMAD.MOV.U32 R5, RZ, RZ, R48 ;  /* 0x000000ffff057224 */ /* 0x000fe200078e0030 */
[C---:B------:R-:W-:Y:S02]  /*bf800*/  ISETP.GT.AND P6, PT, R3.reuse, 0x67, PT ;  /* 0x000000670300780c */ /* 0x040fe40003fc4270 */
[----:B------:R-:W-:Y:S02]  /*bf810*/  ISETP.GT.AND P2, PT, R3, 0x6b, PT ;  /* 0x0000006b0300780c */ /* 0x000fe40003f44270 */
[----:B------:R1:W-:Y:S01]  /*bf820*/  LDGSTS.E [R108+0x55e00], [R4.64], P3 ;  /* 0x55e00000046c7fae */ /* 0x0003e20009921846 */
[----:B------:R-:W-:Y:S01]  /*bf830*/  HMMA.1688.F32.TF32 R24, R192, R58, R24 ;  /* 0x0000003ac018723c */ /* 0x000fe20000081018 */
[----:B-1----:R-:W-:Y:S02]  /*bf840*/  SEL R4, RZ, 0x4, !P6 ;  /* 0x00000004ff047807 */ /* 0x002fe40007000000 */
[----:B------:R-:W-:-:S02]  /*bf850*/  SEL R5, RZ, 0x4, !P2 ;  /* 0x00000004ff057807 */ /* 0x000fc40005000000 */
[----:B------:R-:W-:Y:S02]  /*bf860*/  SEL R4, R4, RZ, !P0 ;  /* 0x000000ff04047207 */ /* 0x000fe40004000000 */
[----:B------:R-:W-:Y:S01]  /*bf870*/  SEL R5, R5, RZ, !P0 ;  /* 0x000000ff05057207 */ /* 0x000fe20004000000 */
[----:B------:R-:W-:Y:S01]  /*bf880*/  HMMA.1688.F32.TF32 R52, R192, R54, R20 ;  /* 0x00000036c034723c */ /* 0x000fe20000081014 */
[-C--:B--2---:R-:W-:Y:S02]  /*bf890*/  IADD3 R44, P6, R44, R249.reuse, RZ ;  /* 0x000000f92c2c7210 */ /* 0x084fe40007fde0ff */
[-C--:B------:R-:W-:Y:S02]  /*bf8a0*/  IADD3 R40, P2, R40, R249.reuse, RZ ;  /* 0x000000f928287210 */ /* 0x080fe40007f5e0ff */
[----:B------:R-:W-:Y:S01]  /*bf8b0*/  IADD3 R7, P3, R7, R249, RZ ;  /* 0x000000f907077210 */ /* 0x000fe20007f7e0ff */
[--C-:B---3--:R-:W-:Y:S01]  /*bf8c0*/  IMAD.X R45, R45, 0x1, R2.reuse, P6 ;  /* 0x000000012d2d7824 */ /* 0x108fe200030e0602 */
[----:B------:R-:W-:Y:S01]  /*bf8d0*/  ISETP.NE.U32.AND P6, PT, R4, RZ, PT ;  /* 0x000000ff0400720c */ /* 0x000fe20003fc5070 */
[----:B------:R-:W-:Y:S01]  /*bf8e0*/  IMAD.X R41, R41, 0x1, R2, P2 ;  /* 0x0000000129297824 */ /* 0x000fe200010e0602 */
[----:B------:R-:W-:-:S02]  /*bf8f0*/  ISETP.NE.U32.AND P2, PT, R5, RZ, PT ;  /* 0x000000ff0500720c */ /* 0x000fc40003f45070 */
[----:B------:R-:W-:Y:S01]  /*bf900*/  MOV R4, R44 ;  /* 0x0000002c00047202 */ /* 0x000fe20000000f00 */
[----:B------:R-:W-:Y:S02]  /*bf910*/  IMAD.MOV.U32 R5, RZ, RZ, R45 ;  /* 0x000000ffff057224 */ /* 0x000fe400078e002d */
[----:B------:R-:W-:-:S03]  /*bf920*/  IMAD.X R37, R37, 0x1, R2, P3 ;  /* 0x0000000125257824 */ /* 0x000fc600018e0602 */
[----:B------:R1:W-:Y:S01]  /*bf930*/  LDGSTS.E [R108+0x56c00], [R4.64], P4 ;  /* 0x56c00000046c7fae */ /* 0x0003e2000a121846 */
[----:B------:R-:W-:-:S03]  /*bf940*/  IADD3 R35, P3, R35, R249, RZ ;  /* 0x000000f923237210 */ /* 0x000fc60007f7e0ff */
[----:B------:R-:W-:Y:S01]  /*bf950*/  STL [R1+0x28c0], R44 ;  /* 0x0028c02c01007387 */ /* 0x000fe20000100800 */
[----:B------:R-:W-:Y:S02]  /*bf960*/  STL [R1+0x28c8], R40 ;  /* 0x0028c82801007387 */ /* 0x000fe40000100800 */
[----:B------:R2:W-:Y:S02]  /*bf970*/  STL [R1+0x2900], R7 ;  /* 0x0029000701007387 */ /* 0x0005e40000100800 */
[----:B------:R-:W-:Y:S02]  /*bf980*/  STL [R1+0x28bc], R45 ;  /* 0x0028bc2d01007387 */ /* 0x000fe40000100800 */
[----:B-1----:R-:W-:Y:S02]  /*bf990*/  IMAD.MOV.U32 R4, RZ, RZ, R40 ;  /* 0x000000ffff047224 */ /* 0x002fe400078e0028 */
[----:B------:R-:W-:Y:S01]  /*bf9a0*/  IMAD.MOV.U32 R5, RZ, RZ, R41 ;  /* 0x000000ffff057224 */ /* 0x000fe200078e0029 */
[----:B------:R-:W-:Y:S01]  /*bf9b0*/  STL [R1+0x28c4], R41 ;  /* 0x0028c42901007387 */ /* 0x000fe20000100800 */
[----:B----4-:R-:W-:-:S03]  /*bf9c0*/  IMAD.X R36, R36, 0x1, R2, P3 ;  /* 0x0000000124247824 */ /* 0x010fc600018e0602 */
[----:B------:R-:W3:Y:S04]  /*bf9d0*/  LDL.LU R31, [R1+0x29c0] ;  /* 0x0029c000011f7983 */ /* 0x000ee80000300800 */
[----:B------:R1:W-:Y:S01]  /*bf9e0*/  LDGSTS.E [R108+0x56e00], [R4.64], P4 ;  /* 0x56e00000046c7fae */ /* 0x0003e2000a121846 */
[----:B------:R-:W-:Y:S01]  /*bf9f0*/  STL [R1+0x28fc], R37 ;  /* 0x0028fc2501007387 */ /* 0x000fe20000100800 */
[----:B------:R-:W-:Y:S02]  /*bfa00*/  IADD3 R33, P3, R33, R249, RZ ;  /* 0x000000f921217210 */ /* 0x000fe40007f7e0ff */
[----:B-1----:R-:W-:Y:S01]  /*bfa10*/  MOV R4, R7 ;  /* 0x0000000700047202 */ /* 0x002fe20000000f00 */
[----:B------:R-:W-:-:S05]  /*bfa20*/  IMAD.MOV.U32 R5, RZ, RZ, R37 ;  /* 0x000000ffff057224 */ /* 0x000fca00078e0025 */
[----:B------:R1:W-:Y:S04]  /*bfa30*/  LDGSTS.E [R108+0x57c00], [R4.64], P5 ;  /* 0x57c00000046c7fae */ /* 0x0003e8000a921846 */
[----:B------:R4:W-:Y:S01]  /*bfa40*/  STL.64 [R1+0x60], R24 ;  /* 0x0000601801007387 */ /* 0x0009e20000100a00 */
[----:B------:R-:W-:Y:S02]  /*bfa50*/  STL.64 [R1+0x68], R26 ;  /* 0x0000681a01007387 */ /* 0x000fe40000100a00 */
[----:B------:R-:W-:Y:S02]  /*bfa60*/  STL [R1+0x2908], R35 ;  /* 0x0029082301007387 */ /* 0x000fe40000100800 */
[----:B------:R-:W-:Y:S01]  /*bfa70*/  STL [R1+0x2904], R36 ;  /* 0x0029042401007387 */ /* 0x000fe20000100800 */
[----:B--2---:R-:W2:Y:S01]  /*bfa80*/  LDL.LU R7, [R1+0x29c8] ;  /* 0x0029c80001077983 */ /* 0x004ea20000300800 */
[----:B-1----:R-:W-:-:S02]  /*bfa90*/  IMAD.MOV.U32 R4, RZ, RZ, R35 ;  /* 0x000000ffff047224 */ /* 0x002fc400078e0023 */
[----:B------:R-:W-:Y:S02]  /*bfaa0*/  IMAD.MOV.U32 R5, RZ, RZ, R36 ;  /* 0x000000ffff057224 */ /* 0x000fe400078e0024 */
[----:B------:R-:W-:Y:S01]  /*bfab0*/  IMAD.X R34, R34, 0x1, R2, P3 ;  /* 0x0000000122227824 */ /* 0x000fe200018e0602 */
[----:B----4-:R-:W4:Y:S04]  /*bfac0*/  LDL.LU R24, [R1+0x29bc] ;  /* 0x0029bc0001187983 */ /* 0x010f280000300800 */
[----:B------:R1:W-:Y:S01]  /*bfad0*/  LDGSTS.E [R108+0x57e00], [R4.64], P5 ;  /* 0x57e00000046c7fae */ /* 0x0003e2000a921846 */
[-C--:B------:R-:W-:Y:S02]  /*bfae0*/  IADD3 R30, P5, R30, R249.reuse, RZ ;  /* 0x000000f91e1e7210 */ /* 0x080fe40007fbe0ff */
[-C--:B------:R-:W-:Y:S01]  /*bfaf0*/  IADD3 R28, P4, R28, R249.reuse, RZ ;  /* 0x000000f91c1c7210 */ /* 0x080fe20007f9e0ff */
[----:B------:R-:W-:Y:S01]  /*bfb00*/  STL [R1+0x2940], R33 ;  /* 0x0029402101007387 */ /* 0x000fe20000100800 */
[----:B------:R-:W-:Y:S01]  /*bfb10*/  IADD3 R0, P3, R0, R249, RZ ;  /* 0x000000f900007210 */ /* 0x000fe20007f7e0ff */
[----:B------:R1:W-:Y:S01]  /*bfb20*/  STL [R1+0x2948], R30 ;  /* 0x0029481e01007387 */ /* 0x0003e20000100800 */
[----:B------:R-:W-:Y:S02]  /*bfb30*/  STL [R1+0x3ae4], R53 ;  /* 0x003ae43501007387 */ /* 0x000fe40000100800 */
[----:B------:R-:W-:Y:S01]  /*bfb40*/  STL [R1+0x293c], R34 ;  /* 0x00293c2201007387 */ /* 0x000fe20000100800 */
[----:B------:R-:W-:Y:S01]  /*bfb50*/  IADD3.X R32, R32, R2, RZ, P5, !PT ;  /* 0x0000000220207210 */ /* 0x000fe20002ffe4ff */
[----:B------:R-:W-:Y:S01]  /*bfb60*/  STL [R1+0x2980], R28 ;  /* 0x0029801c01007387 */ /* 0x000fe20000100800 */
[----:B------:R-:W-:Y:S02]  /*bfb70*/  STL [R1+0x3ae0], R54 ;  /* 0x003ae03601007387 */ /* 0x000fe40000100800 */
[----:B------:R-:W-:Y:S02]  /*bfb80*/  STL [R1+0x3adc], R55 ;  /* 0x003adc3701007387 */ /* 0x000fe40000100800 */
[----:B------:R-:W-:Y:S01]  /*bfb90*/  STL [R1+0x2988], R0 ;  /* 0x0029880001007387 */ /* 0x000fe20000100800 */
[----:B------:R-:W-:Y:S01]  /*bfba0*/  STL [R1+0x2944], R32 ;  /* 0x0029442001007387 */ /* 0x000fe20000100800 */
[----:B------:R-:W4:Y:S02]  /*bfbb0*/  LDL.LU R20, [R1+0x29c4] ;  /* 0x0029c40001147983 */ /* 0x000f240000300800 */
[----:B-1----:R-:W-:-:S02]  /*bfbc0*/  IMAD.MOV.U32 R4, RZ, RZ, R33 ;  /* 0x000000ffff047224 */ /* 0x002fc400078e0021 */
[----:B------:R-:W-:Y:S02]  /*bfbd0*/  IMAD.MOV.U32 R5, RZ, RZ, R34 ;  /* 0x000000ffff057224 */ /* 0x000fe400078e0022 */
[----:B------:R-:W-:-:S03]  /*bfbe0*/  IMAD.X R29, R29, 0x1, R2, P4 ;  /* 0x000000011d1d7824 */ /* 0x000fc600020e0602 */
[----:B------:R1:W-:Y:S01]  /*bfbf0*/  LDGSTS.E [R108+0x58c00], [R4.64], P1 ;  /* 0x58c00000046c7fae */ /* 0x0003e20008921846 */
[----:B------:R-:W-:-:S03]  /*bfc00*/  IMAD.X R6, R6, 0x1, R2, P3 ;  /* 0x0000000106067824 */ /* 0x000fc600018e0602 */
[----:B------:R-:W1:Y:S04]  /*bfc10*/  S2R R251, SR_TID.X ;  /* 0x0000000000fb7919 */ /* 0x000e680000002100 */
[----:B------:R1:W-:Y:S01]  /*bfc20*/  STL [R1+0x297c], R29 ;  /* 0x00297c1d01007387 */ /* 0x0003e20000100800 */
[----:B------:R-:W-:Y:S01]  /*bfc30*/  STL [R1+0x2984], R6 ;  /* 0x0029840601007387 */ /* 0x000fe20000100800 */
[----:B-1----:R-:W-:Y:S01]  /*bfc40*/  MOV R4, R30 ;  /* 0x0000001e00047202 */ /* 0x002fe20000000f00 */
[----:B------:R-:W-:Y:S01]  /*bfc50*/  IMAD.MOV.U32 R5, RZ, RZ, R32 ;  /* 0x000000ffff057224 */ /* 0x000fe200078e0020 */
[----:B------:R-:W4:Y:S04]  /*bfc60*/  LDL.LU R30, [R1+0x29fc] ;  /* 0x0029fc00011e7983 */ /* 0x000f280000300800 */
[----:B------:R1:W-:Y:S01]  /*bfc70*/  LDGSTS.E [R108+0x58e00], [R4.64], P1 ;  /* 0x58e00000046c7fae */ /* 0x0003e20008921846 */
[----:B------:R-:W-:Y:S01]  /*bfc80*/  ISETP.GT.AND P3, PT, R3, 0x6f, PT ;  /* 0x0000006f0300780c */ /* 0x000fe20003f64270 */
[----:B-1----:R-:W-:-:S02]  /*bfc90*/  IMAD.MOV.U32 R5, RZ, RZ, R29 ;  /* 0x000000ffff057224 */ /* 0x002fc400078e001d */
[----:B------:R-:W-:Y:S01]  /*bfca0*/  IMAD.MOV.U32 R4, RZ, RZ, R28 ;  /* 0x000000ffff047224 */ /* 0x000fe200078e001c */
[----:B------:R-:W4:Y:S04]  /*bfcb0*/  LDL.LU R29, [R1+0x2a00] ;  /* 0x002a0000011d7983 */ /* 0x000f280000300800 */
[----:B------:R1:W-:Y:S01]  /*bfcc0*/  LDGSTS.E [R108+0x59c00], [R4.64], P6 ;  /* 0x59c00000046c7fae */ /* 0x0003e2000b121846 */
[----:B------:R-:W-:Y:S01]  /*bfcd0*/  ISETP.GT.AND P4, PT, R3, 0x73, PT ;  /* 0x000000730300780c */ /* 0x000fe20003f84270 */
[----:B-1----:R-:W-:Y:S01]  /*bfce0*/  IMAD.MOV.U32 R4, RZ, RZ, R0 ;  /* 0x000000ffff047224 */ /* 0x002fe200078e0000 */
[----:B------:R-:W-:-:S05]  /*bfcf0*/  MOV R5, R6 ;  /* 0x0000000600057202 */ /* 0x000fca0000000f00 */
[----:B------:R1:W-:Y:S01]  /*bfd00*/  LDGSTS.E [R108+0x59e00], [R4.64], P6 ;  /* 0x59e00000046c7fae */ /* 0x0003e2000b121846 */
[----:B------:R-:W-:-:S04]  /*bfd10*/  LOP3.LUT R0, R251, 0x7f, RZ, 0xc0, !PT ;  /* 0x0000007ffb007812 */ /* 0x000fc800078ec0ff */
[----:B------:R-:W-:Y:S02]  /*bfd20*/  ISETP.GE.AND P5, PT, R0, R3, PT ;  /* 0x000000030000720c */ /* 0x000fe40003fa6270 */
[----:B-1----:R-:W-:Y:S02]  /*bfd30*/  SEL R4, RZ, 0x4, !P3 ;  /* 0x00000004ff047807 */ /* 0x002fe40005800000 */
[----:B------:R-:W-:Y:S02]  /*bfd40*/  SEL R5, RZ, 0x4, !P4 ;  /* 0x00000004ff057807 */ /* 0x000fe40006000000 */
[----:B------:R-:W-:Y:S01]  /*bfd50*/  SEL R4, R4, RZ, !P0 ;  /* 0x000000ff04047207 */ /* 0x000fe20004000000 */
[C---:B------:R-:W-:Y:S01]  /*bfd60*/  ISETP.GT.AND P3, PT, R3.reuse, 0x7b, PT ;  /* 0x0000007b0300780c */ /* 0x040fe20003f64270 */
[----:B------:R-:W-:Y:S02]  /*bfd70*/  ISETP.GT.AND P4, PT, R3, 0x7f, PT ;  /* 0x0000007f0300780c */ /* 0x000fe40003f84270 */
[----:B---3--:R-:W-:-:S05]  /*bfd80*/  IADD3 R31, P1, R31, R249, RZ ;  /* 0x000000f91f1f7210 */ /* 0x008fca0007f3e0ff */
[----:B------:R-:W-:Y:S01]  /*bfd90*/  STL [R1+0x29c0], R31 ;  /* 0x0029c01f01007387 */ /* 0x000fe20000100800 */
[----:B------:R-:W3:Y:S02]  /*bfda0*/  LDL.LU R28, [R1+0x2a04] ;  /* 0x002a0400011c7983 */ /* 0x000ee40000300800 */
[----:B------:R-:W3:Y:S02]  /*bfdb0*/  LDL.LU R22, [R1+0x2a08] ;  /* 0x002a080001167983 */ /* 0x000ee40000300800 */
[----:B------:R-:W3:Y:S01]  /*bfdc0*/  LDL.LU R26, [R1+0x2a40] ;  /* 0x002a4000011a7983 */ /* 0x000ee20000300800 */
[----:B--2---:R-:W-:-:S05]  /*bfdd0*/  IADD3 R7, P6, R7, R249, RZ ;  /* 0x000000f907077210 */ /* 0x004fca0007fde0ff */
[----:B------:R-:W-:Y:S01]  /*bfde0*/  STL [R1+0x29c8], R7 ;  /* 0x0029c80701007387 */ /* 0x000fe20000100800 */
[----:B----4-:R-:W-:Y:S01]  /*bfdf0*/  IMAD.X R24, R24, 0x1, R2, P1 ;  /* 0x0000000118187824 */ /* 0x010fe200008e0602 */
[----:B------:R-:W-:Y:S01]  /*bfe00*/  ISETP.GT.AND P1, PT, R3, 0x77, PT ;  /* 0x000000770300780c */ /* 0x000fe20003f24270 */
[----:B------:R-:W-:Y:S02]  /*bfe10*/  SEL R3, R5, RZ, !P0 ;  /* 0x000000ff05037207 */ /* 0x000fe40004000000 */
[----:B------:R-:W-:Y:S01]  /*bfe20*/  IMAD.MOV.U32 R5, RZ, RZ, R24 ;  /* 0x000000ffff057224 */ /* 0x000fe200078e0018 */
[----:B------:R1:W-:Y:S01]  /*bfe30*/  STL [R1+0x29bc], R24 ;  /* 0x0029bc1801007387 */ /* 0x0003e20000100800 */
[----:B------:R-:W-:Y:S01]  /*bfe40*/  IMAD.X R20, R20, 0x1, R2, P6 ;  /* 0x0000000114147824 */ /* 0x000fe200030e0602 */
[----:B------:R-:W-:Y:S01]  /*bfe50*/  ISETP.NE.U32.AND P6, PT, R4, RZ, PT ;  /* 0x000000ff0400720c */ /* 0x000fe20003fc5070 */
[----:B------:R-:W-:-:S03]  /*bfe60*/  IMAD.MOV.U32 R4, RZ, RZ, R31 ;  /* 0x000000ffff047224 */ /* 0x000fc600078e001f */
[----:B------:R2:W-:Y:S01]  /*bfe70*/  STL [R1+0x29c4], R20 ;  /* 0x0029c41401007387 */ /* 0x0005e20000100800 */
[----:B------:R-:W4:Y:S02]  /*bfe80*/  LDL.LU R27, [R1+0x2a3c] ;  /* 0x002a3c00011b7983 */ /* 0x000f240000300800 */
[----:B------:R-:W4:Y:S02]  /*bfe90*/  LDL.LU R25, [R1+0x2a44] ;  /* 0x002a440001197983 */ /* 0x000f240000300800 */
[----:B------:R-:W4:Y:S01]  /*bfea0*/  LDL.LU R21, [R1+0x2a48] ;  /* 0x002a480001157983 */ /* 0x000f220000300800 */
[----:B------:R2:W-:Y:S04]  /*bfeb0*/  LDGSTS.E [R108+0x5ac00], [R4.64], P2 ;  /* 0x5ac00000046c7fae */ /* 0x0005e80009121846 */
[----:B-1----:R-:W4:Y:S01]  /*bfec0*/  LDL.LU R24, [R1+0x2a7c] ;  /* 0x002a7c0001187983 */ /* 0x002f220000300800 */
[----:B--2---:R-:W-:-:S03]  /*bfed0*/  IMAD.MOV.U32 R5, RZ, RZ, R20 ;  /* 0x000000ffff057224 */ /* 0x004fc600078e0014 */
[----:B------:R-:W2:Y:S01]  /*bfee0*/  LDL.LU R20, [R1+0x2a80] ;  /* 0x002a800001147983 */ /* 0x000ea20000300800 */
[----:B------:R-:W2:Y:S01]  /*bfef0*/  LDL.LU R23, [R1+0x2a88] ;  /* 0x002a880001177983 */ /* 0x000ea20000300800 */
[----:B------:R-:W-:Y:S02]  /*bff00*/  SEL R6, RZ, 0x4, !P1 ;  /* 0x00000004ff067807 */ /* 0x000fe40004800000 */
[----:B------:R-:W-:Y:S01]  /*bff10*/  MOV R4, R7 ;  /* 0x0000000700047202 */ /* 0x000fe20000000f00 */
[----:B------:R-:W-:Y:S01]  /*bff20*/  ISETP.NE.U32.AND P1, PT, R3, RZ, PT ;  /* 0x000000ff0300720c */ /* 0x000fe20003f25070 */
[----:B------:R-:W-:-:S03]  /*bff30*/  SEL R3, R6, RZ, !P0 ;  /* 0x000000ff06037207 */ /* 0x000fc60004000000 */
[----:B------:R1:W-:Y:S01]  /*bff40*/  LDGSTS.E [R108+0x5ae00], [R4.64], P2 ;  /* 0x5ae00000046c7fae */ /* 0x0003e20009121846 */
[----:B------:R-:W-:Y:S01]  /*bff50*/  ISETP.NE.U32.AND P2, PT, R3, RZ, PT ;  /* 0x000000ff0300720c */ /* 0x000fe20003f45070 */
[----:B------:R-:W-:Y:S01]  /*bff60*/  SEL R3, RZ, 0x4, !P3 ;  /* 0x00000004ff037807 */ /* 0x000fe20005800000 */
[----:B------:R-:W-:Y:S02]  /*bff70*/  IADD3 R29, P3, R29, R249, RZ ;  /* 0x000000f91d1d7210 */ /* 0x000fe40007f7e0ff */
[----:B-1----:R-:W-:-:S03]  /*bff80*/  SEL R4, RZ, 0x4, !P4 ;  /* 0x00000004ff047807 */ /* 0x002fc60006000000 */
[----:B------:R-:W-:Y:S01]  /*bff90*/  IMAD.X R30, R30, 0x1, R2, P3 ;  /* 0x000000011e1e7824 */ /* 0x000fe200018e0602 */
[----:B------:R-:W-:Y:S01]  /*bffa0*/  HMMA.1688.F32.TF32 R48, R192, R50, R16 ;  /* 0x00000032c030723c */ /* 0x000fe20000081010 */
[----:B------:R-:W2:Y:S01]  /*bffb0*/  LDL.LU R16, [R1+0x2ac0] ;  /* 0x002ac00001107983 */ /* 0x000ea20000300800 */
[----:B------:R-:W-:Y:S01]  /*bffc0*/  SEL R4, R4, RZ, !P0 ;  /* 0x000000ff04047207 */ /* 0x000fe20004000000 */
[----:B------:R-:W-:Y:S01]  /*bffd0*/  STL [R1+0x2a00], R29 ;  /* 0x002a001d01007387 */ /* 0x000fe20000100800 */
[----:B------:R-:W-:-:S04]  /*bffe0*/  SEL R3, R3, RZ, !P0 ;  /* 0x000000ff03037207 */ /* 0x000fc80004000000 */
[----:B------:R-:W-:Y:S01]  /*bfff0*/  HMMA.1688.F32.TF32 R44, R192, R46, R12 ;  /* 0x0000002ec02c723c */ /* 0x000fe2000008100c */
[----:B------:R-:W-:Y:S01]  /*c0000*/  ISETP.NE.U32.AND P3, PT, R3, RZ, PT ;  /* 0x000000ff0300720c */ /* 0x000fe20003f65070 */
[----:B------:R-:W-:-:S04]  /*c0010*/  SEL R3, RZ, 0x4, P5 ;  /* 0x00000004ff037807 */ /* 0x000fc80002800000 */
[----:B------:R-:W-:-:S04]  /*c0020*/  SEL R3, R3, RZ, !P0 ;  /* 0x000000ff03037207 */ /* 0x000fc80004000000 */
[----:B------:R-:W-:Y:S02]  /*c0030*/  ISETP.NE.U32.AND P0, PT, R3, RZ, PT ;  /* 0x000000ff0300720c */ /* 0x000fe40003f05070 */
[----:B---3--:R-:W-:-:S05]  /*c0040*/  IADD3 R22, P4, R22, R249, RZ ;  /* 0x000000f916167210 */ /* 0x008fca0007f9e0ff */
[----:B------:R-:W-:Y:S01]  /*c0050*/  IMAD.X R28, R28, 0x1, R2, P4 ;  /* 0x000000011c1c7824 */ /* 0x000fe200020e0602 */
[----:B------:R1:W-:Y:S01]  /*c0060*/  STL [R1+0x2a08], R22 ;  /* 0x002a081601007387 */ /* 0x0003e20000100800 */
[----:B------:R-:W-:Y:S01]  /*c0070*/  STL [R1+0x29fc], R30 ;  /* 0x0029fc1e01007387 */ /* 0x000fe20000100800 */
[----:B------:R-:W-:Y:S02]  /*c0080*/  ISETP.NE.U32.AND P4, PT, R4, RZ, PT ;  /* 0x000000ff0400720c */ /* 0x000fe40003f85070 */
[----:B------:R-:W-:Y:S01]  /*c0090*/  HMMA.1688.F32.TF32 R4, R192, R42, R8 ;  /* 0x0000002ac004723c */ /* 0x000fe20000081008 */
[----:B------:R-:W-:Y:S01]  /*c00a0*/  STL [R1+0x2a04], R28 ;  /* 0x002a041c01007387 */ /* 0x000fe20000100800 */
[----:B------:R-:W3:Y:S01]  /*c00b0*/  LDL.LU R15, [R1+0x2a84] ;  /* 0x002a8400010f7983 */ /* 0x000ee20000300800 */
[----:B------:R-:W-:Y:S01]  /*c00c0*/  IADD3 R26, P5, R26, R249, RZ ;  /* 0x000000f91a1a7210 */ /* 0x000fe20007fbe0ff */
[----:B------:R-:W3:Y:S01]  /*c00d0*/  LDL.LU R14, [R1+0x2ac8] ;  /* 0x002ac800010e7983 */ /* 0x000ee20000300800 */
[----:B------:R-:W3:Y:S01]  /*c00e0*/  LDL.LU R19, [R1+0x2abc] ;  /* 0x002abc0001137983 */ /* 0x000ee20000300800 */
[----:B------:R-:W3:Y:S02]  /*c00f0*/  LDL.LU R17, [R1+0x2ac4] ;  /* 0x002ac40001117983 */ /* 0x000ee40000300800 */
[----:B------:R-:W-:Y:S01]  /*c0100*/  IMAD.MOV.U32 R8, RZ, RZ, R29 ;  /* 0x000000ffff087224 */ /* 0x000fe200078e001d */
[----:B------:R-:W-:Y:S01]  /*c0110*/  MOV R9, R30 ;  /* 0x0000001e00097202 */ /* 0x000fe20000000f00 */
[----:B------:R-:W-:Y:S01]  /*c0120*/  STL [R1+0x2a40], R26 ;  /* 0x002a401a01007387 */ /* 0x000fe20000100800 */
[----:B------:R-:W3:Y:S02]  /*c0130*/  LDL.LU R18, [R1+0x2afc] ;  /* 0x002afc0001127983 */ /* 0x000ee40000300800 */
[----:B------:R-:W3:Y:S01]  /*c0140*/  LDL.LU R12, [R1+0x2b00] ;  /* 0x002b0000010c7983 */ /* 0x000ee20000300800 */
[----:B------:R1:W-:Y:S02]  /*c0150*/  LDGSTS.E [R108+0x5bc00], [R8.64], P6 ;  /* 0x5bc00000086c7fae */ /* 0x0003e4000b121846 */
[----:B-1----:R-:W-:-:S02]  /*c0160*/  IMAD.MOV.U32 R8, RZ, RZ, R22 ;  /* 0x000000ffff087224 */ /* 0x002fc400078e0016 */
[----:B------:R-:W-:Y:S01]  /*c0170*/  IMAD.MOV.U32 R9, RZ, RZ, R28 ;  /* 0x000000ffff097224 */ /* 0x000fe200078e001c */
[----:B------:R-:W3:Y:S04]  /*c0180*/  LDL.LU R22, [R1+0x2b08] ;  /* 0x002b080001167983 */ /* 0x000ee80000300800 */
[----:B------:R1:W-:Y:S01]  /*c0190*/  LDGSTS.E [R108+0x5be00], [R8.64], P6 ;  /* 0x5be00000086c7fae */ /* 0x0003e2000b121846 */
[----:B----4-:R-:W-:Y:S01]  /*c01a0*/  IMAD.X R27, R27, 0x1, R2, P5 ;  /* 0x000000011b1b7824 */ /* 0x010fe200028e0602 */
[----:B------:R-:W-:Y:S02]  /*c01b0*/  IADD3 R21, P6, R21, R249, RZ ;  /* 0x000000f915157210 */ /* 0x000fe40007fde0ff */
[----:B-1----:R-:W-:Y:S01]  /*c01c0*/  MOV R8, R26 ;  /* 0x0000001a00087202 */ /* 0x002fe20000000f00 */
[----:B------:R-:W-:-:S02]  /*c01d0*/  IMAD.MOV.U32 R9, RZ, RZ, R27 ;  /* 0x000000ffff097224 */ /* 0x000fc400078e001b */
[----:B------:R-:W-:Y:S01]  /*c01e0*/  IMAD.X R25, R25, 0x1, R2, P6 ;  /* 0x0000000119197824 */ /* 0x000fe200030e0602 */
[----:B------:R1:W-:Y:S01]  /*c01f0*/  STL [R1+0x2a48], R21 ;  /* 0x002a481501007387 */ /* 0x0003e20000100800 */
[----:B------:R-:W-:Y:S02]  /*c0200*/  STL [R1+0x2a3c], R27 ;  /* 0x002a3c1b01007387 */ /* 0x000fe40000100800 */
[----:B------:R-:W4:Y:S01]  /*c0210*/  LDL.LU R3, [R1+0x2b04] ;  /* 0x002b040001037983 */ /* 0x000f220000300800 */
[----:B------:R1:W-:Y:S01]  /*c0220*/  LDGSTS.E [R108+0x5cc00], [R8.64], P1 ;  /* 0x5cc00000086c7fae */ /* 0x0003e20008921846 */
[-C--:B--2---:R-:W-:Y:S02]  /*c0230*/  IADD3 R20, P5, R20, R249.reuse, RZ ;  /* 0x000000f914147210 */ /* 0x084fe40007fbe0ff */
[----:B------:R-:W-:-:S03]  /*c0240*/  IADD3 R23, P6, R23, R249, RZ ;  /* 0x000000f917177210 */ /* 0x000fc60007fde0ff */
[----:B------:R2:W-:Y:S01]  /*c0250*/  STL [R1+0x2a80], R20 ;  /* 0x002a801401007387 */ /* 0x0005e20000100800 */
[----:B------:R-:W-:Y:S02]  /*c0260*/  IMAD.X R24, R24, 0x1, R2, P5 ;  /* 0x0000000118187824 */ /* 0x000fe400028e0602 */
[----:B------:R-:W-:Y:S02]  /*c0270*/  STL [R1+0x2a44], R25 ;  /* 0x002a441901007387 */ /* 0x000fe40000100800 */
[----:B------:R-:W4:Y:S02]  /*c0280*/  LDL.LU R10, [R1+0x1f08] ;  /* 0x001f0800010a7983 */ /* 0x000f240000300800 */
[----:B-1----:R-:W-:Y:S02]  /*c0290*/  IMAD.MOV.U32 R8, RZ, RZ, R21 ;  /* 0x000000ffff087224 */ /* 0x002fe400078e0015 */
[----:B------:R-:W4:Y:S01]  /*c02a0*/  LDL.LU R21, [R1+0x1efc] ;  /* 0x001efc0001157983 */ /* 0x000f220000300800 */
[----:B------:R-:W-:Y:S02]  /*c02b0*/  STL [R1+0x2a88], R23 ;  /* 0x002a881701007387 */ /* 0x000fe40000100800 */
[----:B------:R-:W-:Y:S02]  /*c02c0*/  STL [R1+0x2a7c], R24 ;  /* 0x002a7c1801007387 */ /* 0x000fe40000100800 */
[----:B------:R-:W4:Y:S02]  /*c02d0*/  LDL.LU R11, [R1+0x1ec8] ;  /* 0x001ec800010b7983 */ /* 0x000f240000300800 */
[----:B------:R-:W-:-:S05]  /*c02e0*/  IMAD.MOV.U32 R9, RZ, RZ, R25 ;  /* 0x000000ffff097224 */ /* 0x000fca00078e0019 */
[----:B------:R1:W-:Y:S01]  /*c02f0*/  LDGSTS.E [R108+0x5ce00], [R8.64], P1 ;  /* 0x5ce00000086c7fae */ /* 0x0003e20008921846 */
[----:B------:R-:W-:Y:S01]  /*c0300*/  IADD3 R16, P1, R16, R249, RZ ;  /* 0x000000f910107210 */ /* 0x000fe20007f3e0ff */
[----:B-1----:R-:W-:Y:S02]  /*c0310*/  IMAD.MOV.U32 R8, RZ, RZ, R20 ;  /* 0x000000ffff087224 */ /* 0x002fe400078e0014 */
[----:B------:R-:W-:Y:S01]  /*c0320*/  IMAD.MOV.U32 R9, RZ, RZ, R24 ;  /* 0x000000ffff097224 */ /* 0x000fe200078e0018 */
[----:B--2---:R-:W2:Y:S01]  /*c0330*/  LDL.LU R20, [R1+0x1ebc] ;  /* 0x001ebc0001147983 */ /* 0x004ea20000300800 */
[----:B------:R-:W-:Y:S03]  /*c0340*/  STL [R1+0x2ac0], R16 ;  /* 0x002ac01001007387 */ /* 0x000fe60000100800 */
[----:B------:R1:W-:Y:S02]  /*c0350*/  LDGSTS.E [R108+0x5dc00], [R8.64], P2 ;  /* 0x5dc00000086c7fae */ /* 0x0003e40009121846 */
[----:B-1----:R-:W-:Y:S01]  /*c0360*/  IMAD.MOV.U32 R8, RZ, RZ, R23 ;  /* 0x000000ffff087224 */ /* 0x002fe200078e0017 */
[----:B---3--:R-:W-:-:S02]  /*c0370*/  IADD3.X R15, R15, R2, RZ, P6, !PT ;  /* 0x000000020f0f7210 */ /* 0x008fc400037fe4ff */
[----:B------:R-:W-:Y:S02]  /*c0380*/  IADD3 R14, P5, R14, R249, RZ ;  /* 0x000000f90e0e7210 */ /* 0x000fe40007fbe0ff */
[----:B------:R-:W-:Y:S01]  /*c0390*/  MOV R9, R15 ;  /* 0x0000000f00097202 */ /* 0x000fe20000000f00 */
[----:B------:R1:W-:Y:S01]  /*c03a0*/  STL [R1+0x2a84], R15 ;  /* 0x002a840f01007387 */ /* 0x0003e20000100800 */
[----:B------:R-:W3:Y:S02]  /*c03b0*/  LDL.LU R13, [R1+0x1e88] ;  /* 0x001e8800010d7983 */ /* 0x000ee40000300800 */
[--C-:B------:R-:W-:Y:S01]  /*c03c0*/  IMAD.X R19, R19, 0x1, R2.reuse, P1 ;  /* 0x0000000113137824 */ /* 0x100fe200008e0602 */
[----:B------:R1:W-:Y:S01]  /*c03d0*/  LDGSTS.E [R108+0x5de00], [R8.64], P2 ;  /* 0x5de00000086c7fae */ /* 0x0003e20009121846 */
[----:B------:R-:W-:Y:S01]  /*c03e0*/  IADD3 R12, P1, R12, R249, RZ ;  /* 0x000000f90c0c7210 */ /* 0x000fe20007f3e0ff */
[----:B------:R-:W-:Y:S02]  /*c03f0*/  IMAD.X R17, R17, 0x1, R2, P5 ;  /* 0x0000000111117824 */ /* 0x000fe400028e0602 */
[----:B-1----:R-:W3:Y:S01]  /*c0400*/  LDL.LU R15, [R1+0x1e48] ;  /* 0x001e4800010f7983 */ /* 0x002ee20000300800 */
[----:B------:R-:W-:Y:S02]  /*c0410*/  STL [R1+0x2ac8], R14 ;  /* 0x002ac80e01007387 */ /* 0x000fe40000100800 */
[----:B------:R1:W-:Y:S02]  /*c0420*/  STL [R1+0x2abc], R19 ;  /* 0x002abc1301007387 */ /* 0x0003e40000100800 */
[----:B------:R-:W-:-:S02]  /*c0430*/  IMAD.MOV.U32 R8, RZ, RZ, R16 ;  /* 0x000000ffff087224 */ /* 0x000fc400078e0010 */
[----:B------:R-:W-:Y:S02]  /*c0440*/  IMAD.MOV.U32 R9, RZ, RZ, R19 ;  /* 0x000000ffff097224 */ /* 0x000fe400078e0013 */
[----:B------:R-:W-:Y:S01]  /*c0450*/  IMAD.X R18, R18, 0x1, R2, P1 ;  /* 0x0000000112127824 */ /* 0x000fe200008e0602 */
[----:B------:R-:W-:Y:S01]  /*c0460*/  IADD3 R22, P2, R22, R249, RZ ;  /* 0x000000f916167210 */ /* 0x000fe20007f5e0ff */
[----:B-1----:R-:W3:Y:S04]  /*c0470*/  LDL.LU R19, [R1+0x1e7c] ;  /* 0x001e7c0001137983 */ /* 0x002ee80000300800 */
[----:B------:R1:W-:Y:S01]  /*c0480*/  LDGSTS.E [R108+0x5ec00], [R8.64], P3 ;  /* 0x5ec00000086c7fae */ /* 0x0003e20009921846 */
[----:B------:R-:W-:Y:S02]  /*c0490*/  STL [R1+0x2b00], R12 ;  /* 0x002b000c01007387 */ /* 0x000fe40000100800 */
[----:B------:R1:W-:Y:S02]  /*c04a0*/  STL [R1+0x2ac4], R17 ;  /* 0x002ac41101007387 */ /* 0x0003e40000100800 */
[----:B------:R-:W3:Y:S01]  /*c04b0*/  LDL.LU R16, [R1+0x1e08] ;  /* 0x001e080001107983 */ /* 0x000ee20000300800 */
[----:B-1----:R-:W-:Y:S01]  /*c04c0*/  MOV R8, R14 ;  /* 0x0000000e00087202 */ /* 0x002fe20000000f00 */
[----:B------:R-:W-:-:S02]  /*c04d0*/  IMAD.MOV.U32 R9, RZ, RZ, R17 ;  /* 0x000000ffff097224 */ /* 0x000fc400078e0011 */
[----:B------:R-:W3:Y:S01]  /*c04e0*/  LDL.LU R17, [R1+0x1e3c] ;  /* 0x001e3c0001117983 */ /* 0x000ee20000300800 */
[----:B------:R-:W-:Y:S02]  /*c04f0*/  STL [R1+0x2b08], R22 ;  /* 0x002b081601007387 */ /* 0x000fe40000100800 */
[----:B------:R1:W-:Y:S01]  /*c0500*/  STL [R1+0x2afc], R18 ;  /* 0x002afc1201007387 */ /* 0x0003e20000100800 */
[----:B------:R1:W-:Y:S01]  /*c0510*/  LDGSTS.E [R108+0x5ee00], [R8.64], P3 ;  /* 0x5ee00000086c7fae */ /* 0x0003e20009921846 */
[----:B------:R-:W3:Y:S02]  /*c0520*/  LDL.LU R14, [R1+0x1dc8] ;  /* 0x001dc800010e7983 */ /* 0x000ee40000300800 */
[----:B----4-:R-:W-:Y:S02]  /*c0530*/  IMAD.X R3, R3, 0x1, R2, P2 ;  /* 0x0000000103037824 */ /* 0x010fe400010e0602 */
[----:B-1----:R-:W-:Y:S02]  /*c0540*/  IMAD.MOV.U32 R8, RZ, RZ, R12 ;  /* 0x000000ffff087224 */ /* 0x002fe400078e000c */
[----:B------:R-:W-:-:S02]  /*c0550*/  IMAD.MOV.U32 R9, RZ, RZ, R18 ;  /* 0x000000ffff097224 */ /* 0x000fc400078e0012 */
[----:B------:R-:W4:Y:S04]  /*c0560*/  LDL.LU R18, [R1+0x1dfc] ;  /* 0x001dfc0001127983 */ /* 0x000f280000300800 */
[----:B------:R1:W-:Y:S01]  /*c0570*/  LDGSTS.E [R108+0x5fc00], [R8.64], P4 ;  /* 0x5fc00000086c7fae */ /* 0x0003e2000a121846 */
[----:B------:R-:W-:-:S04]  /*c0580*/  IADD3 R10, P1, R10, UR8, RZ ;  /* 0x000000080a0a7c10 */ /* 0x000fc8000ff3e0ff */
[----:B------:R-:W-:Y:S01]  /*c0590*/  IADD3.X R21, R21, UR5, RZ, P1, !PT ;  /* 0x0000000515157c10 */ /* 0x000fe20008ffe4ff */
[----:B------:R-:W-:Y:S01]  /*c05a0*/  STL [R1+0x1f08], R10 ;  /* 0x001f080a01007387 */ /* 0x000fe20000100800 */
[----:B------:R-:W-:Y:S01]  /*c05b0*/  IADD3 R11, P2, R11, UR8, RZ ;  /* 0x000000080b0b7c10 */ /* 0x000fe2000ff5e0ff */
[----:B------:R1:W-:Y:S02]  /*c05c0*/  STL [R1+0x2b04], R3 ;  /* 0x002b040301007387 */ /* 0x0003e40000100800 */
[----:B------:R-:W4:Y:S01]  /*c05d0*/  LDL.LU R12, [R1+0x1d88] ;  /* 0x001d8800010c7983 */ /* 0x000f220000300800 */
[----:B-1----:R-:W-:Y:S01]  /*c05e0*/  MOV R8, R22 ;  /* 0x0000001600087202 */ /* 0x002fe20000000f00 */
[----:B------:R-:W-:Y:S01]  /*c05f0*/  IMAD.MOV.U32 R9, RZ, RZ, R3 ;  /* 0x000000ffff097224 */ /* 0x000fe200078e0003 */
[----:B------:R-:W4:Y:S01]  /*c0600*/  LDL.LU R22, [R1+0x1dbc] ;  /* 0x001dbc0001167983 */ /* 0x000f220000300800 */
[----:B------:R-:W-:Y:S02]  /*c0610*/  STL [R1+0x1ec8], R11 ;  /* 0x001ec80b01007387 */ /* 0x000fe40000100800 */
[----:B------:R1:W-:Y:S01]  /*c0620*/  STL [R1+0x1efc], R21 ;  /* 0x001efc1501007387 */ /* 0x0003e20000100800 */
[----:B------:R1:W-:Y:S04]  /*c0630*/  LDGSTS.E [R108+0x5fe00], [R8.64], P4 ;  /* 0x5fe00000086c7fae */ /* 0x0003e8000a121846 */
[----:B------:R-:W4:Y:S01]  /*c0640*/  LDL.LU R3, [R1+0x1d48] ;  /* 0x001d480001037983 */ /* 0x000f220000300800 */
[----:B------:R-:W0:Y:S02]  /*c0650*/  LDGDEPBAR ;  /* 0x00000000000079af */ /* 0x000e240000000000 */
[----:B-1----:R-:W-:-:S02]  /*c0660*/  IMAD.MOV.U32 R9, RZ, RZ, R21 ;  /* 0x000000ffff097224 */ /* 0x002fc400078e0015 */
[----:B------:R-:W4:Y:S01]  /*c0670*/  LDL.LU R21, [R1+0x1d7c] ;  /* 0x001d7c0001157983 */ /* 0x000f220000300800 */
[----:B--2---:R-:W-:Y:S01]  /*c0680*/  IADD3.X R20, R20, UR5, RZ, P2, !PT ;  /* 0x0000000514147c10 */ /* 0x004fe200097fe4ff */
[----:B------:R-:W-:-:S05]  /*c0690*/  IMAD.MOV.U32 R8, RZ, RZ, R10 ;  /* 0x000000ffff087224 */ /* 0x000fca00078e000a */
[----:B------:R1:W-:Y:S02]  /*c06a0*/  LDGSTS.E [R252], [R8.64], P0 ;  /* 0x0000000008fc7fae */ /* 0x0003e40008121846 */
[----:B-1----:R-:W-:Y:S01]  /*c06b0*/  IMAD.MOV.U32 R8, RZ, RZ, R11 ;  /* 0x000000ffff087224 */ /* 0x002fe200078e000b */
[----:B------:R-:W-:-:S05]  /*c06c0*/  MOV R9, R20 ;  /* 0x0000001400097202 */ /* 0x000fca0000000f00 */
[----:B------:R1:W-:Y:S01]  /*c06d0*/  LDGSTS.E [R252+0x1000], [R8.64], P0 ;  /* 0x0100000008fc7fae */ /* 0x0003e20008121846 */
[----:B---3--:R-:W-:-:S05]  /*c06e0*/  IADD3 R13, P1, R13, UR8, RZ ;  /* 0x000000080d0d7c10 */ /* 0x008fca000ff3e0ff */
[----:B------:R-:W-:Y:S01]  /*c06f0*/  STL [R1+0x1e88], R13 ;  /* 0x001e880d01007387 */ /* 0x000fe20000100800 */
[----:B------:R2:W-:Y:S02]  /*c0700*/  STL [R1+0x1ebc], R20 ;  /* 0x001ebc1401007387 */ /* 0x0005e40000100800 */
[----:B------:R-:W3:Y:S01]  /*c0710*/  LDL.LU R10, [R1+0x1858] ;  /* 0x00185800010a7983 */ /* 0x000ee20000300800 */
[----:B------:R-:W-:Y:S01]  /*c0720*/  IADD3 R15, P2, R15, UR8, RZ ;  /* 0x000000080f0f7c10 */ /* 0x000fe2000ff5e0ff */
[----:B-1----:R-:W-:Y:S01]  /*c0730*/  IMAD.MOV.U32 R8, RZ, RZ, R13 ;  /* 0x000000ffff087224 */ /* 0x002fe200078e000d */
[----:B--2---:R-:W2:Y:S03]  /*c0740*/  LDL.LU R20, [R1+0x1d3c] ;  /* 0x001d3c0001147983 */ /* 0x004ea60000300800 */
[----:B------:R-:W-:Y:S01]  /*c0750*/  STL [R1+0x1e48], R15 ;  /* 0x001e480f01007387 */ /* 0x000fe20000100800 */
[----:B------:R-:W-:-:S02]  /*c0760*/  IADD3.X R19, R19, UR5, RZ, P1, !PT ;  /* 0x0000000513137c10 */ /* 0x000fc40008ffe4ff */
[----:B------:R-:W-:-:S03]  /*c0770*/  IADD3 R16, P1, R16, UR8, RZ ;  /* 0x0000000810107c10 */ /* 0x000fc6000ff3e0ff */
[----:B------:R1:W-:Y:S01]  /*c0780*/  STL [R1+0x1e7c], R19 ;  /* 0x001e7c1301007387 */ /* 0x0003e20000100800 */
[----:B------:R-:W2:Y:S02]  /*c0790*/  LDL.LU R11, [R1+0x1898] ;  /* 0x00189800010b7983 */ /* 0x000ea40000300800 */
[----:B------:R-:W-:Y:S02]  /*c07a0*/  IMAD.MOV.U32 R9, RZ, RZ, R19 ;  /* 0x000000ffff097224 */ /* 0x000fe400078e0013 */
[----:B------:R-:W2:Y:S01]  /*c07b0*/  LDL.LU R23, [R1+0x1854] ;  /* 0x0018540001177983 */ /* 0x000ea20000300800 */
[----:B------:R-:W-:Y:S04]  /*c07c0*/  STL [R1+0x1e08], R16 ;  /* 0x001e081001007387 */ /* 0x000fe80000100800 */
[----:B------:R1:W-:Y:S01]  /*c07d0*/  LDGSTS.E [R252+0x2000], [R8.64], P0 ;  /* 0x0200000008fc7fae */ /* 0x0003e20008121846 */
[----:B------:R-:W-:-:S02]  /*c07e0*/  IADD3.X R17, R17, UR5, RZ, P2, !PT ;  /* 0x0000000511117c10 */ /* 0x000fc400097fe4ff */
[----:B------:R-:W-:-:S03]  /*c07f0*/  IADD3 R14, P2, R14, UR8, RZ ;  /* 0x000000080e0e7c10 */ /* 0x000fc6000ff5e0ff */
[----:B------:R4:W-:Y:S01]  /*c0800*/  STL [R1+0x1e3c], R17 ;  /* 0x001e3c1101007387 */ /* 0x0009e20000100800 */
[----:B------:R-:W2:Y:S02]  /*c0810*/  LDL.LU R13, [R1+0x18d8] ;  /* 0x0018d800010d7983 */ /* 0x000ea40000300800 */
[----:B-1----:R-:W-:Y:S02]  /*c0820*/  IMAD.MOV.U32 R8, RZ, RZ, R15 ;  /* 0x000000ffff087224 */ /* 0x002fe400078e000f */
[----:B------:R-:W-:Y:S01]  /*c0830*/  IMAD.MOV.U32 R9, RZ, RZ, R17 ;  /* 0x000000ffff097224 */ /* 0x000fe200078e0011 */
[----:B------:R-:W2:Y:S01]  /*c0840*/  LDL.LU R19, [R1+0x1894] ;  /* 0x0018940001137983 */ /* 0x000ea20000300800 */
[----:B------:R-:W-:Y:S03]  /*c0850*/  STL [R1+0x1dc8], R14 ;  /* 0x001dc80e01007387 */ /* 0x000fe60000100800 */
[----:B------:R1:W-:Y:S01]  /*c0860*/  LDGSTS.E [R252+0x3000], [R8.64], P0 ;  /* 0x0300000008fc7fae */ /* 0x0003e20008121846 */
[----:B----4-:R-:W-:-:S05]  /*c0870*/  IADD3.X R18, R18, UR5, RZ, P1, !PT ;  /* 0x0000000512127c10 */ /* 0x010fca0008ffe4ff */
[----:B------:R4:W-:Y:S01]  /*c0880*/  STL [R1+0x1dfc], R18 ;  /* 0x001dfc1201007387 */ /* 0x0009e20000100800 */
[----:B------:R-:W2:Y:S02]  /*c0890*/  LDL.LU R17, [R1+0x18d4] ;  /* 0x0018d40001117983 */ /* 0x000ea40000300800 */
[----:B------:R-:W2:Y:S01]  /*c08a0*/  LDL.LU R15, [R1+0x1918] ;  /* 0x00191800010f7983 */ /* 0x000ea20000300800 */
[----:B-1----:R-:W-:Y:S01]  /*c08b0*/  MOV R8, R16 ;  /* 0x0000001000087202 */ /* 0x002fe20000000f00 */
[----:B------:R-:W-:Y:S01]  /*c08c0*/  IMAD.MOV.U32 R9, RZ, RZ, R18 ;  /* 0x000000ffff097224 */ /* 0x000fe200078e0012 */
[----:B------:R-:W-:-:S04]  /*c08d0*/  IADD3 R12, P1, R12, UR8, RZ ;  /* 0x000000080c0c7c10 */ /* 0x000fc8000ff3e0ff */
[----:B------:R1:W-:Y:S01]  /*c08e0*/  LDGSTS.E [R252+0x4000], [R8.64], P0 ;  /* 0x0400000008fc7fae */ /* 0x0003e20008121846 */
[----:B------:R-:W-:-:S03]  /*c08f0*/  IADD3.X R22, R22, UR5, RZ, P2, !PT ;  /* 0x0000000516167c10 */ /* 0x000fc600097fe4ff */
[----:B----4-:R-:W4:Y:S01]  /*c0900*/  LDL.LU R18, [R1+0x1914] ;  /* 0x0019140001127983 */ /* 0x010f220000300800 */
[----:B------:R-:W-:Y:S01]  /*c0910*/  STL [R1+0x1d88], R12 ;  /* 0x001d880c01007387 */ /* 0x000fe20000100800 */
[----:B------:R-:W-:Y:S02]  /*c0920*/  IADD3 R3, P2, R3, UR8, RZ ;  /* 0x0000000803037c10 */ /* 0x000fe4000ff5e0ff */
[----:B------:R1:W-:Y:S01]  /*c0930*/  STL [R1+0x1dbc], R22 ;  /* 0x001dbc1601007387 */ /* 0x0003e20000100800 */
[----:B------:R-:W4:Y:S02]  /*c0940*/  LDL.LU R16, [R1+0x1958] ;  /* 0x0019580001107983 */ /* 0x000f240000300800 */
[----:B-1----:R-:W-:Y:S02]  /*c0950*/  IMAD.MOV.U32 R9, RZ, RZ, R22 ;  /* 0x000000ffff097224 */ /* 0x002fe400078e0016 */
[----:B------:R-:W-:Y:S01]  /*c0960*/  IMAD.MOV.U32 R8, RZ, RZ, R14 ;  /* 0x000000ffff087224 */ /* 0x000fe200078e000e */
[----:B------:R-:W4:Y:S01]  /*c0970*/  LDL.LU R22, [R1+0x1954] ;  /* 0x0019540001167983 */ /* 0x000f220000300800 */
[----:B------:R-:W-:Y:S01]  /*c0980*/  IADD3.X R21, R21, UR5, RZ, P1, !PT ;  /* 0x0000000515157c10 */ /* 0x000fe20008ffe4ff */
[----:B------:R-:W-:Y:S02]  /*c0990*/  STL [R1+0x1d48], R3 ;  /* 0x001d480301007387 */ /* 0x000fe40000100800 */
[----:B------:R1:W-:Y:S04]  /*c09a0*/  LDGSTS.E [R252+0x5000], [R8.64], P0 ;  /* 0x0500000008fc7fae */ /* 0x0003e80008121846 */
[----:B------:R1:W-:Y:S01]  /*c09b0*/  STL [R1+0x1d7c], R21 ;  /* 0x001d7c1501007387 */ /* 0x0003e20000100800 */
[----:B------:R-:W4:Y:S02]  /*c09c0*/  LDL.LU R14, [R1+0x1998] ;  /* 0x00199800010e7983 */ /* 0x000f240000300800 */
[----:B-1----:R-:W-:Y:S01]  /*c09d0*/  IMAD.MOV.U32 R8, RZ, RZ, R12 ;  /* 0x000000ffff087224 */ /* 0x002fe200078e000c */
[----:B------:R-:W-:-:S02]  /*c09e0*/  MOV R9, R21 ;  /* 0x0000001500097202 */ /* 0x000fc40000000f00 */
[----:B------:R-:W4:Y:S04]  /*c09f0*/  LDL.LU R21, [R1+0x1994] ;  /* 0x0019940001157983 */ /* 0x000f280000300800 */
[----:B------:R1:W-:Y:S02]  /*c0a00*/  LDGSTS.E [R252+0x6000], [R8.64], P0 ;  /* 0x0600000008fc7fae */ /* 0x0003e40008121846 */
[----:B-1----:R-:W-:Y:S01]  /*c0a10*/  IMAD.MOV.U32 R8, RZ, RZ, R3 ;  /* 0x000000ffff087224 */ /* 0x002fe200078e0003 */
[----:B---3--:R-:W-:Y:S02]  /*c0a20*/  IADD3 R10, P1, R10, UR8, RZ ;  /* 0x000000080a0a7c10 */ /* 0x008fe4000ff3e0ff */
[----:B--2---:R-:W-:-:S03]  /*c0a30*/  IADD3.X R20, R20, UR5, RZ, P2, !PT ;  /* 0x0000000514147c10 */ /* 0x004fc600097fe4ff */
[----:B------:R-:W-:Y:S02]  /*c0a40*/  STL [R1+0x1858], R10 ;  /* 0x0018580a01007387 */ /* 0x000fe40000100800 */
[----:B------:R-:W-:Y:S02]  /*c0a50*/  IMAD.MOV.U32 R9, RZ, RZ, R20 ;  /* 0x000000ffff097224 */ /* 0x000fe400078e0014 */
[----:B------:R1:W-:Y:S01]  /*c0a60*/  STL [R1+0x1d3c], R20 ;  /* 0x001d3c1401007387 */ /* 0x0003e20000100800 */
[----:B------:R-:W2:Y:S03]  /*c0a70*/  LDL.LU R12, [R1+0x19d8] ;  /* 0x0019d800010c7983 */ /* 0x000ea60000300800 */
[----:B------:R3:W-:Y:S01]  /*c0a80*/  LDGSTS.E [R252+0x7000], [R8.64], P0 ;  /* 0x0700000008fc7fae */ /* 0x0007e20008121846 */
[----:B------:R-:W-:Y:S02]  /*c0a90*/  IADD3 R11, P2, R11, UR8, RZ ;  /* 0x000000080b0b7c10 */ /* 0x000fe4000ff5e0ff */
[----:B------:R-:W-:Y:S01]  /*c0aa0*/  IADD3.X R23, R23, UR5, RZ, P1, !PT ;  /* 0x0000000517177c10 */ /* 0x000fe20008ffe4ff */
[----:B-1----:R-:W2:Y:S02]  /*c0ab0*/  LDL.LU R20, [R1+0x19d4] ;  /* 0x0019d40001147983 */ /* 0x002ea40000300800 */
[----:B------:R-:W-:Y:S02]  /*c0ac0*/  STL [R1+0x1898], R11 ;  /* 0x0018980b01007387 */ /* 0x000fe40000100800 */
[----:B------:R-:W-:Y:S02]  /*c0ad0*/  STL [R1+0x1854], R23 ;  /* 0x0018541701007387 */ /* 0x000fe40000100800 */
[----:B------:R-:W2:Y:S02]  /*c0ae0*/  LDL.LU R3, [R1+0x1a18] ;  /* 0x001a180001037983 */ /* 0x000ea40000300800 */
[----:B---3--:R-:W-:-:S02]  /*c0af0*/  IMAD.MOV.U32 R8, RZ, RZ, R10 ;  /* 0x000000ffff087224 */ /* 0x008fc400078e000a */
[----:B------:R-:W-:Y:S01]  /*c0b00*/  IMAD.MOV.U32 R9, RZ, RZ, R23 ;  /* 0x000000ffff097224 */ /* 0x000fe200078e0017 */
[----:B------:R-:W3:Y:S01]  /*c0b10*/  LDL.LU R10, [R1+0x1a58] ;  /* 0x001a5800010a7983 */ /* 0x000ee20000300800 */
[----:B------:R-:W-:-:S03]  /*c0b20*/  IADD3 R13, P1, R13, UR8, RZ ;  /* 0x000000080d0d7c10 */ /* 0x000fc6000ff3e0ff */
[----:B------:R1:W-:Y:S01]  /*c0b30*/  LDGSTS.E [R252+0x8000], [R8.64], P0 ;  /* 0x0800000008fc7fae */ /* 0x0003e20008121846 */
[----:B------:R-:W-:-:S03]  /*c0b40*/  IADD3.X R19, R19, UR5, RZ, P2, !PT ;  /* 0x0000000513137c10 */ /* 0x000fc600097fe4ff */
[----:B------:R-:W-:Y:S04]  /*c0b50*/  STL [R1+0x18d8], R13 ;  /* 0x0018d80d01007387 */ /* 0x000fe80000100800 */
[----:B------:R1:W-:Y:S02]  /*c0b60*/  STL [R1+0x1894], R19 ;  /* 0x0018941301007387 */ /* 0x0003e40000100800 */
[----:B-1----:R-:W-:Y:S01]  /*c0b70*/  MOV R8, R11 ;  /* 0x0000000b00087202 */ /* 0x002fe20000000f00 */
[----:B------:R-:W-:Y:S02]  /*c0b80*/  IMAD.MOV.U32 R9, RZ, RZ, R19 ;  /* 0x000000ffff097224 */ /* 0x000fe400078e0013 */
[----:B------:R-:W3:Y:S04]  /*c0b90*/  LDL.LU R19, [R1+0x1a14] ;  /* 0x001a140001137983 */ /* 0x000ee80000300800 */
[----:B------:R1:W-:Y:S01]  /*c0ba0*/  LDGSTS.E [R252+0x9000], [R8.64], P0 ;  /* 0x0900000008fc7fae */ /* 0x0003e20008121846 */
[----:B------:R-:W-:-:S02]  /*c0bb0*/  IADD3.X R17, R17, UR5, RZ, P1, !PT ;  /* 0x0000000511117c10 */ /* 0x000fc40008ffe4ff */
[----:B------:R-:W-:-:S05]  /*c0bc0*/  IADD3 R15, P2, R15, UR8, RZ ;  /* 0x000000080f0f7c10 */ /* 0x000fca000ff5e0ff */
[----:B------:R-:W-:Y:S01]  /*c0bd0*/  STL [R1+0x1918], R15 ;  /* 0x0019180f01007387 */ /* 0x000fe20000100800 */
[----:B------:R4:W-:Y:S02]  /*c0be0*/  STL [R1+0x18d4], R17 ;  /* 0x0018d41101007387 */ /* 0x0009e40000100800 */
[----:B------:R-:W3:Y:S01]  /*c0bf0*/  LDL.LU R11, [R1+0x1a98] ;  /* 0x001a9800010b7983 */ /* 0x000ee20000300800 */
[----:B----4-:R-:W-:Y:S01]  /*c0c00*/  IADD3.X R18, R18, UR5, RZ, P2, !PT ;  /* 0x0000000512127c10 */ /* 0x010fe200097fe4ff */
[----:B-1----:R-:W-:Y:S02]  /*c0c10*/  IMAD.MOV.U32 R9, RZ, RZ, R17 ;  /* 0x000000ffff097224 */ /* 0x002fe400078e0011 */
[----:B------:R-:W-:Y:S01]  /*c0c20*/  IMAD.MOV.U32 R8, RZ, RZ, R13 ;  /* 0x000000ffff087224 */ /* 0x000fe200078e000d */
[----:B------:R-:W-:Y:S01]  /*c0c30*/  IADD3 R16, P1, R16, UR8, RZ ;  /* 0x0000000810107c10 */ /* 0x000fe2000ff3e0ff */
[----:B------:R-:W3:Y:S04]  /*c0c40*/  LDL.LU R17, [R1+0x1a54] ;  /* 0x001a540001117983 */ /* 0x000ee80000300800 */
[----:B------:R1:W-:Y:S04]  /*c0c50*/  LDGSTS.E [R252+0xa000], [R8.64], P0 ;  /* 0x0a00000008fc7fae */ /* 0x0003e80008121846 */
[----:B------:R-:W-:Y:S01]  /*c0c60*/  STL [R1+0x1958], R16 ;  /* 0x0019581001007387 */ /* 0x000fe20000100800 */
[----:B------:R1:W-:Y:S02]  /*c0c70*/  STL [R1+0x1914], R18 ;  /* 0x0019141201007387 */ /* 0x0003e40000100800 */
[----:B------:R-:W3:Y:S01]  /*c0c80*/  LDL.LU R13, [R1+0x1ad8] ;  /* 0x001ad800010d7983 */ /* 0x000ee20000300800 */
[----:B------:R-:W-:-:S02]  /*c0c90*/  IADD3.X R22, R22, UR5, RZ, P1, !PT ;  /* 0x0000000516167c10 */ /* 0x000fc40008ffe4ff */
[----:B------:R-:W-:Y:S02]  /*c0ca0*/  IADD3 R14, P2, R14, UR8, RZ ;  /* 0x000000080e0e7c10 */ /* 0x000fe4000ff5e0ff */
[----:B-1----:R-:W-:Y:S02]  /*c0cb0*/  MOV R9, R18 ;  /* 0x0000001200097202 */ /* 0x002fe40000000f00 */
[----:B------:R-:W3:Y:S01]  /*c0cc0*/  LDL.LU R18, [R1+0x1a94] ;  /* 0x001a940001127983 */ /* 0x000ee20000300800 */
[----:B------:R-:W-:Y:S02]  /*c0cd0*/  STL [R1+0x1998], R14 ;  /* 0x0019980e01007387 */ /* 0x000fe40000100800 */
[----:B------:R-:W-:Y:S02]  /*c0ce0*/  IMAD.MOV.U32 R8, RZ, RZ, R15 ;  /* 0x000000ffff087224 */ /* 0x000fe400078e000f */
[----:B------:R1:W-:Y:S01]  /*c0cf0*/  STL [R1+0x1954], R22 ;  /* 0x0019541601007387 */ /* 0x0003e20000100800 */
[----:B------:R-:W3:Y:S01]  /*c0d00*/  LDL.LU R15, [R1+0x1b18] ;  /* 0x001b1800010f7983 */ /* 0x000ee20000300800 */
[----:B------:R-:W3:Y:S03]  /*c0d10*/  LDL.LU R23, [R1+0x1ad4] ;  /* 0x001ad40001177983 */ /* 0x000ee60000300800 */
[----:B------:R1:W-:Y:S01]  /*c0d20*/  LDGSTS.E [R252+0xb000], [R8.64], P0 ;  /* 0x0b00000008fc7fae */ /* 0x0003e20008121846 */
[----:B------:R-:W-:Y:S01]  /*c0d30*/  IADD3.X R21, R21, UR5, RZ, P2, !PT ;  /* 0x0000000515157c10 */ /* 0x000fe200097fe4ff */
[----:B-1----:R-:W-:-:S02]  /*c0d40*/  IMAD.MOV.U32 R8, RZ, RZ, R16 ;  /* 0x000000ffff087224 */ /* 0x002fc400078e0010 */
[----:B------:R-:W-:-:S05]  /*c0d50*/  IMAD.MOV.U32 R9, RZ, RZ, R22 ;  /* 0x000000ffff097224 */ /* 0x000fca00078e0016 */
[----:B------:R1:W-:Y:S02]  /*c0d60*/  LDGSTS.E [R252+0xc000], [R8.64], P0 ;  /* 0x0c00000008fc7fae */ /* 0x0003e40008121846 */
[----:B-1----:R-:W-:Y:S02]  /*c0d70*/  IMAD.MOV.U32 R8, RZ, RZ, R14 ;  /* 0x000000ffff087224 */ /* 0x002fe400078e000e */
[----:B------:R-:W-:-:S05]  /*c0d80*/  IMAD.MOV.U32 R9, RZ, RZ, R21 ;  /* 0x000000ffff097224 */ /* 0x000fca00078e0015 */
[----:B------:R1:W-:Y:S01]  /*c0d90*/  LDGSTS.E [R252+0xd000], [R8.64], P0 ;  /* 0x0d00000008fc7fae */ /* 0x0003e20008121846 */
[----:B--2---:R-:W-:-:S05]  /*c0da0*/  IADD3 R12, P1, R12, UR8, RZ ;  /* 0x000000080c0c7c10 */ /* 0x004fca000ff3e0ff */
[----:B------:R-:W-:Y:S01]  /*c0db0*/  STL [R1+0x19d8], R12 ;  /* 0x0019d80c01007387 */ /* 0x000fe20000100800 */
[----:B------:R2:W-:Y:S02]  /*c0dc0*/  STL [R1+0x1994], R21 ;  /* 0x0019941501007387 */ /* 0x0005e40000100800 */
[----:B------:R-:W4:Y:S02]  /*c0dd0*/  LDL.LU R16, [R1+0x1b58] ;  /* 0x001b580001107983 */ /* 0x000f240000300800 */
[----:B------:R-:W4:Y:S01]  /*c0de0*/  LDL.LU R22, [R1+0x1b14] ;  /* 0x001b140001167983 */ /* 0x000f220000300800 */
[----:B------:R-:W-:Y:S02]  /*c0df0*/  IADD3.X R20, R20, UR5, RZ, P1, !PT ;  /* 0x0000000514147c10 */ /* 0x000fe40008ffe4ff */
[----:B------:R-:W-:Y:S02]  /*c0e00*/  IADD3 R3, P2, R3, UR8, RZ ;  /* 0x0000000803037c10 */ /* 0x000fe4000ff5e0ff */
[----:B-1----:R-:W-:Y:S01]  /*c0e10*/  MOV R8, R12 ;  /* 0x0000000c00087202 */ /* 0x002fe20000000f00 */
[----:B------:R-:W-:-:S02]  /*c0e20*/  IMAD.MOV.U32 R9, RZ, RZ, R20 ;  /* 0x000000ffff097224 */ /* 0x000fc400078e0014 */
[----:B------:R-:W-:Y:S01]  /*c0e30*/  STL [R1+0x1a18], R3 ;  /* 0x001a180301007387 */ /* 0x000fe20000100800 */
[----:B------:R1:W-:Y:S01]  /*c0e40*/  STL [R1+0x19d4], R20 ;  /* 0x0019d41401007387 */ /* 0x0003e20000100800 */
[----:B---3--:R-:W-:Y:S02]  /*c0e50*/  IADD3 R10, P1, R10, UR8, RZ ;  /* 0x000000080a0a7c10 */ /* 0x008fe4000ff3e0ff */
[----:B--2---:R-:W2:Y:S04]  /*c0e60*/  LDL.LU R21, [R1+0x1b54] ;  /* 0x001b540001157983 */ /* 0x004ea80000300800 */
[----:B------:R-:W3:Y:S04]  /*c0e70*/  LDL.LU R14, [R1+0x1b98] ;  /* 0x001b9800010e7983 */ /* 0x000ee80000300800 */
[----:B------:R1:W-:Y:S04]  /*c0e80*/  LDGSTS.E [R252+0xe000], [R8.64], P0 ;  /* 0x0e00000008fc7fae */ /* 0x0003e80008121846 */
[----:B-1----:R-:W3:Y:S01]  /*c0e90*/  LDL.LU R20, [R1+0x1b94] ;  /* 0x001b940001147983 */ /* 0x002ee20000300800 */
[----:B------:R-:W-:Y:S01]  /*c0ea0*/  STL [R1+0x1a58], R10 ;  /* 0x001a580a01007387 */ /* 0x000fe20000100800 */
[----:B------:R-:W-:Y:S01]  /*c0eb0*/  IADD3.X R19, R19, UR5, RZ, P2, !PT ;  /* 0x0000000513137c10 */ /* 0x000fe200097fe4ff */
[----:B------:R-:W-:-:S04]  /*c0ec0*/  IMAD.MOV.U32 R8, RZ, RZ, R3 ;  /* 0x000000ffff087224 */ /* 0x000fc800078e0003 */
[----:B------:R1:W-:Y:S01]  /*c0ed0*/  STL [R1+0x1a14], R19 ;  /* 0x001a141301007387 */ /* 0x0003e20000100800 */
[----:B------:R-:W3:Y:S02]  /*c0ee0*/  LDL.LU R12, [R1+0x1bd8] ;  /* 0x001bd800010c7983 */ /* 0x000ee40000300800 */
[----:B------:R-:W-:Y:S01]  /*c0ef0*/  IMAD.MOV.U32 R9, RZ, RZ, R19 ;  /* 0x000000ffff097224 */ /* 0x000fe200078e0013 */
[----:B------:R-:W-:-:S04]  /*c0f00*/  IADD3 R11, P2, R11, UR8, RZ ;  /* 0x000000080b0b7c10 */ /* 0x000fc8000ff5e0ff */
[----:B------:R1:W-:Y:S04]  /*c0f10*/  LDGSTS.E [R252+0xf000], [R8.64], P0 ;  /* 0x0f00000008fc7fae */ /* 0x0003e80008121846 */
[----:B-1----:R-:W3:Y:S01]  /*c0f20*/  LDL.LU R19, [R1+0x1bd4] ;  /* 0x001bd40001137983 */ /* 0x002ee20000300800 */
[----:B------:R-:W-:Y:S01]  /*c0f30*/  STL [R1+0x1a98], R11 ;  /* 0x001a980b01007387 */ /* 0x000fe20000100800 */
[----:B------:R-:W-:Y:S02]  /*c0f40*/  IADD3.X R17, R17, UR5, RZ, P1, !PT ;  /* 0x0000000511117c10 */ /* 0x000fe40008ffe4ff */
[----:B------:R-:W-:-:S03]  /*c0f50*/  IADD3 R13, P1, R13, UR8, RZ ;  /* 0x000000080d0d7c10 */ /* 0x000fc6000ff3e0ff */
[----:B------:R1:W-:Y:S01]  /*c0f60*/  STL [R1+0x1a54], R17 ;  /* 0x001a541101007387 */ /* 0x0003e20000100800 */
[----:B------:R-:W3:Y:S02]  /*c0f70*/  LDL.LU R3, [R1+0x1c18] ;  /* 0x001c180001037983 */ /* 0x000ee40000300800 */
[----:B------:R-:W-:Y:S01]  /*c0f80*/  IMAD.MOV.U32 R8, RZ, RZ, R10 ;  /* 0x000000ffff087224 */ /* 0x000fe200078e000a */
[----:B------:R-:W-:-:S05]  /*c0f90*/  MOV R9, R17 ;  /* 0x0000001100097202 */ /* 0x000fca0000000f00 */
[----:B------:R1:W-:Y:S04]  /*c0fa0*/  LDGSTS.E [R252+0x10000], [R8.64], P0 ;  /* 0x1000000008fc7fae */ /* 0x0003e80008121846 */
[----:B-1----:R-:W3:Y:S01]  /*c0fb0*/  LDL.LU R17, [R1+0x1c14] ;  /* 0x001c140001117983 */ /* 0x002ee20000300800 */
[----:B------:R-:W-:-:S03]  /*c0fc0*/  IADD3.X R18, R18, UR5, RZ, P2, !PT ;  /* 0x0000000512127c10 */ /* 0x000fc600097fe4ff */
[----:B------:R-:W-:Y:S01]  /*c0fd0*/  STL [R1+0x1ad8], R13 ;  /* 0x001ad80d01007387 */ /* 0x000fe20000100800 */
[----:B------:R-:W-:Y:S02]  /*c0fe0*/  IADD3 R15, P2, R15, UR8, RZ ;  /* 0x000000080f0f7c10 */ /* 0x000fe4000ff5e0ff */
[----:B------:R-:W-:Y:S01]  /*c0ff0*/  IADD3.X R23, R23, UR5, RZ, P1, !PT ;  /* 0x0000000517177c10 */ /* 0x000fe20008ffe4ff */
[----:B------:R1:W-:Y:S01]  /*c1000*/  STL [R1+0x1a94], R18 ;  /* 0x001a941201007387 */ /* 0x0003e20000100800 */
[----:B------:R-:W3:Y:S02]  /*c1010*/  LDL.LU R10, [R1+0x1c58] ;  /* 0x001c5800010a7983 */ /* 0x000ee40000300800 */
[----:B------:R-:W-:Y:S02]  /*c1020*/  IMAD.MOV.U32 R9, RZ, RZ, R18 ;  /* 0x000000ffff097224 */ /* 0x000fe400078e0012 */
[----:B------:R-:W-:-:S05]  /*c1030*/  IMAD.MOV.U32 R8, RZ, RZ, R11 ;  /* 0x000000ffff087224 */ /* 0x000fca00078e000b */
[----:B------:R1:W-:Y:S04]  /*c1040*/  LDGSTS.E [R252+0x11000], [R8.64], P0 ;  /* 0x1100000008fc7fae */ /* 0x0003e80008121846 */
[----:B-1----:R-:W3:Y:S01]  /*c1050*/  LDL.LU R18, [R1+0x1c54] ;  /* 0x001c540001127983 */ /* 0x002ee20000300800 */
[----:B------:R-:W-:Y:S02]  /*c1060*/  STL [R1+0x1b18], R15 ;  /* 0x001b180f01007387 */ /* 0x000fe40000100800 */
[----:B------:R-:W-:Y:S02]  /*c1070*/  STL [R1+0x1ad4], R23 ;  /* 0x001ad41701007387 */ /* 0x000fe40000100800 */
[----:B------:R-:W3:Y:S02]  /*c1080*/  LDL.LU R11, [R1+0x1c98] ;  /* 0x001c9800010b7983 */ /* 0x000ee40000300800 */
[----:B------:R-:W-:-:S02]  /*c1090*/  IMAD.MOV.U32 R8, RZ, RZ, R13 ;  /* 0x000000ffff087224 */ /* 0x000fc400078e000d */
[----:B------:R-:W-:Y:S01]  /*c10a0*/  IMAD.MOV.U32 R9, RZ, RZ, R23 ;  /* 0x000000ffff097224 */ /* 0x000fe200078e0017 */
[----:B------:R-:W3:Y:S04]  /*c10b0*/  LDL.LU R13, [R1+0x1cd8] ;  /* 0x001cd800010d7983 */ /* 0x000ee80000300800 */
[----:B------:R1:W-:Y:S02]  /*c10c0*/  LDGSTS.E [R252+0x12000], [R8.64], P0 ;  /* 0x1200000008fc7fae */ /* 0x0003e40008121846 */
[----:B-1----:R-:W-:Y:S02]  /*c10d0*/  MOV R8, R15 ;  /* 0x0000000f00087202 */ /* 0x002fe40000000f00 */
[----:B----4-:R-:W-:Y:S02]  /*c10e0*/  IADD3 R16, P1, R16, UR8, RZ ;  /* 0x0000000810107c10 */ /* 0x010fe4000ff3e0ff */
[----:B------:R-:W-:-:S03]  /*c10f0*/  IADD3.X R22, R22, UR5, RZ, P2, !PT ;  /* 0x0000000516167c10 */ /* 0x000fc600097fe4ff */
[----:B------:R-:W-:Y:S02]  /*c1100*/  STL [R1+0x1b58], R16 ;  /* 0x001b581001007387 */ /* 0x000fe40000100800 */
[----:B------:R1:W-:Y:S02]  /*c1110*/  STL [R1+0x1b14], R22 ;  /* 0x001b141601007387 */ /* 0x0003e40000100800 */
[----:B------:R-:W-:-:S05]  /*c1120*/  IMAD.MOV.U32 R9, RZ, RZ, R22 ;  /* 0x000000ffff097224 */ /* 0x000fca00078e0016 */
[----:B------:R4:W-:Y:S01]  /*c1130*/  LDGSTS.E [R252+0x13000], [R8.64], P0 ;  /* 0x1300000008fc7fae */ /* 0x0009e20008121846 */
[----:B--2---:R-:W-:Y:S02]  /*c1140*/  IADD3.X R21, R21, UR5, RZ, P1, !PT ;  /* 0x0000000515157c10 */ /* 0x004fe40008ffe4ff */
[----:B---3--:R-:W-:Y:S01]  /*c1150*/  IADD3 R14, P2, R14, UR8, RZ ;  /* 0x000000080e0e7c10 */ /* 0x008fe2000ff5e0ff */
[----:B-1----:R-:W2:Y:S04]  /*c1160*/  LDL.LU R22, [R1+0x1c94] ;  /* 0x001c940001167983 */ /* 0x002ea80000300800 */
[----:B------:R-:W-:Y:S01]  /*c1170*/  STL [R1+0x1b98], R14 ;  /* 0x001b980e01007387 */ /* 0x000fe20000100800 */
[----:B------:R1:W-:Y:S02]  /*c1180*/  STL [R1+0x1b54], R21 ;  /* 0x001b541501007387 */ /* 0x0003e40000100800 */
[----:B------:R-:W3:Y:S01]  /*c1190*/  LDL.LU R15, [R1+0x1d18] ;  /* 0x001d1800010f7983 */ /* 0x000ee20000300800 */
[----:B------:R-:W-:Y:S01]  /*c11a0*/  IADD3.X R20, R20, UR5, RZ, P2, !PT ;  /* 0x0000000514147c10 */ /* 0x000fe200097fe4ff */
[----:B----4-:R-:W-:-:S02]  /*c11b0*/  IMAD.MOV.U32 R8, RZ, RZ, R16 ;  /* 0x000000ffff087224 */ /* 0x010fc400078e0010 */
[----:B------:R-:W-:Y:S02]  /*c11c0*/  IMAD.MOV.U32 R9, RZ, RZ, R21 ;  /* 0x000000ffff097224 */ /* 0x000fe400078e0015 */
[----:B-1----:R-:W4:Y:S04]  /*c11d0*/  LDL.LU R21, [R1+0x1cd4] ;  /* 0x001cd40001157983 */ /* 0x002f280000300800 */
[----:B------:R1:W-:Y:S01]  /*c11e0*/  LDGSTS.E [R252+0x14000], [R8.64], P0 ;  /* 0x1400000008fc7fae */ /* 0x0003e20008121846 */
[----:B------:R-:W-:-:S05]  /*c11f0*/  IADD3 R12, P1, R12, UR8, RZ ;  /* 0x000000080c0c7c10 */ /* 0x000fca000ff3e0ff */
[----:B------:R-:W-:Y:S01]  /*c1200*/  STL [R1+0x1bd8], R12 ;  /* 0x001bd80c01007387 */ /* 0x000fe20000100800 */
[----:B------:R1:W-:Y:S01]  /*c1210*/  STL [R1+0x1b94], R20 ;  /* 0x001b941401007387 */ /* 0x0003e20000100800 */
[----:B------:R-:W-:Y:S01]  /*c1220*/  IADD3.X R19, R19, UR5, RZ, P1, !PT ;  /* 0x0000000513137c10 */ /* 0x000fe20008ffe4ff */
[----:B------:R-:W4:Y:S01]  /*c1230*/  LDL.LU R16, [R1+0x2ea0] ;  /* 0x002ea00001107983 */ /* 0x000f220000300800 */
[----:B-1----:R-:W-:Y:S01]  /*c1240*/  MOV R9, R20 ;  /* 0x0000001400097202 */ /* 0x002fe20000000f00 */
[----:B------:R-:W-:-:S05]  /*c1250*/  IMAD.MOV.U32 R8, RZ, RZ, R14 ;  /* 0x000000ffff087224 */ /* 0x000fca00078e000e */
[----:B------:R1:W-:Y:S04]  /*c1260*/  LDGSTS.E [R252+0x15000], [R8.64], P0 ;  /* 0x1500000008fc7fae */ /* 0x0003e80008121846 */
[----:B------:R-:W4:Y:S01]  /*c1270*/  LDL.LU R20, [R1+0x1d14] ;  /* 0x001d140001147983 */ /* 0x000f220000300800 */
[----:B------:R-:W-:-:S05]  /*c1280*/  IADD3 R3, P2, R3, UR8, RZ ;  /* 0x0000000803037c10 */ /* 0x000fca000ff5e0ff */
[----:B------:R-:W-:Y:S01]  /*c1290*/  STL [R1+0x1c18], R3 ;  /* 0x001c180301007387 */ /* 0x000fe20000100800 */
[----:B------:R1:W-:Y:S02]  /*c12a0*/  STL [R1+0x1bd4], R19 ;  /* 0x001bd41301007387 */ /* 0x0003e40000100800 */
[----:B------:R-:W4:Y:S01]  /*c12b0*/  LDL.LU R14, [R1+0x2e30] ;  /* 0x002e3000010e7983 */ /* 0x000f220000300800 */
[----:B------:R-:W-:Y:S01]  /*c12c0*/  IADD3.X R17, R17, UR5, RZ, P2, !PT ;  /* 0x0000000511117c10 */ /* 0x000fe200097fe4ff */
[----:B------:R-:W4:Y:S01]  /*c12d0*/  LDL.LU R23, [R1+0x2e7c] ;  /* 0x002e7c0001177983 */ /* 0x000f220000300800 */
[----:B-1----:R-:W-:Y:S02]  /*c12e0*/  IMAD.MOV.U32 R8, RZ, RZ, R12 ;  /* 0x000000ffff087224 */ /* 0x002fe400078e000c */
[----:B------:R-:W-:-:S05]  /*c12f0*/  IMAD.MOV.U32 R9, RZ, RZ, R19 ;  /* 0x000000ffff097224 */ /* 0x000fca00078e0013 */
[----:B------:R1:W-:Y:S01]  /*c1300*/  LDGSTS.E [R252+0x16000], [R8.64], P0 ;  /* 0x1600000008fc7fae */ /* 0x0003e20008121846 */
[----:B------:R-:W-:-:S05]  /*c1310*/  IADD3 R10, P1, R10, UR8, RZ ;  /* 0x000000080a0a7c10 */ /* 0x000fca000ff3e0ff */
[----:B------:R-:W-:Y:S01]  /*c1320*/  STL [R1+0x1c58], R10 ;  /* 0x001c580a01007387 */ /* 0x000fe20000100800 */
[----:B------:R1:W-:Y:S02]  /*c1330*/  STL [R1+0x1c14], R17 ;  /* 0x001c141101007387 */ /* 0x0003e40000100800 */
[----:B------:R-:W4:Y:S01]  /*c1340*/  LDL.LU R12, [R1+0x2dc0] ;  /* 0x002dc000010c7983 */ /* 0x000f220000300800 */
[----:B------:R-:W-:Y:S01]  /*c1350*/  IADD3.X R18, R18, UR5, RZ, P1, !PT ;  /* 0x0000000512127c10 */ /* 0x000fe20008ffe4ff */
[----:B------:R-:W4:Y:S01]  /*c1360*/  LDL.LU R19, [R1+0x2e0c] ;  /* 0x002e0c0001137983 */ /* 0x000f220000300800 */
[----:B------:R-:W-:Y:S01]  /*c1370*/  IADD3 R11, P2, R11, UR8, RZ ;  /* 0x000000080b0b7c10 */ /* 0x000fe2000ff5e0ff */
[----:B-1----:R-:W-:Y:S02]  /*c1380*/  IMAD.MOV.U32 R9, RZ, RZ, R17 ;  /* 0x000000ffff097224 */ /* 0x002fe400078e0011 */
[----:B------:R-:W-:Y:S02]  /*c1390*/  IMAD.MOV.U32 R8, RZ, RZ, R3 ;  /* 0x000000ffff087224 */ /* 0x000fe400078e0003 */
[----:B------:R-:W-:Y:S01]  /*c13a0*/  STL [R1+0x1c98], R11 ;  /* 0x001c980b01007387 */ /* 0x000fe20000100800 */
[----:B------:R1:W-:Y:S02]  /*c13b0*/  STL [R1+0x1c54], R18 ;  /* 0x001c541201007387 */ /* 0x0003e40000100800 */
[----:B------:R-:W4:Y:S02]  /*c13c0*/  LDL.LU R17, [R1+0x2da4] ;  /* 0x002da40001117983 */ /* 0x000f240000300800 */
[----:B------:R-:W4:Y:S01]  /*c13d0*/  LDL.LU R3, [R1+0x2d58] ;  /* 0x002d580001037983 */ /* 0x000f220000300800 */
[----:B------:R1:W-:Y:S01]  /*c13e0*/  LDGSTS.E [R252+0x17000], [R8.64], P0 ;  /* 0x1700000008fc7fae */ /* 0x0003e20008121846 */
[----:B------:R-:W-:-:S02]  /*c13f0*/  IADD3 R13, P1, R13, UR8, RZ ;  /* 0x000000080d0d7c10 */ /* 0x000fc4000ff3e0ff */
[----:B-1----:R-:W-:Y:S01]  /*c1400*/  MOV R8, R10 ;  /* 0x0000000a00087202 */ /* 0x002fe20000000f00 */
[----:B------:R-:W-:Y:S02]  /*c1410*/  IMAD.MOV.U32 R9, RZ, RZ, R18 ;  /* 0x000000ffff097224 */ /* 0x000fe400078e0012 */
[----:B------:R-:W4:Y:S04]  /*c1420*/  LDL.LU R18, [R1+0x2d34] ;  /* 0x002d340001127983 */ /* 0x000f280000300800 */
[----:B------:R1:W-:Y:S01]  /*c1430*/  LDGSTS.E [R252+0x18000], [R8.64], P0 ;  /* 0x1800000008fc7fae */ /* 0x0003e20008121846 */
[----:B------:R-:W-:Y:S02]  /*c1440*/  STL [R1+0x1cd8], R13 ;  /* 0x001cd80d01007387 */ /* 0x000fe40000100800 */
[----:B-1----:R-:W-:Y:S01]  /*c1450*/  IMAD.MOV.U32 R8, RZ, RZ, R11 ;  /* 0x000000ffff087224 */ /* 0x002fe200078e000b */
[----:B--2---:R-:W-:-:S02]  /*c1460*/  IADD3.X R22, R22, UR5, RZ, P2, !PT ;  /* 0x0000000516167c10 */ /* 0x004fc400097fe4ff */
[----:B---3--:R-:W-:-:S03]  /*c1470*/  IADD3 R15, P2, R15, UR8, RZ ;  /* 0x000000080f0f7c10 */ /* 0x008fc6000ff5e0ff */
[----:B------:R-:W-:Y:S01]  /*c1480*/  IMAD.MOV.U32 R9, RZ, RZ, R22 ;  /* 0x000000ffff097224 */ /* 0x000fe200078e0016 */
[----:B------:R1:W-:Y:S01]  /*c1490*/  STL [R1+0x1c94], R22 ;  /* 0x001c941601007387 */ /* 0x0003e20000100800 */
[----:B------:R-:W2:Y:S03]  /*c14a0*/  LDL.LU R10, [R1+0x26f8] ;  /* 0x0026f800010a7983 */ /* 0x000ea60000300800 */
[----:B------:R3:W-:Y:S01]  /*c14b0*/  LDGSTS.E [R252+0x19000], [R8.64], P0 ;  /* 0x1900000008fc7fae */ /* 0x0007e20008121846 */
[----:B----4-:R-:W-:-:S03]  /*c14c0*/  IADD3.X R21, R21, UR5, RZ, P1, !PT ;  /* 0x0000000515157c10 */ /* 0x010fc60008ffe4ff */
[----:B-1----:R-:W4:Y:S01]  /*c14d0*/  LDL.LU R22, [R1+0x26ec] ;  /* 0x0026ec0001167983 */ /* 0x002f220000300800 */
[----:B------:R-:W-:Y:S03]  /*c14e0*/  STL [R1+0x1d18], R15 ;  /* 0x001d180f01007387 */ /* 0x000fe60000100800 */
[----:B------:R1:W-:Y:S01]  /*c14f0*/  STL [R1+0x1cd4], R21 ;  /* 0x001cd41501007387 */ /* 0x0003e20000100800 */
[----:B------:R-:W4:Y:S02]  /*c1500*/  LDL.LU R11, [R1+0x26b8] ;  /* 0x0026b800010b7983 */ /* 0x000f240000300800 */
[----:B---3--:R-:W-:Y:S01]  /*c1510*/  IMAD.MOV.U32 R8, RZ, RZ, R13 ;  /* 0x000000ffff087224 */ /* 0x008fe200078e000d */
[----:B------:R-:W-:Y:S02]  /*c1520*/  MOV R9, R21 ;  /* 0x0000001500097202 */ /* 0x000fe40000000f00 */
[----:B------:R-:W-:Y:S01]  /*c1530*/  IADD3 R16, P1, R16, UR8, RZ ;  /* 0x0000000810107c10 */ /* 0x000fe2000ff3e0ff */
[----:B-1----:R-:W2:Y:S04]  /*c1540*/  LDL.LU R21, [R1+0x26ac] ;  /* 0x0026ac0001157983 */ /* 0x002ea80000300800 */
[----:B------:R1:W-:Y:S04]  /*c1550*/  LDGSTS.E [R252+0x1a000], [R8.64], P0 ;  /* 0x1a00000008fc7fae */ /* 0x0003e80008121846 */
[----:B------:R-:W-:Y:S01]  /*c1560*/  STL [R1+0x2ea0], R16 ;  /* 0x002ea01001007387 */ /* 0x000fe20000100800 */
[----:B------:R-:W-:-:S05]  /*c1570*/  IADD3.X R20, R20, UR5, RZ, P2, !PT ;  /* 0x0000000514147c10 */ /* 0x000fca00097fe4ff */
[----:B------:R1:W-:Y:S02]  /*c1580*/  STL [R1+0x1d14], R20 ;  /* 0x001d141401007387 */ /* 0x0003e40000100800 */
[----:B-1----:R-:W-:Y:S02]  /*c1590*/  IMAD.MOV.U32 R8, RZ, RZ, R15 ;  /* 0x000000ffff087224 */ /* 0x002fe400078e000f */
[----:B------:R-:W-:Y:S01]  /*c15a0*/  IMAD.MOV.U32 R9, RZ, RZ, R20 ;  /* 0x000000ffff097224 */ /* 0x000fe200078e0014 */
[----:B------:R-:W2:Y:S01]  /*c15b0*/  LDL.LU R13, [R1+0x2678] ;  /* 0x00267800010d7983 */ /* 0x000ea20000300800 */
[----:B------:R-:W-:Y:S02]  /*c15c0*/  IADD3 R14, P2, R14, UR8, RZ ;  /* 0x000000080e0e7c10 */ /* 0x000fe4000ff5e0ff */
[----:B------:R-:W-:Y:S01]  /*c15d0*/  IADD3.X R23, R23, UR5, RZ, P1, !PT ;  /* 0x0000000517177c10 */ /* 0x000fe20008ffe4ff */
[----:B------:R1:W-:Y:S04]  /*c15e0*/  LDGSTS.E [R252+0x1b000], [R8.64], P0 ;  /* 0x1b00000008fc7fae */ /* 0x0003e80008121846 */
[----:B------:R-:W2:Y:S01]  /*c15f0*/  LDL.LU R20, [R1+0x266c] ;  /* 0x00266c0001147983 */ /* 0x000ea20000300800 */
[----:B------:R-:W-:Y:S02]  /*c1600*/  STL [R1+0x2e30], R14 ;  /* 0x002e300e01007387 */ /* 0x000fe40000100800 */
[----:B------:R-:W-:Y:S02]  /*c1610*/  STL [R1+0x2e7c], R23 ;  /* 0x002e7c1701007387 */ /* 0x000fe40000100800 */
[----:B------:R-:W2:Y:S02]  /*c1620*/  LDL.LU R15, [R1+0x2638] ;  /* 0x00263800010f7983 */ /* 0x000ea40000300800 */
[----:B-1----:R-:W-:-:S02]  /*c1630*/  IMAD.MOV.U32 R8, RZ, RZ, R16 ;  /* 0x000000ffff087224 */ /* 0x002fc400078e0010 */
[----:B------:R-:W-:Y:S01]  /*c1640*/  IMAD.MOV.U32 R9, RZ, RZ, R23 ;  /* 0x000000ffff097224 */ /* 0x000fe200078e0017 */
[----:B------:R-:W2:Y:S01]  /*c1650*/  LDL.LU R16, [R1+0x25f8] ;  /* 0x0025f80001107983 */ /* 0x000ea20000300800 */
[----:B------:R-:W-:Y:S02]  /*c1660*/  IADD3 R12, P1, R12, UR8, RZ ;  /* 0x000000080c0c7c10 */ /* 0x000fe4000ff3e0ff */
[----:B------:R-:W-:Y:S01]  /*c1670*/  IADD3.X R19, R19, UR5, RZ, P2, !PT ;  /* 0x0000000513137c10 */ /* 0x000fe200097fe4ff */
[----:B------:R1:W-:Y:S04]  /*c1680*/  LDGSTS.E [R252+0x1c000], [R8.64], P0 ;  /* 0x1c00000008fc7fae */ /* 0x0003e80008121846 */
[----:B------:R-:W-:Y:S01]  /*c1690*/  STL [R1+0x2dc0], R12 ;  /* 0x002dc00c01007387 */ /* 0x000fe20000100800 */
[----:B------:R1:W-:Y:S01]  /*c16a0*/  STL [R1+0x2e0c], R19 ;  /* 0x002e0c1301007387 */ /* 0x0003e20000100800 */
[----:B------:R-:W-:-:S02]  /*c16b0*/  IADD3.X R17, R17, UR5, RZ, P1, !PT ;  /* 0x0000000511117c10 */ /* 0x000fc40008ffe4ff */
[----:B------:R-:W-:Y:S02]  /*c16c0*/  IADD3 R3, P2, R3, UR8, RZ ;  /* 0x0000000803037c10 */ /* 0x000fe4000ff5e0ff */
[----:B-1----:R-:W-:Y:S01]  /*c16d0*/  MOV R8, R14 ;  /* 0x0000000e00087202 */ /* 0x002fe20000000f00 */
[----:B------:R-:W-:Y:S02]  /*c16e0*/  IMAD.MOV.U32 R9, RZ, RZ, R19 ;  /* 0x000000ffff097224 */ /* 0x000fe400078e0013 */
[----:B------:R-:W2:Y:S01]  /*c16f0*/  LDL.LU R19, [R1+0x262c] ;  /* 0x00262c0001137983 */ /* 0x000ea20000300800 */
[----:B------:R-:W-:Y:S02]  /*c1700*/  STL [R1+0x2d58], R3 ;  /* 0x002d580301007387 */ /* 0x000fe40000100800 */
[----:B------:R1:W-:Y:S01]  /*c1710*/  STL [R1+0x2da4], R17 ;  /* 0x002da41101007387 */ /* 0x0003e20000100800 */
[----:B------:R1:W-:Y:S01]  /*c1720*/  LDGSTS.E [R252+0x1d000], [R8.64], P0 ;  /* 0x1d00000008fc7fae */ /* 0x0003e20008121846 */
[----:B------:R-:W2:Y:S02]  /*c1730*/  LDL.LU R14, [R1+0x25b8] ;  /* 0x0025b800010e7983 */ /* 0x000ea40000300800 */
[----:B-1----:R-:W-:-:S02]  /*c1740*/  IMAD.MOV.U32 R9, RZ, RZ, R17 ;  /* 0x000000ffff097224 */ /* 0x002fc400078e0011 */
[----:B------:R-:W2:Y:S01]  /*c1750*/  LDL.LU R17, [R1+0x25ec] ;  /* 0x0025ec0001117983 */ /* 0x000ea20000300800 */
[----:B------:R-:W-:Y:S01]  /*c1760*/  IADD3.X R18, R18, UR5, RZ, P2, !PT ;  /* 0x0000000512127c10 */ /* 0x000fe200097fe4ff */
[----:B------:R-:W-:-:S05]  /*c1770*/  IMAD.MOV.U32 R8, RZ, RZ, R12 ;  /* 0x000000ffff087224 */ /* 0x000fca00078e000c */
[----:B------:R1:W-:Y:S02]  /*c1780*/  LDGSTS.E [R252+0x1e000], [R8.64], P0 ;  /* 0x1e00000008fc7fae */ /* 0x0003e40008121846 */
[----:B-1----:R-:W-:Y:S01]  /*c1790*/  IMAD.MOV.U32 R8, RZ, RZ, R3 ;  /* 0x000000ffff087224 */ /* 0x002fe200078e0003 */
[----:B------:R-:W-:-:S05]  /*c17a0*/  MOV R9, R18 ;  /* 0x0000001200097202 */ /* 0x000fca0000000f00 */
[----:B------:R1:W-:Y:S01]  /*c17b0*/  LDGSTS.E [R252+0x1f000], [R8.64], P0 ;  /* 0x1f00000008fc7fae */ /* 0x0003e20008121846 */
[----:B--2---:R-:W-:-:S05]  /*c17c0*/  IADD3 R10, P1, R10, UR8, RZ ;  /* 0x000000080a0a7c10 */ /* 0x004fca000ff3e0ff */
[----:B------:R-:W-:Y:S01]  /*c17d0*/  STL [R1+0x26f8], R10 ;  /* 0x0026f80a01007387 */ /* 0x000fe20000100800 */
[----:B------:R2:W-:Y:S02]  /*c17e0*/  STL [R1+0x2d34], R18 ;  /* 0x002d341201007387 */ /* 0x0005e40000100800 */
[----:B------:R-:W3:Y:S01]  /*c17f0*/  LDL.LU R12, [R1+0x2578] ;  /* 0x00257800010c7983 */ /* 0x000ee20000300800 */
[----:B----4-:R-:W-:Y:S02]  /*c1800*/  IADD3.X R22, R22, UR5, RZ, P1, !PT ;  /* 0x0000000516167c10 */ /* 0x010fe40008ffe4ff */
[----:B------:R-:W-:Y:S01]  /*c1810*/  IADD3 R11, P2, R11, UR8, RZ ;  /* 0x000000080b0b7c10 */ /* 0x000fe2000ff5e0ff */
[----:B--2---:R-:W2:Y:S04]  /*c1820*/  LDL.LU R18, [R1+0x25ac] ;  /* 0x0025ac0001127983 */ /* 0x004ea80000300800 */
[----:B------:R-:W-:Y:S02]  /*c1830*/  STL [R1+0x26b8], R11 ;  /* 0x0026b80b01007387 */ /* 0x000fe40000100800 */
[----:B------:R4:W-:Y:S02]  /*c1840*/  STL [R1+0x26ec], R22 ;  /* 0x0026ec1601007387 */ /* 0x0009e40000100800 */
[----:B------:R-:W2:Y:S02]  /*c1850*/  LDL.LU R3, [R1+0x2538] ;  /* 0x0025380001037983 */ /* 0x000ea40000300800 */
[----:B-1----:R-:W-:Y:S01]  /*c1860*/  IMAD.MOV.U32 R8, RZ, RZ, R10 ;  /* 0x000000ffff087224 */ /* 0x002fe200078e000a */
[----:B------:R-:W-:Y:S01]  /*c1870*/  IADD3.X R21, R21, UR5, RZ, P2, !PT ;  /* 0x0000000515157c10 */ /* 0x000fe200097fe4ff */
[----:B------:R-:W-:Y:S01]  /*c1880*/  IMAD.MOV.U32 R9, RZ, RZ, R22 ;  /* 0x000000ffff097224 */ /* 0x000fe200078e0016 */
[----:B------:R-:W2:Y:S04]  /*c1890*/  LDL.LU R23, [R1+0x256c] ;  /* 0x00256c0001177983 */ /* 0x000ea80000300800 */
[----:B------:R1:W-:Y:S01]  /*c18a0*/  LDGSTS.E [R252+0x20000], [R8.64], P0 ;  /* 0x2000000008fc7fae */ /* 0x0003e20008121846 */
[----:B------:R-:W-:Y:S01]  /*c18b0*/  IADD3 R13, P1, R13, UR8, RZ ;  /* 0x000000080d0d7c10 */ /* 0x000fe2000ff3e0ff */
[----:B-1----:R-:W-:-:S04]  /*c18c0*/  IMAD.MOV.U32 R8, RZ, RZ, R11 ;  /* 0x000000ffff087224 */ /* 0x002fc800078e000b */
[----:B------:R-:W-:Y:S01]  /*c18d0*/  STL [R1+0x2678], R13 ;  /* 0x0026780d01007387 */ /* 0x000fe20000100800 */
[----:B------:R-:W-:Y:S01]  /*c18e0*/  IADD3.X R20, R20, UR5, RZ, P1, !PT ;  /* 0x0000000514147c10 */ /* 0x000fe20008ffe4ff */
[----:B------:R1:W-:Y:S02]  /*c18f0*/  STL [R1+0x26ac], R21 ;  /* 0x0026ac1501007387 */ /* 0x0003e40000100800 */
[----:B------:R-:W2:Y:S01]  /*c1900*/  LDL.LU R10, [R1+0x24f8] ;  /* 0x0024f800010a7983 */ /* 0x000ea20000300800 */
[----:B------:R-:W-:Y:S01]  /*c1910*/  IADD3 R15, P2, R15, UR8, RZ ;  /* 0x000000080f0f7c10 */ /* 0x000fe2000ff5e0ff */
[----:B------:R-:W-:Y:S01]  /*c1920*/  IMAD.MOV.U32 R9, RZ, RZ, R21 ;  /* 0x000000ffff097224 */ /* 0x000fe200078e0015 */
[----:B----4-:R-:W4:Y:S03]  /*c1930*/  LDL.LU R22, [R1+0x252c] ;  /* 0x00252c0001167983 */ /* 0x010f260000300800 */
[----:B------:R-:W-:Y:S02]  /*c1940*/  STL [R1+0x2638], R15 ;  /* 0x0026380f01007387 */ /* 0x000fe40000100800 */
[----:B------:R1:W-:Y:S01]  /*c1950*/  STL [R1+0x266c], R20 ;  /* 0x00266c1401007387 */ /* 0x0003e20000100800 */
[----:B------:R1:W-:Y:S04]  /*c1960*/  LDGSTS.E [R252+0x21000], [R8.64], P0 ;  /* 0x2100000008fc7fae */ /* 0x0003e80008121846 */
[----:B-1----:R-:W4:Y:S01]  /*c1970*/  LDL.LU R21, [R1+0x24ec] ;  /* 0x0024ec0001157983 */ /* 0x002f220000300800 */
[----:B------:R-:W4:Y:S01]  /*c1980*/  LDL.LU R11, [R1+0x24b8] ;  /* 0x0024b800010b7983 */ /* 0x000f220000300800 */
[----:B------:R-:W-:-:S02]  /*c1990*/  IADD3 R16, P1, R16, UR8, RZ ;  /* 0x0000000810107c10 */ /* 0x000fc4000ff3e0ff */
[----:B------:R-:W-:Y:S01]  /*c19a0*/  MOV R8, R13 ;  /* 0x0000000d00087202 */ /* 0x000fe20000000f00 */
[----:B------:R-:W-:Y:S02]  /*c19b0*/  IMAD.MOV.U32 R9, RZ, RZ, R20 ;  /* 0x000000ffff097224 */ /* 0x000fe400078e0014 */
[----:B------:R-:W4:Y:S01]  /*c19c0*/  LDL.LU R20, [R1+0x24ac] ;  /* 0x0024ac0001147983 */ /* 0x000f220000300800 */
[----:B------:R-:W-:Y:S03]  /*c19d0*/  STL [R1+0x25f8], R16 ;  /* 0x0025f81001007387 */ /* 0x000fe60000100800 */
[----:B------:R1:W-:Y:S01]  /*c19e0*/  LDGSTS.E [R252+0x22000], [R8.64], P0 ;  /* 0x2200000008fc7fae */ /* 0x0003e20008121846 */
[----:B------:R-:W-:Y:S02]  /*c19f0*/  IADD3.X R19, R19, UR5, RZ, P2, !PT ;  /* 0x0000000513137c10 */ /* 0x000fe400097fe4ff */
[----:B------:R-:W-:-:S03]  /*c1a00*/  IADD3 R14, P2, R14, UR8, RZ ;  /* 0x000000080e0e7c10 */ /* 0x000fc6000ff5e0ff */
[----:B------:R1:W-:Y:S01]  /*c1a10*/  STL [R1+0x262c], R19 ;  /* 0x00262c1301007387 */ /* 0x0003e20000100800 */
[----:B------:R-:W4:Y:S02]  /*c1a20*/  LDL.LU R13, [R1+0x2478] ;  /* 0x00247800010d7983 */ /* 0x000f240000300800 */
[----:B-1----:R-:W-:Y:S02]  /*c1a30*/  IMAD.MOV.U32 R9, RZ, RZ, R19 ;  /* 0x000000ffff097224 */ /* 0x002fe400078e0013 */
[----:B------:R-:W-:-:S05]  /*c1a40*/  IMAD.MOV.U32 R8, RZ, RZ, R15 ;  /* 0x000000ffff087224 */ /* 0x000fca00078e000f */
[----:B------:R1:W-:Y:S04]  /*c1a50*/  LDGSTS.E [R252+0x23000], [R8.64], P0 ;  /* 0x2300000008fc7fae */ /* 0x0003e80008121846 */
[----:B------:R-:W4:Y:S01]  /*c1a60*/  LDL.LU R19, [R1+0x246c] ;  /* 0x00246c0001137983 */ /* 0x000f220000300800 */
[----:B------:R-:W-:-:S03]  /*c1a70*/  IADD3.X R17, R17, UR5, RZ, P1, !PT ;  /* 0x0000000511117c10 */ /* 0x000fc60008ffe4ff */
[----:B------:R-:W-:Y:S04]  /*c1a80*/  STL [R1+0x25b8], R14 ;  /* 0x0025b80e01007387 */ /* 0x000fe80000100800 */
[----:B------:R1:W-:Y:S01]  /*c1a90*/  STL [R1+0x25ec], R17 ;  /* 0x0025ec1101007387 */ /* 0x0003e20000100800 */
[----:B------:R-:W4:Y:S02]  /*c1aa0*/  LDL.LU R15, [R1+0x2438] ;  /* 0x00243800010f7983 */ /* 0x000f240000300800 */
[----:B-1----:R-:W-:Y:S01]  /*c1ab0*/  IMAD.MOV.U32 R8, RZ, RZ, R16 ;  /* 0x000000ffff087224 */ /* 0x002fe200078e0010 */
[----:B------:R-:W-:-:S05]  /*c1ac0*/  MOV R9, R17 ;  /* 0x0000001100097202 */ /* 0x000fca0000000f00 */
[----:B------:R1:W-:Y:S04]  /*c1ad0*/  LDGSTS.E [R252+0x24000], [R8.64], P0 ;  /* 0x2400000008fc7fae */ /* 0x0003e80008121846 */
[----:B------:R-:W4:Y:S01]  /*c1ae0*/  LDL.LU R17, [R1+0x242c] ;  /* 0x00242c0001117983 */ /* 0x000f220000300800 */
[----:B-1----:R-:W-:Y:S01]  /*c1af0*/  IMAD.MOV.U32 R8, RZ, RZ, R14 ;  /* 0x000000ffff087224 */ /* 0x002fe200078e000e */
[----:B---3--:R-:W-:Y:S02]  /*c1b00*/  IADD3 R12, P1, R12, UR8, RZ ;  /* 0x000000080c0c7c10 */ /* 0x008fe4000ff3e0ff */
[----:B--2---:R-:W-:-:S03]  /*c1b10*/  IADD3.X R18, R18, UR5, RZ, P2, !PT ;  /* 0x0000000512127c10 */ /* 0x004fc600097fe4ff */
[----:B------:R-:W-:Y:S01]  /*c1b20*/  STL [R1+0x2578], R12 ;  /* 0x0025780c01007387 */ /* 0x000fe20000100800 */
[----:B------:R-:W-:Y:S01]  /*c1b30*/  IADD3 R3, P2, R3, UR8, RZ ;  /* 0x0000000803037c10 */ /* 0x000fe2000ff5e0ff */
[----:B------:R-:W-:Y:S02]  /*c1b40*/  IMAD.MOV.U32 R9, RZ, RZ, R18 ;  /* 0x000000ffff097224 */ /* 0x000fe400078e0012 */
[----:B------:R1:W-:Y:S01]  /*c1b50*/  STL [R1+0x25ac], R18 ;  /* 0x0025ac1201007387 */ /* 0x0003e20000100800 */
[----:B------:R-:W-:Y:S01]  /*c1b60*/  IADD3.X R23, R23, UR5, RZ, P1, !PT ;  /* 0x0000000517177c10 */ /* 0x000fe20008ffe4ff */
[----:B------:R-:W2:Y:S02]  /*c1b70*/  LDL.LU R16, [R1+0x23f8] ;  /* 0x0023f80001107983 */ /* 0x000ea40000300800 */
[----:B------:R3:W-:Y:S04]  /*c1b80*/  LDGSTS.E [R252+0x25000], [R8.64], P0 ;  /* 0x2500000008fc7fae */ /* 0x0007e80008121846 */
[----:B-1----:R-:W2:Y:S01]  /*c1b90*/  LDL.LU R18, [R1+0x23ec] ;  /* 0x0023ec0001127983 */ /* 0x002ea20000300800 */
        /* <DEDUP_REMOVED lines=8> */
[----:B----4-:R-:W-:-:S03]  /*c1c20*/  IADD3.X R22, R22, UR5, RZ, P2, !PT ;  /* 0x0000000516167c10 */ /* 0x010fc600097fe4ff */
[----:B------:R-:W-:Y:S04]  /*c1c30*/  STL [R1+0x24f8], R10 ;  /* 0x0024f80a01007387 */ /* 0x000fe80000100800 */
[----:B------:R4:W-:Y:S01]  /*c1c40*/  STL [R1+0x252c], R22 ;  /* 0x00252c1601007387 */ /* 0x0009e20000100800 */
[----:B------:R-:W-:Y:S02]  /*c1c50*/  IADD3.X R21, R21, UR5, RZ, P1, !PT ;  /* 0x0000000515157c10 */ /* 0x000fe40008ffe4ff */
[----:B------:R-:W-:Y:S02]  /*c1c60*/  IADD3 R11, P2, R11, UR8, RZ ;  /* 0x000000080b0b7c10 */ /* 0x000fe4000ff5e0ff */
[----:B-1----:R-:W-:Y:S01]  /*c1c70*/  MOV R8, R3 ;  /* 0x0000000300087202 */ /* 0x002fe20000000f00 */
[----:B------:R-:W-:-:S02]  /*c1c80*/  IMAD.MOV.U32 R9, RZ, RZ, R22 ;  /* 0x000000ffff097224 */ /* 0x000fc400078e0016 */
[----:B----4-:R-:W3:Y:S01]  /*c1c90*/  LDL.LU R22, [R1+0x23ac] ;  /* 0x0023ac0001167983 */ /* 0x010ee20000300800 */
[----:B------:R-:W-:Y:S02]  /*c1ca0*/  STL [R1+0x24b8], R11 ;  /* 0x0024b80b01007387 */ /* 0x000fe40000100800 */
[----:B------:R1:W-:Y:S01]  /*c1cb0*/  STL [R1+0x24ec], R21 ;  /* 0x0024ec1501007387 */ /* 0x0003e20000100800 */
[----:B------:R1:W-:Y:S01]  /*c1cc0*/  LDGSTS.E [R252+0x27000], [R8.64], P0 ;  /* 0x2700000008fc7fae */ /* 0x0003e20008121846 */
[----:B------:R-:W3:Y:S01]  /*c1cd0*/  LDL.LU R3, [R1+0x2338] ;  /* 0x0023380001037983 */ /* 0x000ee20000300800 */
[----:B------:R-:W-:Y:S01]  /*c1ce0*/  IADD3.X R20, R20, UR5, RZ, P2, !PT ;  /* 0x0000000514147c10 */ /* 0x000fe200097fe4ff */
[----:B-1----:R-:W-:Y:S02]  /*c1cf0*/  IMAD.MOV.U32 R9, RZ, RZ, R21 ;  /* 0x000000ffff097224 */ /* 0x002fe400078e0015 */
[----:B------:R-:W-:Y:S01]  /*c1d00*/  IMAD.MOV.U32 R8, RZ, RZ, R10 ;  /* 0x000000ffff087224 */ /* 0x000fe200078e000a */
[----:B------:R-:W3:Y:S01]  /*c1d10*/  LDL.LU R21, [R1+0x236c] ;  /* 0x00236c0001157983 */ /* 0x000ee20000300800 */
[----:B------:R-:W-:-:S03]  /*c1d20*/  IADD3 R13, P1, R13, UR8, RZ ;  /* 0x000000080d0d7c10 */ /* 0x000fc6000ff3e0ff */
[----:B------:R1:W-:Y:S04]  /*c1d30*/  LDGSTS.E [R252+0x28000], [R8.64], P0 ;  /* 0x2800000008fc7fae */ /* 0x0003e80008121846 */
[----:B------:R-:W-:Y:S01]  /*c1d40*/  STL [R1+0x2478], R13 ;  /* 0x0024780d01007387 */ /* 0x000fe20000100800 */
[----:B------:R1:W-:Y:S02]  /*c1d50*/  STL [R1+0x24ac], R20 ;  /* 0x0024ac1401007387 */ /* 0x0003e40000100800 */
[----:B------:R-:W3:Y:S01]  /*c1d60*/  LDL.LU R10, [R1+0x22f8] ;  /* 0x0022f800010a7983 */ /* 0x000ee20000300800 */
[----:B------:R-:W-:Y:S02]  /*c1d70*/  IADD3.X R19, R19, UR5, RZ, P1, !PT ;  /* 0x0000000513137c10 */ /* 0x000fe40008ffe4ff */
[----:B-1----:R-:W-:-:S02]  /*c1d80*/  MOV R9, R20 ;  /* 0x0000001400097202 */ /* 0x002fc40000000f00 */
[----:B------:R-:W-:Y:S01]  /*c1d90*/  IADD3 R15, P2, R15, UR8, RZ ;  /* 0x000000080f0f7c10 */ /* 0x000fe2000ff5e0ff */
[----:B------:R-:W3:Y:S01]  /*c1da0*/  LDL.LU R20, [R1+0x232c] ;  /* 0x00232c0001147983 */ /* 0x000ee20000300800 */
[----:B------:R-:W-:-:S03]  /*c1db0*/  IMAD.MOV.U32 R8, RZ, RZ, R11 ;  /* 0x000000ffff087224 */ /* 0x000fc600078e000b */
[----:B------:R-:W-:Y:S01]  /*c1dc0*/  STL [R1+0x2438], R15 ;  /* 0x0024380f01007387 */ /* 0x000fe20000100800 */
[----:B------:R1:W-:Y:S02]  /*c1dd0*/  STL [R1+0x246c], R19 ;  /* 0x00246c1301007387 */ /* 0x0003e40000100800 */
[----:B------:R-:W3:Y:S02]  /*c1de0*/  LDL.LU R11, [R1+0x22b8] ;  /* 0x0022b800010b7983 */ /* 0x000ee40000300800 */
[----:B------:R-:W3:Y:S01]  /*c1df0*/  LDL.LU R23, [R1+0x22ec] ;  /* 0x0022ec0001177983 */ /* 0x000ee20000300800 */
[----:B------:R1:W-:Y:S01]  /*c1e00*/  LDGSTS.E [R252+0x29000], [R8.64], P0 ;  /* 0x2900000008fc7fae */ /* 0x0003e20008121846 */
[----:B------:R-:W-:Y:S01]  /*c1e10*/  IADD3.X R17, R17, UR5, RZ, P2, !PT ;  /* 0x0000000511117c10 */ /* 0x000fe200097fe4ff */
[----:B-1----:R-:W-:Y:S02]  /*c1e20*/  IMAD.MOV.U32 R8, RZ, RZ, R13 ;  /* 0x000000ffff087224 */ /* 0x002fe400078e000d */
        /* <DEDUP_REMOVED lines=8> */
[----:B------:R-:W4:Y:S01]  /*c1eb0*/  LDL.LU R13, [R1+0x2278] ;  /* 0x00227800010d7983 */ /* 0x000f220000300800 */
[----:B------:R-:W-:Y:S01]  /*c1ec0*/  IADD3.X R18, R18, UR5, RZ, P1, !PT ;  /* 0x0000000512127c10 */ /* 0x000fe20008ffe4ff */
[----:B------:R-:W4:Y:S01]  /*c1ed0*/  LDL.LU R19, [R1+0x22ac] ;  /* 0x0022ac0001137983 */ /* 0x000f220000300800 */
[----:B------:R-:W-:Y:S02]  /*c1ee0*/  IADD3 R14, P2, R14, UR8, RZ ;  /* 0x000000080e0e7c10 */ /* 0x000fe4000ff5e0ff */
[----:B-1----:R-:W-:Y:S01]  /*c1ef0*/  MOV R8, R16 ;  /* 0x0000001000087202 */ /* 0x002fe20000000f00 */
[----:B------:R-:W-:Y:S02]  /*c1f00*/  IMAD.MOV.U32 R9, RZ, RZ, R18 ;  /* 0x000000ffff097224 */ /* 0x000fe400078e0012 */
[----:B------:R-:W-:Y:S01]  /*c1f10*/  STL [R1+0x23b8], R14 ;  /* 0x0023b80e01007387 */ /* 0x000fe20000100800 */
[----:B------:R1:W-:Y:S02]  /*c1f20*/  STL [R1+0x23ec], R18 ;  /* 0x0023ec1201007387 */ /* 0x0003e40000100800 */
[----:B--2---:R-:W2:Y:S01]  /*c1f30*/  LDL.LU R17, [R1+0x226c] ;  /* 0x00226c0001117983 */ /* 0x004ea20000300800 */
[----:B---3--:R-:W-:Y:S01]  /*c1f40*/  IADD3 R12, P1, R12, UR8, RZ ;  /* 0x000000080c0c7c10 */ /* 0x008fe2000ff3e0ff */
[----:B------:R-:W3:Y:S04]  /*c1f50*/  LDL.LU R15, [R1+0x2238] ;  /* 0x00223800010f7983 */ /* 0x000ee80000300800 */
[----:B------:R1:W-:Y:S04]  /*c1f60*/  LDGSTS.E [R252+0x2c000], [R8.64], P0 ;  /* 0x2c00000008fc7fae */ /* 0x0003e80008121846 */
[----:B-1----:R-:W3:Y:S01]  /*c1f70*/  LDL.LU R18, [R1+0x222c] ;  /* 0x00222c0001127983 */ /* 0x002ee20000300800 */
[----:B------:R-:W-:Y:S01]  /*c1f80*/  STL [R1+0x2378], R12 ;  /* 0x0023780c01007387 */ /* 0x000fe20000100800 */
[----:B------:R-:W-:Y:S01]  /*c1f90*/  IADD3.X R22, R22, UR5, RZ, P2, !PT ;  /* 0x0000000516167c10 */ /* 0x000fe200097fe4ff */
[----:B------:R-:W-:Y:S01]  /*c1fa0*/  IMAD.MOV.U32 R8, RZ, RZ, R14 ;  /* 0x000000ffff087224 */ /* 0x000fe200078e000e */
[----:B------:R-:W-:-:S03]  /*c1fb0*/  IADD3 R3, P2, R3, UR8, RZ ;  /* 0x0000000803037c10 */ /* 0x000fc6000ff5e0ff */
[----:B------:R1:W-:Y:S01]  /*c1fc0*/  STL [R1+0x23ac], R22 ;  /* 0x0023ac1601007387 */ /* 0x0003e20000100800 */
[----:B------:R-:W-:Y:S02]  /*c1fd0*/  IMAD.MOV.U32 R9, RZ, RZ, R22 ;  /* 0x000000ffff097224 */ /* 0x000fe400078e0016 */
[----:B------:R-:W3:Y:S03]  /*c1fe0*/  LDL.LU R16, [R1+0x21f8] ;  /* 0x0021f80001107983 */ /* 0x000ee60000300800 */
[----:B------:R1:W-:Y:S04]  /*c1ff0*/  LDGSTS.E [R252+0x2d000], [R8.64], P0 ;  /* 0x2d00000008fc7fae */ /* 0x0003e80008121846 */
[----:B-1----:R-:W3:Y:S01]  /*c2000*/  LDL.LU R22, [R1+0x21ec] ;  /* 0x0021ec0001167983 */ /* 0x002ee20000300800 */
[----:B------:R-:W-:Y:S01]  /*c2010*/  IADD3.X R21, R21, UR5, RZ, P1, !PT ;  /* 0x0000000515157c10 */ /* 0x000fe20008ffe4ff */
[----:B------:R-:W-:Y:S04]  /*c2020*/  STL [R1+0x2338], R3 ;  /* 0x0023380301007387 */ /* 0x000fe80000100800 */
[----:B------:R1:W-:Y:S01]  /*c2030*/  STL [R1+0x236c], R21 ;  /* 0x00236c1501007387 */ /* 0x0003e20000100800 */
[----:B------:R-:W3:Y:S02]  /*c2040*/  LDL.LU R14, [R1+0x21b8] ;  /* 0x0021b800010e7983 */ /* 0x000ee40000300800 */
[----:B------:R-:W-:Y:S01]  /*c2050*/  IMAD.MOV.U32 R8, RZ, RZ, R12 ;  /* 0x000000ffff087224 */ /* 0x000fe200078e000c */
[----:B------:R-:W-:-:S02]  /*c2060*/  MOV R9, R21 ;  /* 0x0000001500097202 */ /* 0x000fc40000000f00 */
[----:B------:R-:W-:-:S03]  /*c2070*/  IADD3 R10, P1, R10, UR8, RZ ;  /* 0x000000080a0a7c10 */ /* 0x000fc6000ff3e0ff */
[----:B------:R1:W-:Y:S04]  /*c2080*/  LDGSTS.E [R252+0x2e000], [R8.64], P0 ;  /* 0x2e00000008fc7fae */ /* 0x0003e80008121846 */
[----:B-1----:R-:W3:Y:S01]  /*c2090*/  LDL.LU R21, [R1+0x21ac] ;  /* 0x0021ac0001157983 */ /* 0x002ee20000300800 */
[----:B------:R-:W-:Y:S01]  /*c20a0*/  STL [R1+0x22f8], R10 ;  /* 0x0022f80a01007387 */ /* 0x000fe20000100800 */
[----:B------:R-:W-:Y:S02]  /*c20b0*/  IADD3.X R20, R20, UR5, RZ, P2, !PT ;  /* 0x0000000514147c10 */ /* 0x000fe400097fe4ff */
[----:B------:R-:W-:Y:S02]  /*c20c0*/  IADD3 R11, P2, R11, UR8, RZ ;  /* 0x000000080b0b7c10 */ /* 0x000fe4000ff5e0ff */
[----:B------:R-:W-:Y:S01]  /*c20d0*/  IADD3.X R23, R23, UR5, RZ, P1, !PT ;  /* 0x0000000517177c10 */ /* 0x000fe20008ffe4ff */
[----:B------:R1:W-:Y:S01]  /*c20e0*/  STL [R1+0x232c], R20 ;  /* 0x00232c1401007387 */ /* 0x0003e20000100800 */
[----:B------:R-:W3:Y:S02]  /*c20f0*/  LDL.LU R12, [R1+0x2178] ;  /* 0x00217800010c7983 */ /* 0x000ee40000300800 */
[----:B------:R-:W-:-:S02]  /*c2100*/  IMAD.MOV.U32 R9, RZ, RZ, R20 ;  /* 0x000000ffff097224 */ /* 0x000fc400078e0014 */
        /* <DEDUP_REMOVED lines=15> */
[----:B------:R-:W-:Y:S01]  /*c2200*/  IMAD.MOV.U32 R9, RZ, RZ, R19 ;  /* 0x000000ffff097224 */ /* 0x000fe200078e0013 */
[----:B--2---:R-:W-:-:S04]  /*c2210*/  IADD3.X R17, R17, UR5, RZ, P1, !PT ;  /* 0x0000000511117c10 */ /* 0x004fc80008ffe4ff */
[----:B------:R2:W-:Y:S01]  /*c2220*/  LDGSTS.E [R252+0x31000], [R8.64], P0 ;  /* 0x3100000008fc7fae */ /* 0x0005e20008121846 */
[----:B---3--:R-:W-:-:S03]  /*c2230*/  IADD3 R15, P2, R15, UR8, RZ ;  /* 0x000000080f0f7c10 */ /* 0x008fc6000ff5e0ff */
[----:B-1----:R-:W3:Y:S04]  /*c2240*/  LDL.LU R19, [R1+0x212c] ;  /* 0x00212c0001137983 */ /* 0x002ee80000300800 */
[----:B------:R-:W-:Y:S01]  /*c2250*/  STL [R1+0x2238], R15 ;  /* 0x0022380f01007387 */ /* 0x000fe20000100800 */
[----:B------:R1:W-:Y:S02]  /*c2260*/  STL [R1+0x226c], R17 ;  /* 0x00226c1101007387 */ /* 0x0003e40000100800 */
[----:B------:R-:W4:Y:S01]  /*c2270*/  LDL.LU R11, [R1+0x20b8] ;  /* 0x0020b800010b7983 */ /* 0x000f220000300800 */
[----:B------:R-:W-:Y:S01]  /*c2280*/  IADD3.X R18, R18, UR5, RZ, P2, !PT ;  /* 0x0000000512127c10 */ /* 0x000fe200097fe4ff */
[----:B--2---:R-:W-:Y:S02]  /*c2290*/  IMAD.MOV.U32 R8, RZ, RZ, R13 ;  /* 0x000000ffff087224 */ /* 0x004fe400078e000d */
[----:B------:R-:W-:-:S02]  /*c22a0*/  IMAD.MOV.U32 R9, RZ, RZ, R17 ;  /* 0x000000ffff097224 */ /* 0x000fc400078e0011 */
[----:B-1----:R-:W2:Y:S04]  /*c22b0*/  LDL.LU R17, [R1+0x20ec] ;  /* 0x0020ec0001117983 */ /* 0x002ea80000300800 */
[----:B------:R1:W-:Y:S01]  /*c22c0*/  LDGSTS.E [R252+0x32000], [R8.64], P0 ;  /* 0x3200000008fc7fae */ /* 0x0003e20008121846 */
[----:B------:R-:W-:-:S05]  /*c22d0*/  IADD3 R16, P1, R16, UR8, RZ ;  /* 0x0000000810107c10 */ /* 0x000fca000ff3e0ff */
[----:B------:R-:W-:Y:S01]  /*c22e0*/  STL [R1+0x21f8], R16 ;  /* 0x0021f81001007387 */ /* 0x000fe20000100800 */
[----:B------:R1:W-:Y:S02]  /*c22f0*/  STL [R1+0x222c], R18 ;  /* 0x00222c1201007387 */ /* 0x0003e40000100800 */
[----:B------:R-:W2:Y:S01]  /*c2300*/  LDL.LU R13, [R1+0x2078] ;  /* 0x00207800010d7983 */ /* 0x000ea20000300800 */
[----:B------:R-:W-:Y:S02]  /*c2310*/  IADD3.X R22, R22, UR5, RZ, P1, !PT ;  /* 0x0000000516167c10 */ /* 0x000fe40008ffe4ff */
[----:B-1----:R-:W-:Y:S01]  /*c2320*/  MOV R9, R18 ;  /* 0x0000001200097202 */ /* 0x002fe20000000f00 */
[----:B------:R-:W-:-:S05]  /*c2330*/  IMAD.MOV.U32 R8, RZ, RZ, R15 ;  /* 0x000000ffff087224 */ /* 0x000fca00078e000f */
[----:B------:R1:W-:Y:S01]  /*c2340*/  LDGSTS.E [R252+0x33000], [R8.64], P0 ;  /* 0x3300000008fc7fae */ /* 0x0003e20008121846 */
[----:B------:R-:W-:-:S03]  /*c2350*/  IADD3 R14, P2, R14, UR8, RZ ;  /* 0x000000080e0e7c10 */ /* 0x000fc6000ff5e0ff */
[----:B------:R-:W2:Y:S04]  /*c2360*/  LDL.LU R18, [R1+0x20ac] ;  /* 0x0020ac0001127983 */ /* 0x000ea80000300800 */
[----:B------:R-:W-:Y:S01]  /*c2370*/  STL [R1+0x21b8], R14 ;  /* 0x0021b80e01007387 */ /* 0x000fe20000100800 */
[----:B------:R1:W-:Y:S02]  /*c2380*/  STL [R1+0x21ec], R22 ;  /* 0x0021ec1601007387 */ /* 0x0003e40000100800 */
[----:B------:R-:W2:Y:S01]  /*c2390*/  LDL.LU R15, [R1+0x2038] ;  /* 0x00203800010f7983 */ /* 0x000ea20000300800 */
[----:B------:R-:W-:Y:S01]  /*c23a0*/  IADD3.X R21, R21, UR5, RZ, P2, !PT ;  /* 0x0000000515157c10 */ /* 0x000fe200097fe4ff */
[----:B------:R-:W2:Y:S01]  /*c23b0*/  LDL.LU R23, [R1+0x206c] ;  /* 0x00206c0001177983 */ /* 0x000ea20000300800 */
[----:B-1----:R-:W-:-:S02]  /*c23c0*/  IMAD.MOV.U32 R8, RZ, RZ, R16 ;  /* 0x000000ffff087224 */ /* 0x002fc400078e0010 */
[----:B------:R-:W-:-:S05]  /*c23d0*/  IMAD.MOV.U32 R9, RZ, RZ, R22 ;  /* 0x000000ffff097224 */ /* 0x000fca00078e0016 */
[----:B------:R1:W-:Y:S01]  /*c23e0*/  LDGSTS.E [R252+0x34000], [R8.64], P0 ;  /* 0x3400000008fc7fae */ /* 0x0003e20008121846 */
[----:B------:R-:W-:-:S05]  /*c23f0*/  IADD3 R12, P1, R12, UR8, RZ ;  /* 0x000000080c0c7c10 */ /* 0x000fca000ff3e0ff */
[----:B------:R-:W-:Y:S01]  /*c2400*/  STL [R1+0x2178], R12 ;  /* 0x0021780c01007387 */ /* 0x000fe20000100800 */
[----:B------:R1:W-:Y:S02]  /*c2410*/  STL [R1+0x21ac], R21 ;  /* 0x0021ac1501007387 */ /* 0x0003e40000100800 */
[----:B------:R-:W2:Y:S01]  /*c2420*/  LDL.LU R16, [R1+0x1ff8] ;  /* 0x001ff80001107983 */ /* 0x000ea20000300800 */
[----:B------:R-:W-:Y:S01]  /*c2430*/  IADD3.X R20, R20, UR5, RZ, P1, !PT ;  /* 0x0000000514147c10 */ /* 0x000fe20008ffe4ff */
[----:B------:R-:W2:Y:S01]  /*c2440*/  LDL.LU R22, [R1+0x202c] ;  /* 0x00202c0001167983 */ /* 0x000ea20000300800 */
[----:B------:R-:W-:Y:S01]  /*c2450*/  IADD3 R3, P2, R3, UR8, RZ ;  /* 0x0000000803037c10 */ /* 0x000fe2000ff5e0ff */
[----:B-1----:R-:W-:Y:S02]  /*c2460*/  IMAD.MOV.U32 R9, RZ, RZ, R21 ;  /* 0x000000ffff097224 */ /* 0x002fe400078e0015 */
[----:B------:R-:W-:Y:S02]  /*c2470*/  IMAD.MOV.U32 R8, RZ, RZ, R14 ;  /* 0x000000ffff087224 */ /* 0x000fe400078e000e */
[----:B------:R-:W-:Y:S01]  /*c2480*/  STL [R1+0x2138], R3 ;  /* 0x0021380301007387 */ /* 0x000fe20000100800 */
[----:B------:R1:W-:Y:S02]  /*c2490*/  STL [R1+0x216c], R20 ;  /* 0x00216c1401007387 */ /* 0x0003e40000100800 */
[----:B------:R-:W2:Y:S02]  /*c24a0*/  LDL.LU R21, [R1+0x1fec] ;  /* 0x001fec0001157983 */ /* 0x000ea40000300800 */
[----:B------:R-:W2:Y:S01]  /*c24b0*/  LDL.LU R14, [R1+0x1fb8] ;  /* 0x001fb800010e7983 */ /* 0x000ea20000300800 */
[----:B------:R1:W-:Y:S01]  /*c24c0*/  LDGSTS.E [R252+0x35000], [R8.64], P0 ;  /* 0x3500000008fc7fae */ /* 0x0003e20008121846 */
[----:B------:R-:W-:-:S02]  /*c24d0*/  IADD3 R10, P1, R10, UR8, RZ ;  /* 0x000000080a0a7c10 */ /* 0x000fc4000ff3e0ff */
[----:B-1----:R-:W-:Y:S01]  /*c24e0*/  MOV R8, R12 ;  /* 0x0000000c00087202 */ /* 0x002fe20000000f00 */
[----:B------:R-:W-:Y:S02]  /*c24f0*/  IMAD.MOV.U32 R9, RZ, RZ, R20 ;  /* 0x000000ffff097224 */ /* 0x000fe400078e0014 */
[----:B------:R-:W2:Y:S01]  /*c2500*/  LDL.LU R20, [R1+0x1fac] ;  /* 0x001fac0001147983 */ /* 0x000ea20000300800 */
[----:B------:R-:W-:Y:S03]  /*c2510*/  STL [R1+0x20f8], R10 ;  /* 0x0020f80a01007387 */ /* 0x000fe60000100800 */
[----:B------:R1:W-:Y:S02]  /*c2520*/  LDGSTS.E [R252+0x36000], [R8.64], P0 ;  /* 0x3600000008fc7fae */ /* 0x0003e40008121846 */
[----:B-1----:R-:W-:Y:S01]  /*c2530*/  IMAD.MOV.U32 R8, RZ, RZ, R3 ;  /* 0x000000ffff087224 */ /* 0x002fe200078e0003 */
[----:B---3--:R-:W-:-:S02]  /*c2540*/  IADD3.X R19, R19, UR5, RZ, P2, !PT ;  /* 0x0000000513137c10 */ /* 0x008fc400097fe4ff */
[----:B----4-:R-:W-:-:S03]  /*c2550*/  IADD3 R11, P2, R11, UR8, RZ ;  /* 0x000000080b0b7c10 */ /* 0x010fc6000ff5e0ff */
[----:B------:R1:W-:Y:S01]  /*c2560*/  STL [R1+0x212c], R19 ;  /* 0x00212c1301007387 */ /* 0x0003e20000100800 */
[----:B------:R-:W-:Y:S02]  /*c2570*/  IMAD.MOV.U32 R9, RZ, RZ, R19 ;  /* 0x000000ffff097224 */ /* 0x000fe400078e0013 */
[----:B------:R-:W3:Y:S03]  /*c2580*/  LDL.LU R12, [R1+0x1f78] ;  /* 0x001f7800010c7983 */ /* 0x000ee60000300800 */
[----:B------:R4:W-:Y:S01]  /*c2590*/  LDGSTS.E [R252+0x37000], [R8.64], P0 ;  /* 0x3700000008fc7fae */ /* 0x0009e20008121846 */
[----:B--2---:R-:W-:-:S03]  /*c25a0*/  IADD3.X R17, R17, UR5, RZ, P1, !PT ;  /* 0x0000000511117c10 */ /* 0x004fc60008ffe4ff */
[----:B-1----:R-:W2:Y:S01]  /*c25b0*/  LDL.LU R19, [R1+0x1f6c] ;  /* 0x001f6c0001137983 */ /* 0x002ea20000300800 */
[----:B------:R-:W-:Y:S03]  /*c25c0*/  STL [R1+0x20b8], R11 ;  /* 0x0020b80b01007387 */ /* 0x000fe60000100800 */
[----:B------:R1:W-:Y:S01]  /*c25d0*/  STL [R1+0x20ec], R17 ;  /* 0x0020ec1101007387 */ /* 0x0003e20000100800 */
[----:B------:R-:W2:Y:S02]  /*c25e0*/  LDL.LU R3, [R1+0x1f38] ;  /* 0x001f380001037983 */ /* 0x000ea40000300800 */
[----:B----4-:R-:W-:Y:S01]  /*c25f0*/  IMAD.MOV.U32 R8, RZ, RZ, R10 ;  /* 0x000000ffff087224 */ /* 0x010fe200078e000a */
[----:B------:R-:W-:Y:S02]  /*c2600*/  MOV R9, R17 ;  /* 0x0000001100097202 */ /* 0x000fe40000000f00 */
[----:B------:R-:W-:Y:S01]  /*c2610*/  IADD3 R13, P1, R13, UR8, RZ ;  /* 0x000000080d0d7c10 */ /* 0x000fe2000ff3e0ff */
[----:B-1----:R-:W3:Y:S04]  /*c2620*/  LDL.LU R17, [R1+0x1f2c] ;  /* 0x001f2c0001117983 */ /* 0x002ee80000300800 */
[----:B------:R1:W-:Y:S04]  /*c2630*/  LDGSTS.E [R252+0x38000], [R8.64], P0 ;  /* 0x3800000008fc7fae */ /* 0x0003e80008121846 */
[----:B------:R-:W-:Y:S01]  /*c2640*/  STL [R1+0x2078], R13 ;  /* 0x0020780d01007387 */ /* 0x000fe20000100800 */
[----:B------:R-:W-:-:S02]  /*c2650*/  IADD3.X R18, R18, UR5, RZ, P2, !PT ;  /* 0x0000000512127c10 */ /* 0x000fc400097fe4ff */
[----:B------:R-:W-:-:S03]  /*c2660*/  IADD3 R15, P2, R15, UR8, RZ ;  /* 0x000000080f0f7c10 */ /* 0x000fc6000ff5e0ff */
[----:B------:R1:W-:Y:S01]  /*c2670*/  STL [R1+0x20ac], R18 ;  /* 0x0020ac1201007387 */ /* 0x0003e20000100800 */
[----:B------:R-:W-:Y:S01]  /*c2680*/  IADD3.X R23, R23, UR5, RZ, P1, !PT ;  /* 0x0000000517177c10 */ /* 0x000fe20008ffe4ff */
[----:B------:R-:W3:Y:S02]  /*c2690*/  LDL.LU R10, [R1+0x1f00] ;  /* 0x001f0000010a7983 */ /* 0x000ee40000300800 */
[----:B-1----:R-:W-:Y:S02]  /*c26a0*/  IMAD.MOV.U32 R8, RZ, RZ, R11 ;  /* 0x000000ffff087224 */ /* 0x002fe400078e000b */
[----:B------:R-:W-:-:S05]  /*c26b0*/  IMAD.MOV.U32 R9, RZ, RZ, R18 ;  /* 0x000000ffff097224 */ /* 0x000fca00078e0012 */
[----:B------:R1:W-:Y:S04]  /*c26c0*/  LDGSTS.E [R252+0x39000], [R8.64], P0 ;  /* 0x3900000008fc7fae */ /* 0x0003e80008121846 */
[----:B------:R-:W3:Y:S01]  /*c26d0*/  LDL.LU R18, [R1+0x1ef4] ;  /* 0x001ef40001127983 */ /* 0x000ee20000300800 */
[----:B------:R-:W-:Y:S02]  /*c26e0*/  STL [R1+0x2038], R15 ;  /* 0x0020380f01007387 */ /* 0x000fe40000100800 */
[----:B------:R-:W-:Y:S02]  /*c26f0*/  STL [R1+0x206c], R23 ;  /* 0x00206c1701007387 */ /* 0x000fe40000100800 */
[----:B------:R-:W3:Y:S02]  /*c2700*/  LDL.LU R11, [R1+0x1ec0] ;  /* 0x001ec000010b7983 */ /* 0x000ee40000300800 */
[----:B-1----:R-:W-:-:S02]  /*c2710*/  IMAD.MOV.U32 R8, RZ, RZ, R13 ;  /* 0x000000ffff087224 */ /* 0x002fc400078e000d */
[----:B------:R-:W-:Y:S01]  /*c2720*/  IMAD.MOV.U32 R9, RZ, RZ, R23 ;  /* 0x000000ffff097224 */ /* 0x000fe200078e0017 */
[----:B------:R-:W-:Y:S01]  /*c2730*/  IADD3 R16, P1, R16, UR8, RZ ;  /* 0x0000000810107c10 */ /* 0x000fe2000ff3e0ff */
[----:B------:R-:W3:Y:S01]  /*c2740*/  LDL.LU R13, [R1+0x1e80] ;  /* 0x001e8000010d7983 */ /* 0x000ee20000300800 */
[----:B------:R-:W-:-:S03]  /*c2750*/  IADD3.X R22, R22, UR5, RZ, P2, !PT ;  /* 0x0000000516167c10 */ /* 0x000fc600097fe4ff */
[----:B------:R1:W-:Y:S04]  /*c2760*/  LDGSTS.E [R252+0x3a000], [R8.64], P0 ;  /* 0x3a00000008fc7fae */ /* 0x0003e80008121846 */
[----:B------:R-:W-:Y:S01]  /*c2770*/  STL [R1+0x1ff8], R16 ;  /* 0x001ff81001007387 */ /* 0x000fe20000100800 */
[----:B------:R1:W-:Y:S01]  /*c2780*/  STL [R1+0x202c], R22 ;  /* 0x00202c1601007387 */ /* 0x0003e20000100800 */
[----:B------:R-:W-:Y:S02]  /*c2790*/  IADD3.X R21, R21, UR5, RZ, P1, !PT ;  /* 0x0000000515157c10 */ /* 0x000fe40008ffe4ff */
[----:B------:R-:W-:Y:S01]  /*c27a0*/  IADD3 R14, P2, R14, UR8, RZ ;  /* 0x000000080e0e7c10 */ /* 0x000fe2000ff5e0ff */
[----:B-1----:R-:W-:Y:S02]  /*c27b0*/  IMAD.MOV.U32 R9, RZ, RZ, R22 ;  /* 0x000000ffff097224 */ /* 0x002fe400078e0016 */
[----:B------:R-:W3:Y:S02]  /*c27c0*/  LDL.LU R22, [R1+0x1eb4] ;  /* 0x001eb40001167983 */ /* 0x000ee40000300800 */
[----:B------:R1:W-:Y:S01]  /*c27d0*/  STL [R1+0x1fb8], R14 ;  /* 0x001fb80e01007387 */ /* 0x0003e20000100800 */
[----:B------:R-:W-:Y:S01]  /*c27e0*/  MOV R8, R15 ;  /* 0x0000000f00087202 */ /* 0x000fe20000000f00 */
[----:B------:R-:W-:Y:S01]  /*c27f0*/  STL [R1+0x1fec], R21 ;  /* 0x001fec1501007387 */ /* 0x000fe20000100800 */
[----:B------:R-:W3:Y:S01]  /*c2800*/  LDL.LU R15, [R1+0x1e40] ;  /* 0x001e4000010f7983 */ /* 0x000ee20000300800 */
[----:B------:R-:W3:Y:S03]  /*c2810*/  LDL.LU R24, [R1+0x1e74] ;  /* 0x001e740001187983 */ /* 0x000ee60000300800 */
[----:B------:R-:W1:Y:S04]  /*c2820*/  S2R R249, SR_TID.X ;  /* 0x0000000000f97919 */ /* 0x000e680000002100 */
[----:B------:R1:W-:Y:S01]  /*c2830*/  LDGSTS.E [R252+0x3b000], [R8.64], P0 ;  /* 0x3b00000008fc7fae */ /* 0x0003e20008121846 */
[----:B------:R-:W-:Y:S01]  /*c2840*/  IADD3.X R20, R20, UR5, RZ, P2, !PT ;  /* 0x0000000514147c10 */ /* 0x000fe200097fe4ff */
[----:B-1----:R-:W-:-:S02]  /*c2850*/  IMAD.MOV.U32 R8, RZ, RZ, R16 ;  /* 0x000000ffff087224 */ /* 0x002fc400078e0010 */
[----:B------:R-:W-:-:S05]  /*c2860*/  IMAD.MOV.U32 R9, RZ, RZ, R21 ;  /* 0x000000ffff097224 */ /* 0x000fca00078e0015 */
[----:B------:R1:W-:Y:S02]  /*c2870*/  LDGSTS.E [R252+0x3c000], [R8.64], P0 ;  /* 0x3c00000008fc7fae */ /* 0x0003e40008121846 */
[----:B-1----:R-:W-:Y:S01]  /*c2880*/  IMAD.MOV.U32 R8, RZ, RZ, R14 ;  /* 0x000000ffff087224 */ /* 0x002fe200078e000e */
[----:B------:R-:W-:-:S05]  /*c2890*/  MOV R9, R20 ;  /* 0x0000001400097202 */ /* 0x000fca0000000f00 */
[----:B------:R1:W-:Y:S01]  /*c28a0*/  LDGSTS.E [R252+0x3d000], [R8.64], P0 ;  /* 0x3d00000008fc7fae */ /* 0x0003e20008121846 */
[----:B------:R-:W-:Y:S02]  /*c28b0*/  LOP3.LUT R249, R249, 0x7f, RZ, 0xc0, !PT ;  /* 0x0000007ff9f97812 */ /* 0x000fe400078ec0ff */
[----:B---3--:R-:W-:-:S05]  /*c28c0*/  IADD3 R12, P1, R12, UR8, RZ ;  /* 0x000000080c0c7c10 */ /* 0x008fca000ff3e0ff */
[----:B------:R-:W-:Y:S01]  /*c28d0*/  STL [R1+0x1f78], R12 ;  /* 0x001f780c01007387 */ /* 0x000fe20000100800 */
[----:B------:R3:W-:Y:S02]  /*c28e0*/  STL [R1+0x1fac], R20 ;  /* 0x001fac1401007387 */ /* 0x0007e40000100800 */
[----:B------:R-:W4:Y:S01]  /*c28f0*/  LDL.LU R16, [R1+0x1e00] ;  /* 0x001e000001107983 */ /* 0x000f220000300800 */
[----:B--2---:R-:W-:Y:S01]  /*c2900*/  IADD3.X R19, R19, UR5, RZ, P1, !PT ;  /* 0x0000000513137c10 */ /* 0x004fe20008ffe4ff */
[----:B------:R-:W2:Y:S01]  /*c2910*/  LDL.LU R23, [R1+0x1e34] ;  /* 0x001e340001177983 */ /* 0x000ea20000300800 */
[----:B------:R-:W-:Y:S01]  /*c2920*/  IADD3 R3, P2, R3, UR8, RZ ;  /* 0x0000000803037c10 */ /* 0x000fe2000ff5e0ff */
[----:B-1----:R-:W-:Y:S02]  /*c2930*/  IMAD.MOV.U32 R8, RZ, RZ, R12 ;  /* 0x000000ffff087224 */ /* 0x002fe400078e000c */
[----:B------:R-:W-:Y:S02]  /*c2940*/  IMAD.MOV.U32 R9, RZ, RZ, R19 ;  /* 0x000000ffff097224 */ /* 0x000fe400078e0013 */
[----:B------:R1:W-:Y:S01]  /*c2950*/  STL [R1+0x1f38], R3 ;  /* 0x001f380301007387 */ /* 0x0003e20000100800 */
[----:B------:R1:W-:Y:S02]  /*c2960*/  STL [R1+0x1f6c], R19 ;  /* 0x001f6c1301007387 */ /* 0x0003e40000100800 */
[----:B------:R-:W2:Y:S02]  /*c2970*/  LDL.LU R14, [R1+0x1dc0] ;  /* 0x001dc000010e7983 */ /* 0x000ea40000300800 */
[----:B---3--:R-:W3:Y:S01]  /*c2980*/  LDL.LU R20, [R1+0x1df4] ;  /* 0x001df40001147983 */ /* 0x008ee20000300800 */
[----:B------:R1:W-:Y:S01]  /*c2990*/  LDGSTS.E [R252+0x3e000], [R8.64], P0 ;  /* 0x3e00000008fc7fae */ /* 0x0003e20008121846 */
[----:B------:R-:W-:Y:S01]  /*c29a0*/  IADD3.X R17, R17, UR5, RZ, P2, !PT ;  /* 0x0000000511117c10 */ /* 0x000fe200097fe4ff */
[----:B-1----:R-:W-:Y:S01]  /*c29b0*/  IMAD.MOV.U32 R8, RZ, RZ, R3 ;  /* 0x000000ffff087224 */ /* 0x002fe200078e0003 */
[----:B------:R-:W-:-:S03]  /*c29c0*/  IADD3 R10, P1, R10, UR8, RZ ;  /* 0x000000080a0a7c10 */ /* 0x000fc6000ff3e0ff */
[----:B------:R-:W-:Y:S02]  /*c29d0*/  IMAD.MOV.U32 R9, RZ, RZ, R17 ;  /* 0x000000ffff097224 */ /* 0x000fe400078e0011 */
[----:B------:R-:W-:Y:S01]  /*c29e0*/  STL [R1+0x1f00], R10 ;  /* 0x001f000a01007387 */ /* 0x000fe20000100800 */
[----:B------:R1:W-:Y:S02]  /*c29f0*/  STL [R1+0x1f2c], R17 ;  /* 0x001f2c1101007387 */ /* 0x0003e40000100800 */
[----:B------:R-:W3:Y:S01]  /*c2a00*/  LDL.LU R12, [R1+0x1d80] ;  /* 0x001d8000010c7983 */ /* 0x000ee20000300800 */
[----:B------:R-:W-:Y:S01]  /*c2a10*/  IADD3.X R18, R18, UR5, RZ, P1, !PT ;  /* 0x0000000512127c10 */ /* 0x000fe20008ffe4ff */
[----:B------:R-:W3:Y:S01]  /*c2a20*/  LDL.LU R21, [R1+0x1db4] ;  /* 0x001db40001157983 */ /* 0x000ee20000300800 */
[----:B------:R-:W-:Y:S02]  /*c2a30*/  IADD3 R11, P2, R11, UR8, RZ ;  /* 0x000000080b0b7c10 */ /* 0x000fe4000ff5e0ff */
[----:B------:R-:W-:Y:S01]  /*c2a40*/  SHF.L.U32 R3, R249, 0x2, RZ ;  /* 0x00000002f9037819 */ /* 0x000fe200000006ff */
[----:B------:R1:W-:Y:S04]  /*c2a50*/  LDGSTS.E [R252+0x3f000], [R8.64], P0 ;  /* 0x3f00000008fc7fae */ /* 0x0003e80008121846 */
[----:B------:R-:W-:Y:S01]  /*c2a60*/  STL [R1+0x1ec0], R11 ;  /* 0x001ec00b01007387 */ /* 0x000fe20000100800 */
[----:B------:R1:W-:Y:S02]  /*c2a70*/  STL [R1+0x1ef4], R18 ;  /* 0x001ef41201007387 */ /* 0x0003e40000100800 */
[----:B------:R-:W3:Y:S02]  /*c2a80*/  LDL.LU R19, [R1+0x1d74] ;  /* 0x001d740001137983 */ /* 0x000ee40000300800 */
[----:B-1----:R-:W3:Y:S01]  /*c2a90*/  LDL.LU R17, [R1+0x1d40] ;  /* 0x001d400001117983 */ /* 0x002ee20000300800 */
[----:B------:R-:W-:-:S02]  /*c2aa0*/  LOP3.LUT R3, R3, 0x10, RZ, 0x3c, !PT ;  /* 0x0000001003037812 */ /* 0x000fc400078e3cff */
[----:B------:R-:W-:Y:S01]  /*c2ab0*/  IADD3 R13, P1, R13, UR8, RZ ;  /* 0x000000080d0d7c10 */ /* 0x000fe2000ff3e0ff */
[----:B------:R-:W-:Y:S02]  /*c2ac0*/  IMAD.MOV.U32 R8, RZ, RZ, R10 ;  /* 0x000000ffff087224 */ /* 0x000fe400078e000a */
[----:B------:R-:W-:Y:S02]  /*c2ad0*/  IMAD.MOV.U32 R9, RZ, RZ, R18 ;  /* 0x000000ffff097224 */ /* 0x000fe400078e0012 */
[----:B------:R-:W3:Y:S01]  /*c2ae0*/  LDL.LU R18, [R1+0x1820] ;  /* 0x0018200001127983 */ /* 0x000ee20000300800 */
[----:B------:R-:W-:Y:S03]  /*c2af0*/  STL [R1+0x1e80], R13 ;  /* 0x001e800d01007387 */ /* 0x000fe60000100800 */
[----:B------:R1:W-:Y:S01]  /*c2b00*/  LDGSTS.E [R3+0x200], [R8.64], P0 ;  /* 0x0020000008037fae */ /* 0x0003e20008121846 */
[----:B------:R-:W-:-:S02]  /*c2b10*/  IADD3.X R22, R22, UR5, RZ, P2, !PT ;  /* 0x0000000516167c10 */ /* 0x000fc400097fe4ff */
[----:B------:R-:W-:Y:S02]  /*c2b20*/  IADD3 R15, P2, R15, UR8, RZ ;  /* 0x000000080f0f7c10 */ /* 0x000fe4000ff5e0ff */
[----:B------:R-:W-:Y:S01]  /*c2b30*/  IADD3.X R24, R24, UR5, RZ, P1, !PT ;  /* 0x0000000518187c10 */ /* 0x000fe20008ffe4ff */
[----:B------:R1:W-:Y:S01]  /*c2b40*/  STL [R1+0x1eb4], R22 ;  /* 0x001eb41601007387 */ /* 0x0003e20000100800 */
[----:B------:R-:W3:Y:S02]  /*c2b50*/  LDL.LU R10, [R1+0x1860] ;  /* 0x00186000010a7983 */ /* 0x000ee40000300800 */
[----:B-1----:R-:W-:Y:S02]  /*c2b60*/  IMAD.MOV.U32 R9, RZ, RZ, R22 ;  /* 0x000000ffff097224 */ /* 0x002fe400078e0016 */
[----:B------:R-:W-:-:S05]  /*c2b70*/  IMAD.MOV.U32 R8, RZ, RZ, R11 ;  /* 0x000000ffff087224 */ /* 0x000fca00078e000b */
[----:B------:R1:W-:Y:S04]  /*c2b80*/  LDGSTS.E [R3+0x1200], [R8.64], P0 ;  /* 0x0120000008037fae */ /* 0x0003e80008121846 */
[----:B------:R-:W3:Y:S01]  /*c2b90*/  LDL.LU R22, [R1+0x185c] ;  /* 0x00185c0001167983 */ /* 0x000ee20000300800 */
[----:B------:R-:W-:Y:S02]  /*c2ba0*/  STL [R1+0x1e40], R15 ;  /* 0x001e400f01007387 */ /* 0x000fe40000100800 */
[----:B------:R-:W-:Y:S02]  /*c2bb0*/  STL [R1+0x1e74], R24 ;  /* 0x001e741801007387 */ /* 0x000fe40000100800 */
[----:B------:R-:W3:Y:S01]  /*c2bc0*/  LDL.LU R11, [R1+0x18a0] ;  /* 0x0018a000010b7983 */ /* 0x000ee20000300800 */
[----:B-1----:R-:W-:Y:S01]  /*c2bd0*/  MOV R8, R13 ;  /* 0x0000000d00087202 */ /* 0x002fe20000000f00 */
[----:B------:R-:W-:Y:S01]  /*c2be0*/  IMAD.MOV.U32 R9, RZ, RZ, R24 ;  /* 0x000000ffff097224 */ /* 0x000fe200078e0018 */
[----:B------:R-:W3:Y:S04]  /*c2bf0*/  LDL.LU R13, [R1+0x18e0] ;  /* 0x0018e000010d7983 */ /* 0x000ee80000300800 */
[----:B------:R1:W-:Y:S02]  /*c2c00*/  LDGSTS.E [R3+0x2200], [R8.64], P0 ;  /* 0x0220000008037fae */ /* 0x0003e40008121846 */
[----:B-1----:R-:W-:Y:S01]  /*c2c10*/  IMAD.MOV.U32 R8, RZ, RZ, R15 ;  /* 0x000000ffff087224 */ /* 0x002fe200078e000f */
[----:B----4-:R-:W-:-:S02]  /*c2c20*/  IADD3 R16, P1, R16, UR8, RZ ;  /* 0x0000000810107c10 */ /* 0x010fc4000ff3e0ff */
[----:B--2---:R-:W-:-:S03]  /*c2c30*/  IADD3.X R23, R23, UR5, RZ, P2, !PT ;  /* 0x0000000517177c10 */ /* 0x004fc600097fe4ff */
[----:B------:R-:W-:Y:S02]  /*c2c40*/  STL [R1+0x1e00], R16 ;  /* 0x001e001001007387 */ /* 0x000fe40000100800 */
[----:B------:R1:W-:Y:S02]  /*c2c50*/  STL [R1+0x1e34], R23 ;  /* 0x001e341701007387 */ /* 0x0003e40000100800 */
[----:B------:R-:W-:Y:S01]  /*c2c60*/  IMAD.MOV.U32 R9, RZ, RZ, R23 ;  /* 0x000000ffff097224 */ /* 0x000fe200078e0017 */
[----:B------:R-:W-:Y:S02]  /*c2c70*/  IADD3 R14, P2, R14, UR8, RZ ;  /* 0x000000080e0e7c10 */ /* 0x000fe4000ff5e0ff */
[----:B---3--:R-:W-:Y:S02]  /*c2c80*/  IADD3.X R20, R20, UR5, RZ, P1, !PT ;  /* 0x0000000514147c10 */ /* 0x008fe40008ffe4ff */
[----:B------:R2:W-:Y:S04]  /*c2c90*/  LDGSTS.E [R3+0x3200], [R8.64], P0 ;  /* 0x0320000008037fae */ /* 0x0005e80008121846 */
[----:B-1----:R-:W3:Y:S01]  /*c2ca0*/  LDL.LU R23, [R1+0x189c] ;  /* 0x00189c0001177983 */ /* 0x002ee20000300800 */
[----:B------:R-:W-:Y:S02]  /*c2cb0*/  STL [R1+0x1dc0], R14 ;  /* 0x001dc00e01007387 */ /* 0x000fe40000100800 */
[----:B------:R1:W-:Y:S02]  /*c2cc0*/  STL [R1+0x1df4], R20 ;  /* 0x001df41401007387 */ /* 0x0003e40000100800 */
[----:B------:R-:W4:Y:S02]  /*c2cd0*/  LDL.LU R15, [R1+0x1920] ;  /* 0x00192000010f7983 */ /* 0x000f240000300800 */
[----:B--2---:R-:W-:Y:S01]  /*c2ce0*/  IMAD.MOV.U32 R8, RZ, RZ, R16 ;  /* 0x000000ffff087224 */ /* 0x004fe200078e0010 */
[----:B------:R-:W-:-:S02]  /*c2cf0*/  MOV R9, R20 ;  /* 0x0000001400097202 */ /* 0x000fc40000000f00 */
[----:B-1----:R-:W2:Y:S04]  /*c2d00*/  LDL.LU R20, [R1+0x18dc] ;  /* 0x0018dc0001147983 */ /* 0x002ea80000300800 */
[----:B------:R1:W-:Y:S01]  /*c2d10*/  LDGSTS.E [R3+0x4200], [R8.64], P0 ;  /* 0x0420000008037fae */ /* 0x0003e20008121846 */
[----:B------:R-:W-:Y:S02]  /*c2d20*/  IADD3 R12, P1, R12, UR8, RZ ;  /* 0x000000080c0c7c10 */ /* 0x000fe4000ff3e0ff */
[----:B------:R-:W-:-:S03]  /*c2d30*/  IADD3.X R21, R21, UR5, RZ, P2, !PT ;  /* 0x0000000515157c10 */ /* 0x000fc600097fe4ff */
[----:B------:R-:W-:Y:S02]  /*c2d40*/  STL [R1+0x1d80], R12 ;  /* 0x001d800c01007387 */ /* 0x000fe40000100800 */
[----:B------:R1:W-:Y:S02]  /*c2d50*/  STL [R1+0x1db4], R21 ;  /* 0x001db41501007387 */ /* 0x0003e40000100800 */
[----:B------:R-:W2:Y:S02]  /*c2d60*/  LDL.LU R16, [R1+0x1960] ;  /* 0x0019600001107983 */ /* 0x000ea40000300800 */
[----:B-1----:R-:W-:Y:S01]  /*c2d70*/  IMAD.MOV.U32 R9, RZ, RZ, R21 ;  /* 0x000000ffff097224 */ /* 0x002fe200078e0015 */
[----:B------:R-:W-:Y:S02]  /*c2d80*/  IADD3.X R19, R19, UR5, RZ, P1, !PT ;  /* 0x0000000513137c10 */ /* 0x000fe40008ffe4ff */
[----:B------:R-:W-:Y:S01]  /*c2d90*/  IADD3 R17, P2, R17, UR8, RZ ;  /* 0x0000000811117c10 */ /* 0x000fe2000ff5e0ff */
[----:B------:R-:W-:Y:S01]  /*c2da0*/  IMAD.MOV.U32 R8, RZ, RZ, R14 ;  /* 0x000000ffff087224 */ /* 0x000fe200078e000e */
[----:B------:R-:W2:Y:S03]  /*c2db0*/  LDL.LU R21, [R1+0x191c] ;  /* 0x00191c0001157983 */ /* 0x000ea60000300800 */
[----:B------:R-:W-:Y:S02]  /*c2dc0*/  STL [R1+0x1d40], R17 ;  /* 0x001d401101007387 */ /* 0x000fe40000100800 */
[----:B------:R1:W-:Y:S02]  /*c2dd0*/  STL [R1+0x1d74], R19 ;  /* 0x001d741301007387 */ /* 0x0003e40000100800 */
[----:B------:R-:W2:Y:S01]  /*c2de0*/  LDL.LU R14, [R1+0x19a0] ;  /* 0x0019a000010e7983 */ /* 0x000ea20000300800 */
[----:B------:R-:W2:Y:S01]  /*c2df0*/  LDL.LU R24, [R1+0x195c] ;  /* 0x00195c0001187983 */ /* 0x000ea20000300800 */
[----:B------:R-:W-:-:S03]  /*c2e00*/  IADD3.X R18, R18, UR5, RZ, P2, !PT ;  /* 0x0000000512127c10 */ /* 0x000fc600097fe4ff */
[----:B------:R1:W-:Y:S02]  /*c2e10*/  LDGSTS.E [R3+0x5200], [R8.64], P0 ;  /* 0x0520000008037fae */ /* 0x0003e40008121846 */
[----:B-1----:R-:W-:Y:S01]  /*c2e20*/  IMAD.MOV.U32 R8, RZ, RZ, R12 ;  /* 0x000000ffff087224 */ /* 0x002fe200078e000c */
[----:B------:R-:W-:Y:S01]  /*c2e30*/  IADD3 R10, P1, R10, UR8, RZ ;  /* 0x000000080a0a7c10 */ /* 0x000fe2000ff3e0ff */
[----:B------:R-:W-:-:S04]  /*c2e40*/  IMAD.MOV.U32 R9, RZ, RZ, R19 ;  /* 0x000000ffff097224 */ /* 0x000fc800078e0013 */
[----:B------:R-:W-:Y:S01]  /*c2e50*/  STL [R1+0x1860], R10 ;  /* 0x0018600a01007387 */ /* 0x000fe20000100800 */
[----:B------:R1:W-:Y:S02]  /*c2e60*/  STL [R1+0x1820], R18 ;  /* 0x0018201201007387 */ /* 0x0003e40000100800 */
[----:B------:R-:W2:Y:S01]  /*c2e70*/  LDL.LU R12, [R1+0x19e0] ;  /* 0x0019e000010c7983 */ /* 0x000ea20000300800 */
[----:B------:R-:W-:Y:S01]  /*c2e80*/  IADD3.X R22, R22, UR5, RZ, P1, !PT ;  /* 0x0000000516167c10 */ /* 0x000fe20008ffe4ff */
[----:B------:R-:W2:Y:S04]  /*c2e90*/  LDL.LU R19, [R1+0x199c] ;  /* 0x00199c0001137983 */ /* 0x000ea80000300800 */
[----:B------:R1:W-:Y:S01]  /*c2ea0*/  LDGSTS.E [R3+0x6200], [R8.64], P0 ;  /* 0x0620000008037fae */ /* 0x0003e20008121846 */
[----:B------:R-:W-:-:S05]  /*c2eb0*/  IADD3 R11, P2, R11, UR8, RZ ;  /* 0x000000080b0b7c10 */ /* 0x000fca000ff5e0ff */
[----:B------:R-:W-:Y:S01]  /*c2ec0*/  STL [R1+0x18a0], R11 ;  /* 0x0018a00b01007387 */ /* 0x000fe20000100800 */
[----:B------:R1:W-:Y:S02]  /*c2ed0*/  STL [R1+0x185c], R22 ;  /* 0x00185c1601007387 */ /* 0x0003e40000100800 */
[----:B-1----:R-:W-:Y:S01]  /*c2ee0*/  IMAD.MOV.U32 R9, RZ, RZ, R18 ;  /* 0x000000ffff097224 */ /* 0x002fe200078e0012 */
[----:B------:R-:W-:Y:S01]  /*c2ef0*/  MOV R8, R17 ;  /* 0x0000001100087202 */ /* 0x000fe20000000f00 */
[----:B------:R-:W2:Y:S01]  /*c2f00*/  LDL.LU R18, [R1+0x19dc] ;  /* 0x0019dc0001127983 */ /* 0x000ea20000300800 */
[----:B------:R-:W2:Y:S01]  /*c2f10*/  LDL.LU R17, [R1+0x1a20] ;  /* 0x001a200001117983 */ /* 0x000ea20000300800 */
[----:B------:R-:W-:Y:S02]  /*c2f20*/  IADD3 R13, P1, R13, UR8, RZ ;  /* 0x000000080d0d7c10 */ /* 0x000fe4000ff3e0ff */
[----:B------:R1:W-:Y:S02]  /*c2f30*/  LDGSTS.E [R3+0x7200], [R8.64], P0 ;  /* 0x0720000008037fae */ /* 0x0003e40008121846 */
[----:B-1----:R-:W-:-:S02]  /*c2f40*/  IMAD.MOV.U32 R8, RZ, RZ, R10 ;  /* 0x000000ffff087224 */ /* 0x002fc400078e000a */
[----:B------:R-:W-:Y:S02]  /*c2f50*/  IMAD.MOV.U32 R9, RZ, RZ, R22 ;  /* 0x000000ffff097224 */ /* 0x000fe400078e0016 */
[----:B------:R-:W2:Y:S01]  /*c2f60*/  LDL.LU R22, [R1+0x1a1c] ;  /* 0x001a1c0001167983 */ /* 0x000ea20000300800 */
[----:B------:R-:W-:Y:S03]  /*c2f70*/  STL [R1+0x18e0], R13 ;  /* 0x0018e00d01007387 */ /* 0x000fe60000100800 */
[----:B------:R1:W-:Y:S02]  /*c2f80*/  LDGSTS.E [R3+0x8200], [R8.64], P0 ;  /* 0x0820000008037fae */ /* 0x0003e40008121846 */
[----:B-1----:R-:W-:Y:S01]  /*c2f90*/  IMAD.MOV.U32 R8, RZ, RZ, R11 ;  /* 0x000000ffff087224 */ /* 0x002fe200078e000b */
[----:B---3--:R-:W-:Y:S02]  /*c2fa0*/  IADD3.X R23, R23, UR5, RZ, P2, !PT ;  /* 0x0000000517177c10 */ /* 0x008fe400097fe4ff */
[----:B----4-:R-:W-:-:S02]  /*c2fb0*/  IADD3 R15, P2, R15, UR8, RZ ;  /* 0x000000080f0f7c10 */ /* 0x010fc4000ff5e0ff */
[----:B------:R-:W-:Y:S01]  /*c2fc0*/  MOV R9, R23 ;  /* 0x0000001700097202 */ /* 0x000fe20000000f00 */
[----:B------:R1:W-:Y:S01]  /*c2fd0*/  STL [R1+0x189c], R23 ;  /* 0x00189c1701007387 */ /* 0x0003e20000100800 */
[----:B------:R-:W3:Y:S03]  /*c2fe0*/  LDL.LU R10, [R1+0x1a60] ;  /* 0x001a6000010a7983 */ /* 0x000ee60000300800 */
[----:B------:R4:W-:Y:S01]  /*c2ff0*/  LDGSTS.E [R3+0x9200], [R8.64], P0 ;  /* 0x0920000008037fae */ /* 0x0009e20008121846 */
[----:B--2---:R-:W-:-:S03]  /*c3000*/  IADD3.X R20, R20, UR5, RZ, P1, !PT ;  /* 0x0000000514147c10 */ /* 0x004fc60008ffe4ff */
[----:B-1----:R-:W2:Y:S01]  /*c3010*/  LDL.LU R23, [R1+0x1a5c] ;  /* 0x001a5c0001177983 */ /* 0x002ea20000300800 */
[----:B------:R-:W-:Y:S03]  /*c3020*/  STL [R1+0x1920], R15 ;  /* 0x0019200f01007387 */ /* 0x000fe60000100800 */
[----:B------:R1:W-:Y:S01]  /*c3030*/  STL [R1+0x18dc], R20 ;  /* 0x0018dc1401007387 */ /* 0x0003e20000100800 */
[----:B------:R-:W2:Y:S02]  /*c3040*/  LDL.LU R11, [R1+0x1aa0] ;  /* 0x001aa000010b7983 */ /* 0x000ea40000300800 */
[----:B----4-:R-:W-:Y:S02]  /*c3050*/  IMAD.MOV.U32 R8, RZ, RZ, R13 ;  /* 0x000000ffff087224 */ /* 0x010fe400078e000d */
[----:B------:R-:W-:-:S05]  /*c3060*/  IMAD.MOV.U32 R9, RZ, RZ, R20 ;  /* 0x000000ffff097224 */ /* 0x000fca00078e0014 */
[----:B------:R4:W-:Y:S04]  /*c3070*/  LDGSTS.E [R3+0xa200], [R8.64], P0 ;  /* 0x0a20000008037fae */ /* 0x0009e80008121846 */
[----:B-1----:R-:W2:Y:S01]  /*c3080*/  LDL.LU R20, [R1+0x1a9c] ;  /* 0x001a9c0001147983 */ /* 0x002ea20000300800 */
[----:B------:R-:W-:Y:S02]  /*c3090*/  IADD3 R16, P1, R16, UR8, RZ ;  /* 0x0000000810107c10 */ /* 0x000fe4000ff3e0ff */
[----:B------:R-:W-:-:S03]  /*c30a0*/  IADD3.X R21, R21, UR5, RZ, P2, !PT ;  /* 0x0000000515157c10 */ /* 0x000fc600097fe4ff */
[----:B------:R-:W-:Y:S01]  /*c30b0*/  STL [R1+0x1960], R16 ;  /* 0x0019601001007387 */ /* 0x000fe20000100800 */
[----:B----4-:R-:W-:Y:S01]  /*c30c0*/  IMAD.MOV.U32 R8, RZ, RZ, R15 ;  /* 0x000000ffff087224 */ /* 0x010fe200078e000f */
[----:B------:R-:W-:Y:S02]  /*c30d0*/  IADD3 R14, P2, R14, UR8, RZ ;  /* 0x000000080e0e7c10 */ /* 0x000fe4000ff5e0ff */
[----:B------:R-:W-:Y:S01]  /*c30e0*/  IADD3.X R24, R24, UR5, RZ, P1, !PT ;  /* 0x0000000518187c10 */ /* 0x000fe20008ffe4ff */
[----:B------:R-:W-:Y:S01]  /*c30f0*/  IMAD.MOV.U32 R9, RZ, RZ, R21 ;  /* 0x000000ffff097224 */ /* 0x000fe200078e0015 */
[----:B------:R1:W-:Y:S01]  /*c3100*/  STL [R1+0x191c], R21 ;  /* 0x00191c1501007387 */ /* 0x0003e20000100800 */
[----:B------:R-:W2:Y:S03]  /*c3110*/  LDL.LU R13, [R1+0x1ae0] ;  /* 0x001ae000010d7983 */ /* 0x000ea60000300800 */
[----:B------:R1:W-:Y:S04]  /*c3120*/  LDGSTS.E [R3+0xb200], [R8.64], P0 ;  /* 0x0b20000008037fae */ /* 0x0003e80008121846 */
[----:B-1----:R-:W2:Y:S01]  /*c3130*/  LDL.LU R21, [R1+0x1adc] ;  /* 0x001adc0001157983 */ /* 0x002ea20000300800 */
[----:B------:R-:W-:Y:S02]  /*c3140*/  STL [R1+0x19a0], R14 ;  /* 0x0019a00e01007387 */ /* 0x000fe40000100800 */
[----:B------:R-:W-:Y:S02]  /*c3150*/  STL [R1+0x195c], R24 ;  /* 0x00195c1801007387 */ /* 0x000fe40000100800 */
[----:B------:R-:W2:Y:S01]  /*c3160*/  LDL.LU R15, [R1+0x1b20] ;  /* 0x001b2000010f7983 */ /* 0x000ea20000300800 */
[----:B------:R-:W-:Y:S01]  /*c3170*/  MOV R8, R16 ;  /* 0x0000001000087202 */ /* 0x000fe20000000f00 */
[----:B------:R-:W-:Y:S01]  /*c3180*/  IMAD.MOV.U32 R9, RZ, RZ, R24 ;  /* 0x000000ffff097224 */ /* 0x000fe200078e0018 */
[----:B------:R-:W2:Y:S04]  /*c3190*/  LDL.LU R16, [R1+0x1b60] ;  /* 0x001b600001107983 */ /* 0x000ea80000300800 */
[----:B------:R1:W-:Y:S01]  /*c31a0*/  LDGSTS.E [R3+0xc200], [R8.64], P0 ;  /* 0x0c20000008037fae */ /* 0x0003e20008121846 */
[----:B------:R-:W-:-:S02]  /*c31b0*/  IADD3 R12, P1, R12, UR8, RZ ;  /* 0x000000080c0c7c10 */ /* 0x000fc4000ff3e0ff */
[----:B------:R-:W-:-:S03]  /*c31c0*/  IADD3.X R19, R19, UR5, RZ, P2, !PT ;  /* 0x0000000513137c10 */ /* 0x000fc600097fe4ff */
[----:B------:R-:W-:Y:S02]  /*c31d0*/  STL [R1+0x19e0], R12 ;  /* 0x0019e00c01007387 */ /* 0x000fe40000100800 */
[----:B------:R1:W-:Y:S02]  /*c31e0*/  STL [R1+0x199c], R19 ;  /* 0x00199c1301007387 */ /* 0x0003e40000100800 */
[----:B-1----:R-:W-:Y:S02]  /*c31f0*/  IMAD.MOV.U32 R8, RZ, RZ, R14 ;  /* 0x000000ffff087224 */ /* 0x002fe400078e000e */
[----:B------:R-:W-:Y:S02]  /*c3200*/  IMAD.MOV.U32 R9, RZ, RZ, R19 ;  /* 0x000000ffff097224 */ /* 0x000fe400078e0013 */
[----:B------:R-:W2:Y:S01]  /*c3210*/  LDL.LU R19, [R1+0x1b1c] ;  /* 0x001b1c0001137983 */ /* 0x000ea20000300800 */
[----:B------:R-:W-:Y:S02]  /*c3220*/  IADD3.X R18, R18, UR5, RZ, P1, !PT ;  /* 0x0000000512127c10 */ /* 0x000fe40008ffe4ff */
[----:B------:R-:W-:Y:S01]  /*c3230*/  IADD3 R17, P2, R17, UR8, RZ ;  /* 0x0000000811117c10 */ /* 0x000fe2000ff5e0ff */
[----:B------:R1:W-:Y:S04]  /*c3240*/  LDGSTS.E [R3+0xd200], [R8.64], P0 ;  /* 0x0d20000008037fae */ /* 0x0003e80008121846 */
[----:B------:R-:W-:Y:S01]  /*c3250*/  STL [R1+0x1a20], R17 ;  /* 0x001a201101007387 */ /* 0x000fe20000100800 */
[----:B------:R1:W-:Y:S02]  /*c3260*/  STL [R1+0x19dc], R18 ;  /* 0x0019dc1201007387 */ /* 0x0003e40000100800 */
[----:B------:R-:W2:Y:S01]  /*c3270*/  LDL.LU R14, [R1+0x1ba0] ;  /* 0x001ba000010e7983 */ /* 0x000ea20000300800 */
[----:B-1----:R-:W-:-:S02]  /*c3280*/  MOV R9, R18 ;  /* 0x0000001200097202 */ /* 0x002fc40000000f00 */
[----:B------:R-:W2:Y:S01]  /*c3290*/  LDL.LU R18, [R1+0x1b5c] ;  /* 0x001b5c0001127983 */ /* 0x000ea20000300800 */
[----:B------:R-:W-:Y:S01]  /*c32a0*/  IMAD.MOV.U32 R8, RZ, RZ, R12 ;  /* 0x000000ffff087224 */ /* 0x000fe200078e000c */
[----:B------:R-:W-:-:S04]  /*c32b0*/  IADD3.X R22, R22, UR5, RZ, P2, !PT ;  /* 0x0000000516167c10 */ /* 0x000fc800097fe4ff */
[----:B------:R1:W-:Y:S02]  /*c32c0*/  LDGSTS.E [R3+0xe200], [R8.64], P0 ;  /* 0x0e20000008037fae */ /* 0x0003e40008121846 */
[----:B-1----:R-:W-:Y:S02]  /*c32d0*/  IMAD.MOV.U32 R9, RZ, RZ, R22 ;  /* 0x000000ffff097224 */ /* 0x002fe400078e0016 */
[----:B------:R-:W-:-:S05]  /*c32e0*/  IMAD.MOV.U32 R8, RZ, RZ, R17 ;  /* 0x000000ffff087224 */ /* 0x000fca00078e0011 */
[----:B------:R1:W-:Y:S01]  /*c32f0*/  LDGSTS.E [R3+0xf200], [R8.64], P0 ;  /* 0x0f20000008037fae */ /* 0x0003e20008121846 */
[----:B---3--:R-:W-:-:S05]  /*c3300*/  IADD3 R10, P1, R10, UR8, RZ ;  /* 0x000000080a0a7c10 */ /* 0x008fca000ff3e0ff */
[----:B------:R-:W-:Y:S01]  /*c3310*/  STL [R1+0x1a60], R10 ;  /* 0x001a600a01007387 */ /* 0x000fe20000100800 */
[----:B------:R3:W-:Y:S02]  /*c3320*/  STL [R1+0x1a1c], R22 ;  /* 0x001a1c1601007387 */ /* 0x0007e40000100800 */
[----:B------:R-:W4:Y:S01]  /*c3330*/  LDL.LU R12, [R1+0x1be0] ;  /* 0x001be000010c7983 */ /* 0x000f220000300800 */
[----:B--2---:R-:W-:Y:S02]  /*c3340*/  IADD3.X R23, R23, UR5, RZ, P1, !PT ;  /* 0x0000000517177c10 */ /* 0x004fe40008ffe4ff */
[----:B------:R-:W-:Y:S01]  /*c3350*/  IADD3 R11, P2, R11, UR8, RZ ;  /* 0x000000080b0b7c10 */ /* 0x000fe2000ff5e0ff */
[----:B---3--:R-:W2:Y:S04]  /*c3360*/  LDL.LU R22, [R1+0x1b9c] ;  /* 0x001b9c0001167983 */ /* 0x008ea80000300800 */
[----:B------:R-:W-:Y:S01]  /*c3370*/  STL [R1+0x1aa0], R11 ;  /* 0x001aa00b01007387 */ /* 0x000fe20000100800 */
[----:B------:R3:W-:Y:S02]  /*c3380*/  STL [R1+0x1a5c], R23 ;  /* 0x001a5c1701007387 */ /* 0x0007e40000100800 */
[----:B------:R-:W2:Y:S02]  /*c3390*/  LDL.LU R17, [R1+0x1c20] ;  /* 0x001c200001117983 */ /* 0x000ea40000300800 */
[----:B-1----:R-:W-:-:S02]  /*c33a0*/  IMAD.MOV.U32 R8, RZ, RZ, R10 ;  /* 0x000000ffff087224 */ /* 0x002fc400078e000a */
[----:B------:R-:W-:Y:S01]  /*c33b0*/  IMAD.MOV.U32 R9, RZ, RZ, R23 ;  /* 0x000000ffff097224 */ /* 0x000fe200078e0017 */
[----:B------:R-:W-:Y:S01]  /*c33c0*/  IADD3.X R20, R20, UR5, RZ, P2, !PT ;  /* 0x0000000514147c10 */ /* 0x000fe200097fe4ff */
[----:B------:R-:W2:Y:S04]  /*c33d0*/  LDL.LU R24, [R1+0x1bdc] ;  /* 0x001bdc0001187983 */ /* 0x000ea80000300800 */
[----:B------:R1:W-:Y:S01]  /*c33e0*/  LDGSTS.E [R3+0x10200], [R8.64], P0 ;  /* 0x1020000008037fae */ /* 0x0003e20008121846 */
[----:B------:R-:W-:Y:S02]  /*c33f0*/  IADD3 R13, P1, R13, UR8, RZ ;  /* 0x000000080d0d7c10 */ /* 0x000fe4000ff3e0ff */
[----:B-1----:R-:W-:Y:S01]  /*c3400*/  MOV R8, R11 ;  /* 0x0000000b00087202 */ /* 0x002fe20000000f00 */
[----:B------:R-:W-:-:S02]  /*c3410*/  IMAD.MOV.U32 R9, RZ, RZ, R20 ;  /* 0x000000ffff097224 */ /* 0x000fc400078e0014 */
[----:B------:R-:W-:Y:S01]  /*c3420*/  STL [R1+0x1ae0], R13 ;  /* 0x001ae00d01007387 */ /* 0x000fe20000100800 */
[----:B------:R1:W-:Y:S02]  /*c3430*/  STL [R1+0x1a9c], R20 ;  /* 0x001a9c1401007387 */ /* 0x0003e40000100800 */
[----:B------:R-:W2:Y:S02]  /*c3440*/  LDL.LU R10, [R1+0x1c60] ;  /* 0x001c6000010a7983 */ /* 0x000ea40000300800 */
[----:B---3--:R-:W3:Y:S01]  /*c3450*/  LDL.LU R23, [R1+0x1c1c] ;  /* 0x001c1c0001177983 */ /* 0x008ee20000300800 */
[----:B------:R-:W-:Y:S01]  /*c3460*/  IADD3.X R21, R21, UR5, RZ, P1, !PT ;  /* 0x0000000515157c10 */ /* 0x000fe20008ffe4ff */
[----:B------:R1:W-:Y:S01]  /*c3470*/  LDGSTS.E [R3+0x11200], [R8.64], P0 ;  /* 0x1120000008037fae */ /* 0x0003e20008121846 */
[----:B------:R-:W-:-:S05]  /*c3480*/  IADD3 R15, P2, R15, UR8, RZ ;  /* 0x000000080f0f7c10 */ /* 0x000fca000ff5e0ff */
[----:B------:R-:W-:Y:S01]  /*c3490*/  STL [R1+0x1b20], R15 ;  /* 0x001b200f01007387 */ /* 0x000fe20000100800 */
[----:B------:R1:W-:Y:S02]  /*c34a0*/  STL [R1+0x1adc], R21 ;  /* 0x001adc1501007387 */ /* 0x0003e40000100800 */
[----:B-1----:R-:W3:Y:S01]  /*c34b0*/  LDL.LU R20, [R1+0x1c5c] ;  /* 0x001c5c0001147983 */ /* 0x002ee20000300800 */
[----:B------:R-:W3:Y:S01]  /*c34c0*/  LDL.LU R11, [R1+0x1ca0] ;  /* 0x001ca000010b7983 */ /* 0x000ee20000300800 */
[----:B------:R-:W-:Y:S01]  /*c34d0*/  IADD3 R16, P1, R16, UR8, RZ ;  /* 0x0000000810107c10 */ /* 0x000fe2000ff3e0ff */
[----:B------:R-:W-:Y:S02]  /*c34e0*/  IMAD.MOV.U32 R8, RZ, RZ, R13 ;  /* 0x000000ffff087224 */ /* 0x000fe400078e000d */
[----:B------:R-:W-:Y:S02]  /*c34f0*/  IMAD.MOV.U32 R9, RZ, RZ, R21 ;  /* 0x000000ffff097224 */ /* 0x000fe400078e0015 */
[----:B------:R-:W3:Y:S01]  /*c3500*/  LDL.LU R21, [R1+0x1c9c] ;  /* 0x001c9c0001157983 */ /* 0x000ee20000300800 */
[----:B------:R-:W-:Y:S03]  /*c3510*/  STL [R1+0x1b60], R16 ;  /* 0x001b601001007387 */ /* 0x000fe60000100800 */
[----:B------:R1:W-:Y:S01]  /*c3520*/  LDGSTS.E [R3+0x12200], [R8.64], P0 ;  /* 0x1220000008037fae */ /* 0x0003e20008121846 */
[----:B------:R-:W-:-:S04]  /*c3530*/  IADD3.X R19, R19, UR5, RZ, P2, !PT ;  /* 0x0000000513137c10 */ /* 0x000fc800097fe4ff */
[----:B-1----:R-:W-:Y:S01]  /*c3540*/  MOV R9, R19 ;  /* 0x0000001300097202 */ /* 0x002fe20000000f00 */
[----:B------:R1:W-:Y:S01]  /*c3550*/  STL [R1+0x1b1c], R19 ;  /* 0x001b1c1301007387 */ /* 0x0003e20000100800 */
[----:B------:R-:W3:Y:S01]  /*c3560*/  LDL.LU R13, [R1+0x1ce0] ;  /* 0x001ce000010d7983 */ /* 0x000ee20000300800 */
[----:B------:R-:W-:Y:S01]  /*c3570*/  IADD3 R14, P2, R14, UR8, RZ ;  /* 0x000000080e0e7c10 */ /* 0x000fe2000ff5e0ff */
[----:B------:R-:W-:Y:S01]  /*c3580*/  IMAD.MOV.U32 R8, RZ, RZ, R15 ;  /* 0x000000ffff087224 */ /* 0x000fe200078e000f */
[----:B-1----:R-:W3:Y:S01]  /*c3590*/  LDL.LU R19, [R1+0x1cdc] ;  /* 0x001cdc0001137983 */ /* 0x002ee20000300800 */
[----:B------:R-:W-:-:S03]  /*c35a0*/  IADD3.X R18, R18, UR5, RZ, P1, !PT ;  /* 0x0000000512127c10 */ /* 0x000fc60008ffe4ff */
[----:B------:R-:W-:Y:S04]  /*c35b0*/  STL [R1+0x1ba0], R14 ;  /* 0x001ba00e01007387 */ /* 0x000fe80000100800 */
[----:B------:R1:W-:Y:S04]  /*c35c0*/  LDGSTS.E [R3+0x13200], [R8.64], P0 ;  /* 0x1320000008037fae */ /* 0x0003e80008121846 */
[----:B------:R1:W-:Y:S01]  /*c35d0*/  STL [R1+0x1b5c], R18 ;  /* 0x001b5c1201007387 */ /* 0x0003e20000100800 */
[----:B------:R-:W3:Y:S02]  /*c35e0*/  LDL.LU R15, [R1+0x1d20] ;  /* 0x001d2000010f7983 */ /* 0x000ee40000300800 */
[----:B-1----:R-:W-:-:S02]  /*c35f0*/  IMAD.MOV.U32 R8, RZ, RZ, R16 ;  /* 0x000000ffff087224 */ /* 0x002fc400078e0010 */
[----:B------:R-:W-:Y:S02]  /*c3600*/  IMAD.MOV.U32 R9, RZ, RZ, R18 ;  /* 0x000000ffff097224 */ /* 0x000fe400078e0012 */
[----:B------:R-:W3:Y:S04]  /*c3610*/  LDL.LU R18, [R1+0x1d1c] ;  /* 0x001d1c0001127983 */ /* 0x000ee80000300800 */
[----:B------:R1:W-:Y:S02]  /*c3620*/  LDGSTS.E [R3+0x14200], [R8.64], P0 ;  /* 0x1420000008037fae */ /* 0x0003e40008121846 */
[----:B-1----:R-:W-:Y:S01]  /*c3630*/  IMAD.MOV.U32 R8, RZ, RZ, R14 ;  /* 0x000000ffff087224 */ /* 0x002fe200078e000e */
[----:B----4-:R-:W-:-:S05]  /*c3640*/  IADD3 R12, P1, R12, UR8, RZ ;  /* 0x000000080c0c7c10 */ /* 0x010fca000ff3e0ff */
[----:B------:R-:W-:Y:S01]  /*c3650*/  STL [R1+0x1be0], R12 ;  /* 0x001be00c01007387 */ /* 0x000fe20000100800 */
[----:B--2---:R-:W-:Y:S02]  /*c3660*/  IADD3.X R22, R22, UR5, RZ, P2, !PT ;  /* 0x0000000516167c10 */ /* 0x004fe400097fe4ff */
[----:B------:R-:W-:-:S03]  /*c3670*/  IADD3 R17, P2, R17, UR8, RZ ;  /* 0x0000000811117c10 */ /* 0x000fc6000ff5e0ff */
[----:B------:R1:W-:Y:S01]  /*c3680*/  STL [R1+0x1b9c], R22 ;  /* 0x001b9c1601007387 */ /* 0x0003e20000100800 */
[----:B------:R-:W2:Y:S01]  /*c3690*/  LDL.LU R16, [R1+0x2e90] ;  /* 0x002e900001107983 */ /* 0x000ea20000300800 */
[----:B------:R-:W-:Y:S01]  /*c36a0*/  IADD3.X R24, R24, UR5, RZ, P1, !PT ;  /* 0x0000000518187c10 */ /* 0x000fe20008ffe4ff */
[----:B------:R-:W-:-:S05]  /*c36b0*/  IMAD.MOV.U32 R9, RZ, RZ, R22 ;  /* 0x000000ffff097224 */ /* 0x000fca00078e0016 */
[----:B------:R4:W-:Y:S04]  /*c36c0*/  LDGSTS.E [R3+0x15200], [R8.64], P0 ;  /* 0x1520000008037fae */ /* 0x0009e80008121846 */
[----:B-1----:R-:W2:Y:S01]  /*c36d0*/  LDL.LU R22, [R1+0x2e6c] ;  /* 0x002e6c0001167983 */ /* 0x002ea20000300800 */
[----:B------:R-:W-:Y:S02]  /*c36e0*/  STL [R1+0x1c20], R17 ;  /* 0x001c201101007387 */ /* 0x000fe40000100800 */
[----:B------:R-:W-:Y:S02]  /*c36f0*/  STL [R1+0x1bdc], R24 ;  /* 0x001bdc1801007387 */ /* 0x000fe40000100800 */
[----:B------:R-:W2:Y:S01]  /*c3700*/  LDL.LU R14, [R1+0x2e20] ;  /* 0x002e2000010e7983 */ /* 0x000ea20000300800 */
[----:B----4-:R-:W-:Y:S01]  /*c3710*/  MOV R8, R12 ;  /* 0x0000000c00087202 */ /* 0x010fe20000000f00 */
[----:B------:R-:W-:Y:S01]  /*c3720*/  IMAD.MOV.U32 R9, RZ, RZ, R24 ;  /* 0x000000ffff097224 */ /* 0x000fe200078e0018 */
[----:B------:R-:W4:Y:S04]  /*c3730*/  LDL.LU R12, [R1+0x2db0] ;  /* 0x002db000010c7983 */ /* 0x000f280000300800 */
[----:B------:R1:W-:Y:S01]  /*c3740*/  LDGSTS.E [R3+0x16200], [R8.64], P0 ;  /* 0x1620000008037fae */ /* 0x0003e20008121846 */
[----:B------:R-:W-:-:S02]  /*c3750*/  IADD3 R10, P1, R10, UR8, RZ ;  /* 0x000000080a0a7c10 */ /* 0x000fc4000ff3e0ff */
[----:B---3--:R-:W-:-:S03]  /*c3760*/  IADD3.X R23, R23, UR5, RZ, P2, !PT ;  /* 0x0000000517177c10 */ /* 0x008fc600097fe4ff */
[----:B------:R-:W-:Y:S04]  /*c3770*/  STL [R1+0x1c60], R10 ;  /* 0x001c600a01007387 */ /* 0x000fe80000100800 */
[----:B------:R3:W-:Y:S01]  /*c3780*/  STL [R1+0x1c1c], R23 ;  /* 0x001c1c1701007387 */ /* 0x0007e20000100800 */
[----:B-1----:R-:W-:Y:S02]  /*c3790*/  IMAD.MOV.U32 R8, RZ, RZ, R17 ;  /* 0x000000ffff087224 */ /* 0x002fe400078e0011 */
[----:B------:R-:W-:Y:S01]  /*c37a0*/  IMAD.MOV.U32 R9, RZ, RZ, R23 ;  /* 0x000000ffff097224 */ /* 0x000fe200078e0017 */
[----:B------:R-:W-:Y:S02]  /*c37b0*/  IADD3.X R20, R20, UR5, RZ, P1, !PT ;  /* 0x0000000514147c10 */ /* 0x000fe40008ffe4ff */
[----:B------:R-:W-:Y:S01]  /*c37c0*/  IADD3 R11, P2, R11, UR8, RZ ;  /* 0x000000080b0b7c10 */ /* 0x000fe2000ff5e0ff */
[----:B---3--:R-:W4:Y:S04]  /*c37d0*/  LDL.LU R23, [R1+0x2dfc] ;  /* 0x002dfc0001177983 */ /* 0x008f280000300800 */
[----:B------:R-:W-:Y:S02]  /*c37e0*/  STL [R1+0x1ca0], R11 ;  /* 0x001ca00b01007387 */ /* 0x000fe40000100800 */
[----:B------:R1:W-:Y:S01]  /*c37f0*/  STL [R1+0x1c5c], R20 ;  /* 0x001c5c1401007387 */ /* 0x0003e20000100800 */
[----:B------:R1:W-:Y:S01]  /*c3800*/  LDGSTS.E [R3+0x17200], [R8.64], P0 ;  /* 0x1720000008037fae */ /* 0x0003e20008121846 */
[----:B------:R-:W4:Y:S01]  /*c3810*/  LDL.LU R17, [R1+0x2d48] ;  /* 0x002d480001117983 */ /* 0x000f220000300800 */
[----:B------:R-:W-:-:S02]  /*c3820*/  IADD3.X R21, R21, UR5, RZ, P2, !PT ;  /* 0x0000000515157c10 */ /* 0x000fc400097fe4ff */
[----:B-1----:R-:W-:Y:S01]  /*c3830*/  MOV R9, R20 ;  /* 0x0000001400097202 */ /* 0x002fe20000000f00 */
[----:B------:R-:W-:Y:S01]  /*c3840*/  IMAD.MOV.U32 R8, RZ, RZ, R10 ;  /* 0x000000ffff087224 */ /* 0x000fe200078e000a */
[----:B------:R-:W4:Y:S01]  /*c3850*/  LDL.LU R20, [R1+0x2d94] ;  /* 0x002d940001147983 */ /* 0x000f220000300800 */
[----:B------:R-:W-:-:S03]  /*c3860*/  IADD3 R13, P1, R13, UR8, RZ ;  /* 0x000000080d0d7c10 */ /* 0x000fc6000ff3e0ff */
[----:B------:R1:W-:Y:S04]  /*c3870*/  LDGSTS.E [R3+0x18200], [R8.64], P0 ;  /* 0x1820000008037fae */ /* 0x0003e80008121846 */
[----:B------:R-:W-:Y:S01]  /*c3880*/  STL [R1+0x1ce0], R13 ;  /* 0x001ce00d01007387 */ /* 0x000fe20000100800 */
[----:B------:R1:W-:Y:S02]  /*c3890*/  STL [R1+0x1c9c], R21 ;  /* 0x001c9c1501007387 */ /* 0x0003e40000100800 */
[----:B------:R-:W4:Y:S01]  /*c38a0*/  LDL.LU R10, [R1+0x26f0] ;  /* 0x0026f000010a7983 */ /* 0x000f220000300800 */
[----:B------:R-:W-:Y:S01]  /*c38b0*/  IADD3.X R19, R19, UR5, RZ, P1, !PT ;  /* 0x0000000513137c10 */ /* 0x000fe20008ffe4ff */
[----:B-1----:R-:W-:Y:S01]  /*c38c0*/  IMAD.MOV.U32 R9, RZ, RZ, R21 ;  /* 0x000000ffff097224 */ /* 0x002fe200078e0015 */
[----:B------:R-:W-:Y:S01]  /*c38d0*/  IADD3 R15, P2, R15, UR8, RZ ;  /* 0x000000080f0f7c10 */ /* 0x000fe2000ff5e0ff */
[----:B------:R-:W4:Y:S01]  /*c38e0*/  LDL.LU R21, [R1+0x2d24] ;  /* 0x002d240001157983 */ /* 0x000f220000300800 */
[----:B------:R-:W-:-:S03]  /*c38f0*/  IMAD.MOV.U32 R8, RZ, RZ, R11 ;  /* 0x000000ffff087224 */ /* 0x000fc600078e000b */
[----:B------:R-:W-:Y:S01]  /*c3900*/  STL [R1+0x1d20], R15 ;  /* 0x001d200f01007387 */ /* 0x000fe20000100800 */
[----:B------:R1:W-:Y:S02]  /*c3910*/  STL [R1+0x1cdc], R19 ;  /* 0x001cdc1301007387 */ /* 0x0003e40000100800 */
[----:B------:R-:W4:Y:S02]  /*c3920*/  LDL.LU R11, [R1+0x26b0] ;  /* 0x0026b000010b7983 */ /* 0x000f240000300800 */
[----:B------:R-:W4:Y:S01]  /*c3930*/  LDL.LU R24, [R1+0x26e4] ;  /* 0x0026e40001187983 */ /* 0x000f220000300800 */
[----:B------:R1:W-:Y:S01]  /*c3940*/  LDGSTS.E [R3+0x19200], [R8.64], P0 ;  /* 0x1920000008037fae */ /* 0x0003e20008121846 */
[----:B------:R-:W-:Y:S01]  /*c3950*/  IADD3.X R18, R18, UR5, RZ, P2, !PT ;  /* 0x0000000512127c10 */ /* 0x000fe200097fe4ff */
[----:B-1----:R-:W-:Y:S02]  /*c3960*/  IMAD.MOV.U32 R8, RZ, RZ, R13 ;  /* 0x000000ffff087224 */ /* 0x002fe400078e000d */
[----:B------:R-:W-:-:S05]  /*c3970*/  IMAD.MOV.U32 R9, RZ, RZ, R19 ;  /* 0x000000ffff097224 */ /* 0x000fca00078e0013 */
[----:B------:R1:W-:Y:S02]  /*c3980*/  LDGSTS.E [R3+0x1a200], [R8.64], P0 ;  /* 0x1a20000008037fae */ /* 0x0003e40008121846 */
[----:B-1----:R-:W-:Y:S01]  /*c3990*/  MOV R8, R15 ;  /* 0x0000000f00087202 */ /* 0x002fe20000000f00 */
[----:B------:R-:W-:-:S05]  /*c39a0*/  IMAD.MOV.U32 R9, RZ, RZ, R18 ;  /* 0x000000ffff097224 */ /* 0x000fca00078e0012 */
[----:B------:R1:W-:Y:S01]  /*c39b0*/  LDGSTS.E [R3+0x1b200], [R8.64], P0 ;  /* 0x1b20000008037fae */ /* 0x0003e20008121846 */
[----:B--2---:R-:W-:-:S05]  /*c39c0*/  IADD3 R16, P1, R16, UR8, RZ ;  /* 0x0000000810107c10 */ /* 0x004fca000ff3e0ff */
[----:B------:R-:W-:Y:S01]  /*c39d0*/  STL [R1+0x2e90], R16 ;  /* 0x002e901001007387 */ /* 0x000fe20000100800 */
[----:B------:R2:W-:Y:S02]  /*c39e0*/  STL [R1+0x1d1c], R18 ;  /* 0x001d1c1201007387 */ /* 0x0005e40000100800 */
[----:B------:R-:W3:Y:S01]  /*c39f0*/  LDL.LU R13, [R1+0x2670] ;  /* 0x00267000010d7983 */ /* 0x000ee20000300800 */
[----:B------:R-:W-:Y:S01]  /*c3a00*/  IADD3.X R22, R22, UR5, RZ, P1, !PT ;  /* 0x0000000516167c10 */ /* 0x000fe20008ffe4ff */
[----:B------:R-:W3:Y:S01]  /*c3a10*/  LDL.LU R19, [R1+0x26a4] ;  /* 0x0026a40001137983 */ /* 0x000ee20000300800 */
[----:B------:R-:W-:Y:S01]  /*c3a20*/  IADD3 R14, P2, R14, UR8, RZ ;  /* 0x000000080e0e7c10 */ /* 0x000fe2000ff5e0ff */
[----:B-1----:R-:W-:Y:S02]  /*c3a30*/  IMAD.MOV.U32 R8, RZ, RZ, R16 ;  /* 0x000000ffff087224 */ /* 0x002fe400078e0010 */
[----:B------:R-:W-:Y:S02]  /*c3a40*/  IMAD.MOV.U32 R9, RZ, RZ, R22 ;  /* 0x000000ffff097224 */ /* 0x000fe400078e0016 */
[----:B------:R-:W-:Y:S01]  /*c3a50*/  STL [R1+0x2e20], R14 ;  /* 0x002e200e01007387 */ /* 0x000fe20000100800 */
[----:B------:R1:W-:Y:S02]  /*c3a60*/  STL [R1+0x2e6c], R22 ;  /* 0x002e6c1601007387 */ /* 0x0003e40000100800 */
[----:B--2---:R-:W2:Y:S02]  /*c3a70*/  LDL.LU R18, [R1+0x2664] ;  /* 0x0026640001127983 */ /* 0x004ea40000300800 */
[----:B------:R-:W2:Y:S01]  /*c3a80*/  LDL.LU R15, [R1+0x2630] ;  /* 0x00263000010f7983 */ /* 0x000ea20000300800 */
[----:B------:R4:W-:Y:S02]  /*c3a90*/  LDGSTS.E [R3+0x1c200], [R8.64], P0 ;  /* 0x1c20000008037fae */ /* 0x0009e40008121846 */
[----:B----4-:R-:W-:-:S02]  /*c3aa0*/  IADD3 R12, P1, R12, UR8, RZ ;  /* 0x000000080c0c7c10 */ /* 0x010fc4000ff3e0ff */
[----:B-1----:R-:W4:Y:S04]  /*c3ab0*/  LDL.LU R22, [R1+0x2624] ;  /* 0x0026240001167983 */ /* 0x002f280000300800 */
[----:B------:R-:W-:Y:S01]  /*c3ac0*/  STL [R1+0x2db0], R12 ;  /* 0x002db00c01007387 */ /* 0x000fe20000100800 */
[----:B------:R-:W-:Y:S01]  /*c3ad0*/  IMAD.MOV.U32 R8, RZ, RZ, R14 ;  /* 0x000000ffff087224 */ /* 0x000fe200078e000e */
[----:B------:R-:W-:Y:S02]  /*c3ae0*/  IADD3.X R23, R23, UR5, RZ, P2, !PT ;  /* 0x0000000517177c10 */ /* 0x000fe400097fe4ff */
[----:B------:R-:W-:-:S03]  /*c3af0*/  IADD3 R17, P2, R17, UR8, RZ ;  /* 0x0000000811117c10 */ /* 0x000fc6000ff5e0ff */
[----:B------:R1:W-:Y:S01]  /*c3b00*/  STL [R1+0x2dfc], R23 ;  /* 0x002dfc1701007387 */ /* 0x0003e20000100800 */
[----:B------:R-:W4:Y:S01]  /*c3b10*/  LDL.LU R16, [R1+0x25f0] ;  /* 0x0025f00001107983 */ /* 0x000f220000300800 */
[----:B------:R-:W-:-:S05]  /*c3b20*/  MOV R9, R23 ;  /* 0x0000001700097202 */ /* 0x000fca0000000f00 */
[----:B------:R1:W-:Y:S04]  /*c3b30*/  LDGSTS.E [R3+0x1d200], [R8.64], P0 ;  /* 0x1d20000008037fae */ /* 0x0003e80008121846 */
[----:B-1----:R-:W4:Y:S01]  /*c3b40*/  LDL.LU R23, [R1+0x25e4] ;  /* 0x0025e40001177983 */ /* 0x002f220000300800 */
[----:B------:R-:W-:-:S03]  /*c3b50*/  IADD3.X R20, R20, UR5, RZ, P1, !PT ;  /* 0x0000000514147c10 */ /* 0x000fc60008ffe4ff */
[----:B------:R-:W-:Y:S04]  /*c3b60*/  STL [R1+0x2d48], R17 ;  /* 0x002d481101007387 */ /* 0x000fe80000100800 */
[----:B------:R1:W-:Y:S01]  /*c3b70*/  STL [R1+0x2d94], R20 ;  /* 0x002d941401007387 */ /* 0x0003e20000100800 */
[----:B------:R-:W4:Y:S02]  /*c3b80*/  LDL.LU R14, [R1+0x25b0] ;  /* 0x0025b000010e7983 */ /* 0x000f240000300800 */
[----:B------:R-:W-:Y:S02]  /*c3b90*/  IMAD.MOV.U32 R8, RZ, RZ, R12 ;  /* 0x000000ffff087224 */ /* 0x000fe400078e000c */
[----:B------:R-:W-:Y:S01]  /*c3ba0*/  IMAD.MOV.U32 R9, RZ, RZ, R20 ;  /* 0x000000ffff097224 */ /* 0x000fe200078e0014 */
[----:B------:R-:W-:-:S04]  /*c3bb0*/  IADD3 R10, P1, R10, UR8, RZ ;  /* 0x000000080a0a7c10 */ /* 0x000fc8000ff3e0ff */
[----:B------:R1:W-:Y:S04]  /*c3bc0*/  LDGSTS.E [R3+0x1e200], [R8.64], P0 ;  /* 0x1e20000008037fae */ /* 0x0003e80008121846 */
[----:B-1----:R-:W4:Y:S01]  /*c3bd0*/  LDL.LU R20, [R1+0x25a4] ;  /* 0x0025a40001147983 */ /* 0x002f220000300800 */
[----:B------:R-:W-:Y:S01]  /*c3be0*/  STL [R1+0x26f0], R10 ;  /* 0x0026f00a01007387 */ /* 0x000fe20000100800 */
[----:B------:R-:W-:Y:S02]  /*c3bf0*/  IADD3.X R21, R21, UR5, RZ, P2, !PT ;  /* 0x0000000515157c10 */ /* 0x000fe400097fe4ff */
[----:B------:R-:W-:Y:S02]  /*c3c00*/  IADD3 R11, P2, R11, UR8, RZ ;  /* 0x000000080b0b7c10 */ /* 0x000fe4000ff5e0ff */
[----:B------:R-:W-:Y:S01]  /*c3c10*/  IADD3.X R24, R24, UR5, RZ, P1, !PT ;  /* 0x0000000518187c10 */ /* 0x000fe20008ffe4ff */
[----:B------:R1:W-:Y:S01]  /*c3c20*/  STL [R1+0x2d24], R21 ;  /* 0x002d241501007387 */ /* 0x0003e20000100800 */
[----:B------:R-:W4:Y:S02]  /*c3c30*/  LDL.LU R12, [R1+0x2570] ;  /* 0x00257000010c7983 */ /* 0x000f240000300800 */
[----:B------:R-:W-:-:S02]  /*c3c40*/  IMAD.MOV.U32 R9, RZ, RZ, R21 ;  /* 0x000000ffff097224 */ /* 0x000fc400078e0015 */
[----:B------:R-:W-:-:S05]  /*c3c50*/  IMAD.MOV.U32 R8, RZ, RZ, R17 ;  /* 0x000000ffff087224 */ /* 0x000fca00078e0011 */
[----:B------:R1:W-:Y:S04]  /*c3c60*/  LDGSTS.E [R3+0x1f200], [R8.64], P0 ;  /* 0x1f20000008037fae */ /* 0x0003e80008121846 */
[----:B-1----:R-:W4:Y:S01]  /*c3c70*/  LDL.LU R21, [R1+0x2564] ;  /* 0x0025640001157983 */ /* 0x002f220000300800 */
[----:B------:R-:W-:Y:S02]  /*c3c80*/  STL [R1+0x26b0], R11 ;  /* 0x0026b00b01007387 */ /* 0x000fe40000100800 */
[----:B------:R-:W-:Y:S02]  /*c3c90*/  STL [R1+0x26e4], R24 ;  /* 0x0026e41801007387 */ /* 0x000fe40000100800 */
[----:B------:R-:W4:Y:S01]  /*c3ca0*/  LDL.LU R17, [R1+0x2530] ;  /* 0x0025300001117983 */ /* 0x000f220000300800 */
[----:B------:R-:W-:Y:S01]  /*c3cb0*/  MOV R8, R10 ;  /* 0x0000000a00087202 */ /* 0x000fe20000000f00 */
[----:B------:R-:W-:Y:S01]  /*c3cc0*/  IMAD.MOV.U32 R9, RZ, RZ, R24 ;  /* 0x000000ffff097224 */ /* 0x000fe200078e0018 */
[----:B------:R-:W4:Y:S04]  /*c3cd0*/  LDL.LU R10, [R1+0x24f0] ;  /* 0x0024f000010a7983 */ /* 0x000f280000300800 */
[----:B------:R1:W-:Y:S02]  /*c3ce0*/  LDGSTS.E [R3+0x20200], [R8.64], P0 ;  /* 0x2020000008037fae */ /* 0x0003e40008121846 */
[----:B-1----:R-:W-:Y:S01]  /*c3cf0*/  IMAD.MOV.U32 R8, RZ, RZ, R11 ;  /* 0x000000ffff087224 */ /* 0x002fe200078e000b */
[----:B---3--:R-:W-:-:S02]  /*c3d00*/  IADD3 R13, P1, R13, UR8, RZ ;  /* 0x000000080d0d7c10 */ /* 0x008fc4000ff3e0ff */
[----:B------:R-:W-:-:S03]  /*c3d10*/  IADD3.X R19, R19, UR5, RZ, P2, !PT ;  /* 0x0000000513137c10 */ /* 0x000fc600097fe4ff */
[----:B------:R-:W-:Y:S02]  /*c3d20*/  STL [R1+0x2670], R13 ;  /* 0x0026700d01007387 */ /* 0x000fe40000100800 */
[----:B------:R1:W-:Y:S02]  /*c3d30*/  STL [R1+0x26a4], R19 ;  /* 0x0026a41301007387 */ /* 0x0003e40000100800 */
[----:B------:R-:W-:Y:S01]  /*c3d40*/  IMAD.MOV.U32 R9, RZ, RZ, R19 ;  /* 0x000000ffff097224 */ /* 0x000fe200078e0013 */
[----:B--2---:R-:W-:Y:S02]  /*c3d50*/  IADD3.X R18, R18, UR5, RZ, P1, !PT ;  /* 0x0000000512127c10 */ /* 0x004fe40008ffe4ff */
[----:B------:R-:W-:Y:S02]  /*c3d60*/  IADD3 R15, P2, R15, UR8, RZ ;  /* 0x000000080f0f7c10 */ /* 0x000fe4000ff5e0ff */
[----:B------:R2:W-:Y:S04]  /*c3d70*/  LDGSTS.E [R3+0x21200], [R8.64], P0 ;  /* 0x2120000008037fae */ /* 0x0005e80008121846 */
[----:B-1----:R-:W3:Y:S01]  /*c3d80*/  LDL.LU R19, [R1+0x2524] ;  /* 0x0025240001137983 */ /* 0x002ee20000300800 */
[----:B------:R-:W-:Y:S02]  /*c3d90*/  STL [R1+0x2630], R15 ;  /* 0x0026300f01007387 */ /* 0x000fe40000100800 */
[----:B------:R1:W-:Y:S02]  /*c3da0*/  STL [R1+0x2664], R18 ;  /* 0x0026641201007387 */ /* 0x0003e40000100800 */
[----:B------:R-:W3:Y:S01]  /*c3db0*/  LDL.LU R11, [R1+0x24b0] ;  /* 0x0024b000010b7983 */ /* 0x000ee20000300800 */
[----:B----4-:R-:W-:Y:S01]  /*c3dc0*/  IADD3.X R22, R22, UR5, RZ, P2, !PT ;  /* 0x0000000516167c10 */ /* 0x010fe200097fe4ff */
[----:B--2---:R-:W-:Y:S01]  /*c3dd0*/  IMAD.MOV.U32 R8, RZ, RZ, R13 ;  /* 0x000000ffff087224 */ /* 0x004fe200078e000d */
[----:B------:R-:W-:-:S02]  /*c3de0*/  MOV R9, R18 ;  /* 0x0000001200097202 */ /* 0x000fc40000000f00 */
[----:B-1----:R-:W2:Y:S04]  /*c3df0*/  LDL.LU R18, [R1+0x24e4] ;  /* 0x0024e40001127983 */ /* 0x002ea80000300800 */
[----:B------:R1:W-:Y:S01]  /*c3e00*/  LDGSTS.E [R3+0x22200], [R8.64], P0 ;  /* 0x2220000008037fae */ /* 0x0003e20008121846 */
[----:B------:R-:W-:Y:S01]  /*c3e10*/  IADD3 R16, P1, R16, UR8, RZ ;  /* 0x0000000810107c10 */ /* 0x000fe2000ff3e0ff */
[----:B-1----:R-:W-:-:S04]  /*c3e20*/  IMAD.MOV.U32 R9, RZ, RZ, R22 ;  /* 0x000000ffff097224 */ /* 0x002fc800078e0016 */
[----:B------:R-:W-:Y:S01]  /*c3e30*/  STL [R1+0x25f0], R16 ;  /* 0x0025f01001007387 */ /* 0x000fe20000100800 */
[----:B------:R1:W-:Y:S01]  /*c3e40*/  STL [R1+0x2624], R22 ;  /* 0x0026241601007387 */ /* 0x0003e20000100800 */
[----:B------:R-:W-:Y:S01]  /*c3e50*/  IADD3.X R23, R23, UR5, RZ, P1, !PT ;  /* 0x0000000517177c10 */ /* 0x000fe20008ffe4ff */
[----:B------:R-:W4:Y:S02]  /*c3e60*/  LDL.LU R13, [R1+0x2470] ;  /* 0x00247000010d7983 */ /* 0x000f240000300800 */
[----:B------:R-:W-:-:S05]  /*c3e70*/  IMAD.MOV.U32 R8, RZ, RZ, R15 ;  /* 0x000000ffff087224 */ /* 0x000fca00078e000f */
[----:B------:R1:W-:Y:S04]  /*c3e80*/  LDGSTS.E [R3+0x23200], [R8.64], P0 ;  /* 0x2320000008037fae */ /* 0x0003e80008121846 */
[----:B-1----:R-:W4:Y:S01]  /*c3e90*/  LDL.LU R22, [R1+0x24a4] ;  /* 0x0024a40001167983 */ /* 0x002f220000300800 */
[----:B------:R-:W-:-:S05]  /*c3ea0*/  IADD3 R14, P2, R14, UR8, RZ ;  /* 0x000000080e0e7c10 */ /* 0x000fca000ff5e0ff */
[----:B------:R-:W-:Y:S01]  /*c3eb0*/  STL [R1+0x25b0], R14 ;  /* 0x0025b00e01007387 */ /* 0x000fe20000100800 */
[----:B------:R1:W-:Y:S02]  /*c3ec0*/  STL [R1+0x25e4], R23 ;  /* 0x0025e41701007387 */ /* 0x0003e40000100800 */
[----:B------:R-:W4:Y:S01]  /*c3ed0*/  LDL.LU R15, [R1+0x2430] ;  /* 0x00243000010f7983 */ /* 0x000f220000300800 */
[----:B------:R-:W-:Y:S01]  /*c3ee0*/  IADD3.X R20, R20, UR5, RZ, P2, !PT ;  /* 0x0000000514147c10 */ /* 0x000fe200097fe4ff */
[----:B------:R-:W4:Y:S01]  /*c3ef0*/  LDL.LU R24, [R1+0x2464] ;  /* 0x0024640001187983 */ /* 0x000f220000300800 */
[----:B------:R-:W-:Y:S02]  /*c3f00*/  IMAD.MOV.U32 R8, RZ, RZ, R16 ;  /* 0x000000ffff087224 */ /* 0x000fe400078e0010 */
[----:B------:R-:W-:-:S05]  /*c3f10*/  IMAD.MOV.U32 R9, RZ, RZ, R23 ;  /* 0x000000ffff097224 */ /* 0x000fca00078e0017 */
[----:B------:R1:W-:Y:S01]  /*c3f20*/  LDGSTS.E [R3+0x24200], [R8.64], P0 ;  /* 0x2420000008037fae */ /* 0x0003e20008121846 */
[----:B------:R-:W-:-:S05]  /*c3f30*/  IADD3 R12, P1, R12, UR8, RZ ;  /* 0x000000080c0c7c10 */ /* 0x000fca000ff3e0ff */
[----:B------:R-:W-:Y:S01]  /*c3f40*/  STL [R1+0x2570], R12 ;  /* 0x0025700c01007387 */ /* 0x000fe20000100800 */
[----:B------:R1:W-:Y:S02]  /*c3f50*/  STL [R1+0x25a4], R20 ;  /* 0x0025a41401007387 */ /* 0x0003e40000100800 */
[----:B------:R-:W4:Y:S01]  /*c3f60*/  LDL.LU R16, [R1+0x23f0] ;  /* 0x0023f00001107983 */ /* 0x000f220000300800 */
[----:B------:R-:W-:Y:S01]  /*c3f70*/  IADD3.X R21, R21, UR5, RZ, P1, !PT ;  /* 0x0000000515157c10 */ /* 0x000fe20008ffe4ff */
[----:B-1----:R-:W4:Y:S01]  /*c3f80*/  LDL.LU R23, [R1+0x2424] ;  /* 0x0024240001177983 */ /* 0x002f220000300800 */
[----:B------:R-:W-:Y:S01]  /*c3f90*/  IADD3 R17, P2, R17, UR8, RZ ;  /* 0x0000000811117c10 */ /* 0x000fe2000ff5e0ff */
[----:B------:R-:W-:Y:S01]  /*c3fa0*/  IMAD.MOV.U32 R9, RZ, RZ, R20 ;  /* 0x000000ffff097224 */ /* 0x000fe200078e0014 */
[----:B------:R-:W-:-:S03]  /*c3fb0*/  MOV R8, R14 ;  /* 0x0000000e00087202 */ /* 0x000fc60000000f00 */
[----:B------:R-:W-:Y:S01]  /*c3fc0*/  STL [R1+0x2530], R17 ;  /* 0x0025301101007387 */ /* 0x000fe20000100800 */
[----:B------:R1:W-:Y:S02]  /*c3fd0*/  STL [R1+0x2564], R21 ;  /* 0x0025641501007387 */ /* 0x0003e40000100800 */
[----:B------:R-:W4:Y:S02]  /*c3fe0*/  LDL.LU R20, [R1+0x23e4] ;  /* 0x0023e40001147983 */ /* 0x000f240000300800 */
[----:B------:R-:W4:Y:S01]  /*c3ff0*/  LDL.LU R14, [R1+0x23b0] ;  /* 0x0023b000010e7983 */ /* 0x000f220000300800 */
[----:B------:R1:W-:Y:S01]  /*c4000*/  LDGSTS.E [R3+0x25200], [R8.64], P0 ;  /* 0x2520000008037fae */ /* 0x0003e20008121846 */
[----:B------:R-:W-:Y:S01]  /*c4010*/  IADD3 R10, P1, R10, UR8, RZ ;  /* 0x000000080a0a7c10 */ /* 0x000fe2000ff3e0ff */
[----:B-1----:R-:W-:Y:S02]  /*c4020*/  IMAD.MOV.U32 R8, RZ, RZ, R12 ;  /* 0x000000ffff087224 */ /* 0x002fe400078e000c */
[----:B------:R-:W-:-:S02]  /*c4030*/  IMAD.MOV.U32 R9, RZ, RZ, R21 ;  /* 0x000000ffff097224 */ /* 0x000fc400078e0015 */
[----:B------:R-:W4:Y:S01]  /*c4040*/  LDL.LU R21, [R1+0x23a4] ;  /* 0x0023a40001157983 */ /* 0x000f220000300800 */
[----:B------:R-:W-:Y:S03]  /*c4050*/  STL [R1+0x24f0], R10 ;  /* 0x0024f00a01007387 */ /* 0x000fe60000100800 */
[----:B------:R1:W-:Y:S02]  /*c4060*/  LDGSTS.E [R3+0x26200], [R8.64], P0 ;  /* 0x2620000008037fae */ /* 0x0003e40008121846 */
[----:B-1----:R-:W-:Y:S01]  /*c4070*/  IMAD.MOV.U32 R8, RZ, RZ, R17 ;  /* 0x000000ffff087224 */ /* 0x002fe200078e0011 */
[----:B---3--:R-:W-:Y:S02]  /*c4080*/  IADD3.X R19, R19, UR5, RZ, P2, !PT ;  /* 0x0000000513137c10 */ /* 0x008fe400097fe4ff */
[----:B------:R-:W-:-:S03]  /*c4090*/  IADD3 R11, P2, R11, UR8, RZ ;  /* 0x000000080b0b7c10 */ /* 0x000fc6000ff5e0ff */
[----:B------:R1:W-:Y:S01]  /*c40a0*/  STL [R1+0x2524], R19 ;  /* 0x0025241301007387 */ /* 0x0003e20000100800 */
[----:B------:R-:W3:Y:S01]  /*c40b0*/  LDL.LU R12, [R1+0x2370] ;  /* 0x00237000010c7983 */ /* 0x000ee20000300800 */
[----:B------:R-:W-:-:S05]  /*c40c0*/  MOV R9, R19 ;  /* 0x0000001300097202 */ /* 0x000fca0000000f00 */
[----:B------:R1:W-:Y:S04]  /*c40d0*/  LDGSTS.E [R3+0x27200], [R8.64], P0 ;  /* 0x2720000008037fae */ /* 0x0003e80008121846 */
[----:B-1----:R-:W3:Y:S01]  /*c40e0*/  LDL.LU R19, [R1+0x2364] ;  /* 0x0023640001137983 */ /* 0x002ee20000300800 */
[----:B--2---:R-:W-:-:S03]  /*c40f0*/  IADD3.X R18, R18, UR5, RZ, P1, !PT ;  /* 0x0000000512127c10 */ /* 0x004fc60008ffe4ff */
[----:B------:R-:W-:Y:S04]  /*c4100*/  STL [R1+0x24b0], R11 ;  /* 0x0024b00b01007387 */ /* 0x000fe80000100800 */
[----:B------:R1:W-:Y:S01]  /*c4110*/  STL [R1+0x24e4], R18 ;  /* 0x0024e41201007387 */ /* 0x0003e20000100800 */
[----:B------:R-:W2:Y:S02]  /*c4120*/  LDL.LU R17, [R1+0x2330] ;  /* 0x0023300001117983 */ /* 0x000ea40000300800 */
[----:B------:R-:W-:Y:S02]  /*c4130*/  IMAD.MOV.U32 R8, RZ, RZ, R10 ;  /* 0x000000ffff087224 */ /* 0x000fe400078e000a */
[----:B------:R-:W-:Y:S02]  /*c4140*/  IMAD.MOV.U32 R9, RZ, RZ, R18 ;  /* 0x000000ffff097224 */ /* 0x000fe400078e0012 */
[----:B-1----:R-:W2:Y:S04]  /*c4150*/  LDL.LU R18, [R1+0x2324] ;  /* 0x0023240001127983 */ /* 0x002ea80000300800 */
[----:B------:R1:W-:Y:S01]  /*c4160*/  LDGSTS.E [R3+0x28200], [R8.64], P0 ;  /* 0x2820000008037fae */ /* 0x0003e20008121846 */
[----:B----4-:R-:W-:-:S02]  /*c4170*/  IADD3 R13, P1, R13, UR8, RZ ;  /* 0x000000080d0d7c10 */ /* 0x010fc4000ff3e0ff */
[----:B------:R-:W-:-:S03]  /*c4180*/  IADD3.X R22, R22, UR5, RZ, P2, !PT ;  /* 0x0000000516167c10 */ /* 0x000fc600097fe4ff */
[----:B------:R-:W-:Y:S01]  /*c4190*/  STL [R1+0x2470], R13 ;  /* 0x0024700d01007387 */ /* 0x000fe20000100800 */
[----:B-1----:R-:W-:Y:S02]  /*c41a0*/  IMAD.MOV.U32 R8, RZ, RZ, R11 ;  /* 0x000000ffff087224 */ /* 0x002fe400078e000b */
[----:B------:R-:W-:Y:S01]  /*c41b0*/  IMAD.MOV.U32 R9, RZ, RZ, R22 ;  /* 0x000000ffff097224 */ /* 0x000fe200078e0016 */
[----:B------:R1:W-:Y:S01]  /*c41c0*/  STL [R1+0x24a4], R22 ;  /* 0x0024a41601007387 */ /* 0x0003e20000100800 */
[----:B------:R-:W2:Y:S01]  /*c41d0*/  LDL.LU R10, [R1+0x22f0] ;  /* 0x0022f000010a7983 */ /* 0x000ea20000300800 */
[----:B------:R-:W-:Y:S02]  /*c41e0*/  IADD3 R15, P2, R15, UR8, RZ ;  /* 0x000000080f0f7c10 */ /* 0x000fe4000ff5e0ff */
[----:B------:R1:W-:Y:S01]  /*c41f0*/  LDGSTS.E [R3+0x29200], [R8.64], P0 ;  /* 0x2920000008037fae */ /* 0x0003e20008121846 */
[----:B------:R-:W-:-:S03]  /*c4200*/  IADD3.X R24, R24, UR5, RZ, P1, !PT ;  /* 0x0000000518187c10 */ /* 0x000fc60008ffe4ff */
        /* <DEDUP_REMOVED lines=10> */
[----:B------:R-:W-:Y:S01]  /*c42b0*/  STL [R1+0x23f0], R16 ;  /* 0x0023f01001007387 */ /* 0x000fe20000100800 */
[----:B-1----:R-:W-:Y:S02]  /*c42c0*/  IMAD.MOV.U32 R8, RZ, RZ, R15 ;  /* 0x000000ffff087224 */ /* 0x002fe400078e000f */
[----:B------:R-:W-:Y:S01]  /*c42d0*/  IMAD.MOV.U32 R9, RZ, RZ, R23 ;  /* 0x000000ffff097224 */ /* 0x000fe200078e0017 */
[----:B------:R1:W-:Y:S01]  /*c42e0*/  STL [R1+0x2424], R23 ;  /* 0x0024241701007387 */ /* 0x0003e20000100800 */
[----:B------:R-:W-:Y:S02]  /*c42f0*/  IADD3.X R20, R20, UR5, RZ, P1, !PT ;  /* 0x0000000514147c10 */ /* 0x000fe40008ffe4ff */
[----:B------:R-:W-:Y:S01]  /*c4300*/  IADD3 R14, P2, R14, UR8, RZ ;  /* 0x000000080e0e7c10 */ /* 0x000fe2000ff5e0ff */
[----:B------:R1:W-:Y:S04]  /*c4310*/  LDGSTS.E [R3+0x2b200], [R8.64], P0 ;  /* 0x2b20000008037fae */ /* 0x0003e80008121846 */
[----:B-1----:R-:W2:Y:S01]  /*c4320*/  LDL.LU R23, [R1+0x22a4] ;  /* 0x0022a40001177983 */ /* 0x002ea20000300800 */
[----:B------:R-:W-:Y:S02]  /*c4330*/  STL [R1+0x23b0], R14 ;  /* 0x0023b00e01007387 */ /* 0x000fe40000100800 */
[----:B------:R1:W-:Y:S02]  /*c4340*/  STL [R1+0x23e4], R20 ;  /* 0x0023e41401007387 */ /* 0x0003e40000100800 */
[----:B------:R-:W2:Y:S01]  /*c4350*/  LDL.LU R15, [R1+0x2230] ;  /* 0x00223000010f7983 */ /* 0x000ea20000300800 */
[----:B------:R-:W-:-:S02]  /*c4360*/  MOV R9, R20 ;  /* 0x0000001400097202 */ /* 0x000fc40000000f00 */
[----:B-1----:R-:W2:Y:S01]  /*c4370*/  LDL.LU R20, [R1+0x2264] ;  /* 0x0022640001147983 */ /* 0x002ea20000300800 */
[----:B------:R-:W-:Y:S01]  /*c4380*/  IADD3.X R21, R21, UR5, RZ, P2, !PT ;  /* 0x0000000515157c10 */ /* 0x000fe200097fe4ff */
[----:B------:R-:W-:-:S05]  /*c4390*/  IMAD.MOV.U32 R8, RZ, RZ, R16 ;  /* 0x000000ffff087224 */ /* 0x000fca00078e0010 */
        /* <DEDUP_REMOVED lines=8> */
[----:B------:R-:W-:Y:S02]  /*c4420*/  IADD3.X R19, R19, UR5, RZ, P1, !PT ;  /* 0x0000000513137c10 */ /* 0x000fe40008ffe4ff */
[----:B--2---:R-:W-:Y:S01]  /*c4430*/  IADD3 R17, P2, R17, UR8, RZ ;  /* 0x0000000811117c10 */ /* 0x004fe2000ff5e0ff */
[----:B---3--:R-:W2:Y:S04]  /*c4440*/  LDL.LU R21, [R1+0x2224] ;  /* 0x0022240001157983 */ /* 0x008ea80000300800 */
[----:B------:R-:W-:Y:S01]  /*c4450*/  STL [R1+0x2330], R17 ;  /* 0x0023301101007387 */ /* 0x000fe20000100800 */
[----:B------:R-:W-:Y:S02]  /*c4460*/  STL [R1+0x2364], R19 ;  /* 0x0023641301007387 */ /* 0x000fe40000100800 */
[----:B------:R-:W3:Y:S02]  /*c4470*/  LDL.LU R14, [R1+0x21b0] ;  /* 0x0021b000010e7983 */ /* 0x000ee40000300800 */
[----:B-1----:R-:W-:-:S02]  /*c4480*/  IMAD.MOV.U32 R8, RZ, RZ, R12 ;  /* 0x000000ffff087224 */ /* 0x002fc400078e000c */
[----:B------:R-:W-:Y:S01]  /*c4490*/  IMAD.MOV.U32 R9, RZ, RZ, R19 ;  /* 0x000000ffff097224 */ /* 0x000fe200078e0013 */
[----:B------:R-:W3:Y:S01]  /*c44a0*/  LDL.LU R24, [R1+0x21e4] ;  /* 0x0021e40001187983 */ /* 0x000ee20000300800 */
[----:B------:R-:W-:-:S03]  /*c44b0*/  IADD3.X R18, R18, UR5, RZ, P2, !PT ;  /* 0x0000000512127c10 */ /* 0x000fc600097fe4ff */
[----:B------:R1:W-:Y:S01]  /*c44c0*/  LDGSTS.E [R3+0x2e200], [R8.64], P0 ;  /* 0x2e20000008037fae */ /* 0x0003e20008121846 */
[----:B------:R-:W-:Y:S02]  /*c44d0*/  IADD3 R10, P1, R10, UR8, RZ ;  /* 0x000000080a0a7c10 */ /* 0x000fe4000ff3e0ff */
[----:B-1----:R-:W-:Y:S01]  /*c44e0*/  MOV R8, R17 ;  /* 0x0000001100087202 */ /* 0x002fe20000000f00 */
[----:B------:R-:W-:Y:S02]  /*c44f0*/  IMAD.MOV.U32 R9, RZ, RZ, R18 ;  /* 0x000000ffff097224 */ /* 0x000fe400078e0012 */
[----:B------:R-:W-:Y:S01]  /*c4500*/  STL [R1+0x22f0], R10 ;  /* 0x0022f00a01007387 */ /* 0x000fe20000100800 */
[----:B------:R1:W-:Y:S02]  /*c4510*/  STL [R1+0x2324], R18 ;  /* 0x0023241201007387 */ /* 0x0003e40000100800 */
[----:B------:R-:W3:Y:S01]  /*c4520*/  LDL.LU R12, [R1+0x2170] ;  /* 0x00217000010c7983 */ /* 0x000ee20000300800 */
[----:B------:R1:W-:Y:S01]  /*c4530*/  LDGSTS.E [R3+0x2f200], [R8.64], P0 ;  /* 0x2f20000008037fae */ /* 0x0003e20008121846 */
[----:B------:R-:W-:-:S02]  /*c4540*/  IADD3.X R22, R22, UR5, RZ, P1, !PT ;  /* 0x0000000516167c10 */ /* 0x000fc40008ffe4ff */
[----:B------:R-:W-:Y:S01]  /*c4550*/  IADD3 R11, P2, R11, UR8, RZ ;  /* 0x000000080b0b7c10 */ /* 0x000fe2000ff5e0ff */
[----:B-1----:R-:W3:Y:S04]  /*c4560*/  LDL.LU R18, [R1+0x21a4] ;  /* 0x0021a40001127983 */ /* 0x002ee80000300800 */
[----:B------:R-:W-:Y:S02]  /*c4570*/  STL [R1+0x22b0], R11 ;  /* 0x0022b00b01007387 */ /* 0x000fe40000100800 */
[----:B------:R1:W-:Y:S02]  /*c4580*/  STL [R1+0x22e4], R22 ;  /* 0x0022e41601007387 */ /* 0x0003e40000100800 */
[----:B------:R-:W3:Y:S01]  /*c4590*/  LDL.LU R17, [R1+0x2164] ;  /* 0x0021640001117983 */ /* 0x000ee20000300800 */
[----:B------:R-:W3:Y:S01]  /*c45a0*/  LDL.LU R19, [R1+0x2130] ;  /* 0x0021300001137983 */ /* 0x000ee20000300800 */
[----:B------:R-:W-:Y:S01]  /*c45b0*/  IADD3 R13, P1, R13, UR8, RZ ;  /* 0x000000080d0d7c10 */ /* 0x000fe2000ff3e0ff */
[----:B------:R-:W-:-:S02]  /*c45c0*/  IMAD.MOV.U32 R8, RZ, RZ, R10 ;  /* 0x000000ffff087224 */ /* 0x000fc400078e000a */
[----:B------:R-:W-:Y:S02]  /*c45d0*/  IMAD.MOV.U32 R9, RZ, RZ, R22 ;  /* 0x000000ffff097224 */ /* 0x000fe400078e0016 */
[----:B-1----:R-:W3:Y:S01]  /*c45e0*/  LDL.LU R22, [R1+0x2124] ;  /* 0x0021240001167983 */ /* 0x002ee20000300800 */
[----:B------:R-:W-:Y:S03]  /*c45f0*/  STL [R1+0x2270], R13 ;  /* 0x0022700d01007387 */ /* 0x000fe60000100800 */
[----:B------:R1:W-:Y:S01]  /*c4600*/  LDGSTS.E [R3+0x30200], [R8.64], P0 ;  /* 0x3020000008037fae */ /* 0x0003e20008121846 */
[----:B------:R-:W-:Y:S02]  /*c4610*/  IADD3.X R23, R23, UR5, RZ, P2, !PT ;  /* 0x0000000517177c10 */ /* 0x000fe400097fe4ff */
[----:B------:R-:W-:Y:S02]  /*c4620*/  IADD3 R15, P2, R15, UR8, RZ ;  /* 0x000000080f0f7c10 */ /* 0x000fe4000ff5e0ff */
[----:B-1----:R-:W-:Y:S01]  /*c4630*/  MOV R9, R23 ;  /* 0x0000001700097202 */ /* 0x002fe20000000f00 */
[----:B------:R1:W-:Y:S01]  /*c4640*/  STL [R1+0x22a4], R23 ;  /* 0x0022a41701007387 */ /* 0x0003e20000100800 */
[----:B------:R-:W3:Y:S02]  /*c4650*/  LDL.LU R10, [R1+0x20f0] ;  /* 0x0020f000010a7983 */ /* 0x000ee40000300800 */
[----:B------:R-:W-:Y:S01]  /*c4660*/  IMAD.MOV.U32 R8, RZ, RZ, R11 ;  /* 0x000000ffff087224 */ /* 0x000fe200078e000b */
[----:B------:R-:W-:-:S04]  /*c4670*/  IADD3.X R20, R20, UR5, RZ, P1, !PT ;  /* 0x0000000514147c10 */ /* 0x000fc80008ffe4ff */
[----:B------:R1:W-:Y:S04]  /*c4680*/  LDGSTS.E [R3+0x31200], [R8.64], P0 ;  /* 0x3120000008037fae */ /* 0x0003e80008121846 */
[----:B-1----:R-:W3:Y:S01]  /*c4690*/  LDL.LU R23, [R1+0x20e4] ;  /* 0x0020e40001177983 */ /* 0x002ee20000300800 */
[----:B------:R-:W-:Y:S02]  /*c46a0*/  STL [R1+0x2230], R15 ;  /* 0x0022300f01007387 */ /* 0x000fe40000100800 */
[----:B------:R1:W-:Y:S02]  /*c46b0*/  STL [R1+0x2264], R20 ;  /* 0x0022641401007387 */ /* 0x0003e40000100800 */
[----:B------:R-:W3:Y:S02]  /*c46c0*/  LDL.LU R11, [R1+0x20b0] ;  /* 0x0020b000010b7983 */ /* 0x000ee40000300800 */
[----:B------:R-:W-:-:S02]  /*c46d0*/  IMAD.MOV.U32 R8, RZ, RZ, R13 ;  /* 0x000000ffff087224 */ /* 0x000fc400078e000d */
[----:B------:R-:W-:Y:S02]  /*c46e0*/  IMAD.MOV.U32 R9, RZ, RZ, R20 ;  /* 0x000000ffff097224 */ /* 0x000fe400078e0014 */
[----:B-1----:R-:W3:Y:S04]  /*c46f0*/  LDL.LU R20, [R1+0x20a4] ;  /* 0x0020a40001147983 */ /* 0x002ee80000300800 */
[----:B------:R1:W-:Y:S02]  /*c4700*/  LDGSTS.E [R3+0x32200], [R8.64], P0 ;  /* 0x3220000008037fae */ /* 0x0003e40008121846 */
[----:B-1----:R-:W-:Y:S01]  /*c4710*/  IMAD.MOV.U32 R8, RZ, RZ, R15 ;  /* 0x000000ffff087224 */ /* 0x002fe200078e000f */
[----:B----4-:R-:W-:-:S05]  /*c4720*/  IADD3 R16, P1, R16, UR8, RZ ;  /* 0x0000000810107c10 */ /* 0x010fca000ff3e0ff */
[----:B------:R-:W-:Y:S01]  /*c4730*/  STL [R1+0x21f0], R16 ;  /* 0x0021f01001007387 */ /* 0x000fe20000100800 */
[----:B--2---:R-:W-:Y:S02]  /*c4740*/  IADD3.X R21, R21, UR5, RZ, P2, !PT ;  /* 0x0000000515157c10 */ /* 0x004fe400097fe4ff */
[----:B---3--:R-:W-:-:S03]  /*c4750*/  IADD3 R14, P2, R14, UR8, RZ ;  /* 0x000000080e0e7c10 */ /* 0x008fc6000ff5e0ff */
[----:B------:R1:W-:Y:S01]  /*c4760*/  STL [R1+0x2224], R21 ;  /* 0x0022241501007387 */ /* 0x0003e20000100800 */
[----:B------:R-:W2:Y:S01]  /*c4770*/  LDL.LU R13, [R1+0x2070] ;  /* 0x00207000010d7983 */ /* 0x000ea20000300800 */
[----:B------:R-:W-:Y:S01]  /*c4780*/  IADD3.X R24, R24, UR5, RZ, P1, !PT ;  /* 0x0000000518187c10 */ /* 0x000fe20008ffe4ff */
[----:B------:R-:W-:-:S05]  /*c4790*/  IMAD.MOV.U32 R9, RZ, RZ, R21 ;  /* 0x000000ffff097224 */ /* 0x000fca00078e0015 */
[----:B------:R3:W-:Y:S04]  /*c47a0*/  LDGSTS.E [R3+0x33200], [R8.64], P0 ;  /* 0x3320000008037fae */ /* 0x0007e80008121846 */
[----:B-1----:R-:W4:Y:S01]  /*c47b0*/  LDL.LU R21, [R1+0x2064] ;  /* 0x0020640001157983 */ /* 0x002f220000300800 */
[----:B------:R-:W-:Y:S02]  /*c47c0*/  STL [R1+0x21b0], R14 ;  /* 0x0021b00e01007387 */ /* 0x000fe40000100800 */
[----:B------:R-:W-:Y:S02]  /*c47d0*/  STL [R1+0x21e4], R24 ;  /* 0x0021e41801007387 */ /* 0x000fe40000100800 */
[----:B------:R-:W4:Y:S01]  /*c47e0*/  LDL.LU R15, [R1+0x2030] ;  /* 0x00203000010f7983 */ /* 0x000f220000300800 */
[----:B---3--:R-:W-:Y:S01]  /*c47f0*/  MOV R8, R16 ;  /* 0x0000001000087202 */ /* 0x008fe20000000f00 */
[----:B------:R-:W-:Y:S01]  /*c4800*/  IMAD.MOV.U32 R9, RZ, RZ, R24 ;  /* 0x000000ffff097224 */ /* 0x000fe200078e0018 */
[----:B------:R-:W2:Y:S04]  /*c4810*/  LDL.LU R16, [R1+0x1ff0] ;  /* 0x001ff00001107983 */ /* 0x000ea80000300800 */
[----:B------:R1:W-:Y:S01]  /*c4820*/  LDGSTS.E [R3+0x34200], [R8.64], P0 ;  /* 0x3420000008037fae */ /* 0x0003e20008121846 */
[----:B------:R-:W-:-:S02]  /*c4830*/  IADD3 R12, P1, R12, UR8, RZ ;  /* 0x000000080c0c7c10 */ /* 0x000fc4000ff3e0ff */
[----:B------:R-:W-:-:S03]  /*c4840*/  IADD3.X R18, R18, UR5, RZ, P2, !PT ;  /* 0x0000000512127c10 */ /* 0x000fc600097fe4ff */
[----:B------:R-:W-:Y:S01]  /*c4850*/  STL [R1+0x2170], R12 ;  /* 0x0021700c01007387 */ /* 0x000fe20000100800 */
[----:B-1----:R-:W-:Y:S01]  /*c4860*/  IMAD.MOV.U32 R8, RZ, RZ, R14 ;  /* 0x000000ffff087224 */ /* 0x002fe200078e000e */
[----:B------:R-:W-:Y:S02]  /*c4870*/  IADD3.X R17, R17, UR5, RZ, P1, !PT ;  /* 0x0000000511117c10 */ /* 0x000fe40008ffe4ff */
[----:B------:R-:W-:Y:S01]  /*c4880*/  IADD3 R19, P2, R19, UR8, RZ ;  /* 0x0000000813137c10 */ /* 0x000fe2000ff5e0ff */
[----:B------:R-:W-:Y:S01]  /*c4890*/  IMAD.MOV.U32 R9, RZ, RZ, R18 ;  /* 0x000000ffff097224 */ /* 0x000fe200078e0012 */
[----:B------:R1:W-:Y:S04]  /*c48a0*/  STL [R1+0x21a4], R18 ;  /* 0x0021a41201007387 */ /* 0x0003e80000100800 */
[----:B------:R1:W-:Y:S04]  /*c48b0*/  LDGSTS.E [R3+0x35200], [R8.64], P0 ;  /* 0x3520000008037fae */ /* 0x0003e80008121846 */
[----:B-1----:R-:W2:Y:S01]  /*c48c0*/  LDL.LU R18, [R1+0x2024] ;  /* 0x0020240001127983 */ /* 0x002ea20000300800 */
[----:B------:R-:W-:Y:S02]  /*c48d0*/  STL [R1+0x2130], R19 ;  /* 0x0021301301007387 */ /* 0x000fe40000100800 */
[----:B------:R1:W-:Y:S02]  /*c48e0*/  STL [R1+0x2164], R17 ;  /* 0x0021641101007387 */ /* 0x0003e40000100800 */
[----:B------:R-:W2:Y:S01]  /*c48f0*/  LDL.LU R14, [R1+0x1fb0] ;  /* 0x001fb000010e7983 */ /* 0x000ea20000300800 */
[----:B------:R-:W-:-:S02]  /*c4900*/  IADD3.X R22, R22, UR5, RZ, P2, !PT ;  /* 0x0000000516167c10 */ /* 0x000fc400097fe4ff */
[----:B------:R-:W-:Y:S01]  /*c4910*/  MOV R9, R17 ;  /* 0x0000001100097202 */ /* 0x000fe20000000f00 */
[----:B------:R-:W-:Y:S01]  /*c4920*/  IMAD.MOV.U32 R8, RZ, RZ, R12 ;  /* 0x000000ffff087224 */ /* 0x000fe200078e000c */
[----:B-1----:R-:W2:Y:S04]  /*c4930*/  LDL.LU R17, [R1+0x1fe4] ;  /* 0x001fe40001117983 */ /* 0x002ea80000300800 */
[----:B------:R1:W-:Y:S01]  /*c4940*/  LDGSTS.E [R3+0x36200], [R8.64], P0 ;  /* 0x3620000008037fae */ /* 0x0003e20008121846 */
[----:B------:R-:W-:-:S05]  /*c4950*/  IADD3 R10, P1, R10, UR8, RZ ;  /* 0x000000080a0a7c10 */ /* 0x000fca000ff3e0ff */
[----:B------:R-:W-:Y:S01]  /*c4960*/  STL [R1+0x20f0], R10 ;  /* 0x0020f00a01007387 */ /* 0x000fe20000100800 */
[----:B------:R1:W-:Y:S02]  /*c4970*/  STL [R1+0x2124], R22 ;  /* 0x0021241601007387 */ /* 0x0003e40000100800 */
[----:B------:R-:W2:Y:S01]  /*c4980*/  LDL.LU R12, [R1+0x1f70] ;  /* 0x001f7000010c7983 */ /* 0x000ea20000300800 */
[----:B------:R-:W-:Y:S02]  /*c4990*/  IADD3.X R23, R23, UR5, RZ, P1, !PT ;  /* 0x0000000517177c10 */ /* 0x000fe40008ffe4ff */
[----:B------:R-:W-:Y:S01]  /*c49a0*/  IADD3 R11, P2, R11, UR8, RZ ;  /* 0x000000080b0b7c10 */ /* 0x000fe2000ff5e0ff */
[----:B-1----:R-:W-:Y:S02]  /*c49b0*/  IMAD.MOV.U32 R8, RZ, RZ, R19 ;  /* 0x000000ffff087224 */ /* 0x002fe400078e0013 */
[----:B------:R-:W2:Y:S02]  /*c49c0*/  LDL.LU R19, [R1+0x1fa4] ;  /* 0x001fa40001137983 */ /* 0x000ea40000300800 */
[----:B------:R-:W-:Y:S02]  /*c49d0*/  STL [R1+0x20b0], R11 ;  /* 0x0020b00b01007387 */ /* 0x000fe40000100800 */
[----:B------:R-:W-:-:S02]  /*c49e0*/  IMAD.MOV.U32 R9, RZ, RZ, R22 ;  /* 0x000000ffff097224 */ /* 0x000fc400078e0016 */
[----:B------:R1:W-:Y:S01]  /*c49f0*/  STL [R1+0x20e4], R23 ;  /* 0x0020e41701007387 */ /* 0x0003e20000100800 */
[----:B------:R-:W2:Y:S01]  /*c4a00*/  LDL.LU R22, [R1+0x1f30] ;  /* 0x001f300001167983 */ /* 0x000ea20000300800 */
[----:B------:R-:W2:Y:S03]  /*c4a10*/  LDL.LU R24, [R1+0x1f64] ;  /* 0x001f640001187983 */ /* 0x000ea60000300800 */
        /* <DEDUP_REMOVED lines=11> */
[----:B------:R-:W3:Y:S02]  /*c4ad0*/  LDL.LU R10, [R1+0x1ef8] ;  /* 0x001ef800010a7983 */ /* 0x000ee40000300800 */
[----:B------:R-:W3:Y:S01]  /*c4ae0*/  LDL.LU R23, [R1+0x1f24] ;  /* 0x001f240001177983 */ /* 0x000ee20000300800 */
[----:B----4-:R-:W-:Y:S02]  /*c4af0*/  IADD3.X R21, R21, UR5, RZ, P1, !PT ;  /* 0x0000000515157c10 */ /* 0x010fe40008ffe4ff */
[----:B------:R-:W-:Y:S01]  /*c4b00*/  IADD3 R15, P2, R15, UR8, RZ ;  /* 0x000000080f0f7c10 */ /* 0x000fe2000ff5e0ff */
[----:B-1----:R-:W-:-:S04]  /*c4b10*/  IMAD.MOV.U32 R8, RZ, RZ, R13 ;  /* 0x000000ffff087224 */ /* 0x002fc800078e000d */
[----:B------:R-:W-:Y:S01]  /*c4b20*/  STL [R1+0x2030], R15 ;  /* 0x0020300f01007387 */ /* 0x000fe20000100800 */
[----:B------:R1:W-:Y:S02]  /*c4b30*/  STL [R1+0x2064], R21 ;  /* 0x0020641501007387 */ /* 0x0003e40000100800 */
[----:B--2---:R-:W2:Y:S02]  /*c4b40*/  LDL.LU R20, [R1+0x1eec] ;  /* 0x001eec0001147983 */ /* 0x004ea40000300800 */
[----:B------:R-:W4:Y:S02]  /*c4b50*/  LDL.LU R11, [R1+0x1eb8] ;  /* 0x001eb800010b7983 */ /* 0x000f240000300800 */
[----:B------:R-:W-:Y:S01]  /*c4b60*/  IMAD.MOV.U32 R9, RZ, RZ, R21 ;  /* 0x000000ffff097224 */ /* 0x000fe200078e0015 */
[----:B------:R-:W-:-:S04]  /*c4b70*/  IADD3 R16, P1, R16, UR8, RZ ;  /* 0x0000000810107c10 */ /* 0x000fc8000ff3e0ff */
[----:B------:R1:W-:Y:S04]  /*c4b80*/  LDGSTS.E [R3+0x3a200], [R8.64], P0 ;  /* 0x3a20000008037fae */ /* 0x0003e80008121846 */
[----:B-1----:R-:W4:Y:S01]  /*c4b90*/  LDL.LU R21, [R1+0x1eac] ;  /* 0x001eac0001157983 */ /* 0x002f220000300800 */
[----:B------:R-:W-:Y:S02]  /*c4ba0*/  STL [R1+0x1ff0], R16 ;  /* 0x001ff01001007387 */ /* 0x000fe40000100800 */
[----:B------:R-:W-:Y:S01]  /*c4bb0*/  IMAD.MOV.U32 R8, RZ, RZ, R15 ;  /* 0x000000ffff087224 */ /* 0x000fe200078e000f */
[----:B------:R-:W-:Y:S02]  /*c4bc0*/  IADD3.X R18, R18, UR5, RZ, P2, !PT ;  /* 0x0000000512127c10 */ /* 0x000fe400097fe4ff */
[----:B------:R-:W-:-:S02]  /*c4bd0*/  IADD3 R14, P2, R14, UR8, RZ ;  /* 0x000000080e0e7c10 */ /* 0x000fc4000ff5e0ff */
[----:B------:R-:W-:Y:S01]  /*c4be0*/  MOV R9, R18 ;  /* 0x0000001200097202 */ /* 0x000fe20000000f00 */
[----:B------:R1:W-:Y:S01]  /*c4bf0*/  STL [R1+0x2024], R18 ;  /* 0x0020241201007387 */ /* 0x0003e20000100800 */
[----:B------:R-:W4:Y:S03]  /*c4c00*/  LDL.LU R13, [R1+0x1e78] ;  /* 0x001e7800010d7983 */ /* 0x000f260000300800 */
[----:B------:R1:W-:Y:S01]  /*c4c10*/  LDGSTS.E [R3+0x3b200], [R8.64], P0 ;  /* 0x3b20000008037fae */ /* 0x0003e20008121846 */
[----:B------:R-:W-:-:S03]  /*c4c20*/  IADD3.X R17, R17, UR5, RZ, P1, !PT ;  /* 0x0000000511117c10 */ /* 0x000fc60008ffe4ff */
[----:B-1----:R-:W4:Y:S01]  /*c4c30*/  LDL.LU R18, [R1+0x1e6c] ;  /* 0x001e6c0001127983 */ /* 0x002f220000300800 */
[----:B------:R-:W-:Y:S02]  /*c4c40*/  STL [R1+0x1fb0], R14 ;  /* 0x001fb00e01007387 */ /* 0x000fe40000100800 */
[----:B------:R1:W-:Y:S02]  /*c4c50*/  STL [R1+0x1fe4], R17 ;  /* 0x001fe41101007387 */ /* 0x0003e40000100800 */
[----:B------:R-:W4:Y:S02]  /*c4c60*/  LDL.LU R15, [R1+0x1e38] ;  /* 0x001e3800010f7983 */ /* 0x000f240000300800 */
[----:B------:R-:W-:Y:S02]  /*c4c70*/  IMAD.MOV.U32 R8, RZ, RZ, R16 ;  /* 0x000000ffff087224 */ /* 0x000fe400078e0010 */
[----:B------:R-:W-:Y:S01]  /*c4c80*/  IMAD.MOV.U32 R9, RZ, RZ, R17 ;  /* 0x000000ffff097224 */ /* 0x000fe200078e0011 */
[----:B------:R-:W-:Y:S01]  /*c4c90*/  IADD3 R12, P1, R12, UR8, RZ ;  /* 0x000000080c0c7c10 */ /* 0x000fe2000ff3e0ff */
[----:B-1----:R-:W4:Y:S04]  /*c4ca0*/  LDL.LU R17, [R1+0x1e2c] ;  /* 0x001e2c0001117983 */ /* 0x002f280000300800 */
[----:B------:R1:W-:Y:S04]  /*c4cb0*/  LDGSTS.E [R3+0x3c200], [R8.64], P0 ;  /* 0x3c20000008037fae */ /* 0x0003e80008121846 */
[----:B------:R-:W-:Y:S01]  /*c4cc0*/  STL [R1+0x1f70], R12 ;  /* 0x001f700c01007387 */ /* 0x000fe20000100800 */
[----:B------:R-:W-:-:S02]  /*c4cd0*/  IADD3.X R19, R19, UR5, RZ, P2, !PT ;  /* 0x0000000513137c10 */ /* 0x000fc400097fe4ff */
[----:B------:R-:W-:Y:S02]  /*c4ce0*/  IADD3 R22, P2, R22, UR8, RZ ;  /* 0x0000000816167c10 */ /* 0x000fe4000ff5e0ff */
[----:B------:R-:W-:Y:S01]  /*c4cf0*/  IADD3.X R24, R24, UR5, RZ, P1, !PT ;  /* 0x0000000518187c10 */ /* 0x000fe20008ffe4ff */
[----:B------:R1:W-:Y:S01]  /*c4d00*/  STL [R1+0x1fa4], R19 ;  /* 0x001fa41301007387 */ /* 0x0003e20000100800 */
[----:B------:R-:W4:Y:S02]  /*c4d10*/  LDL.LU R16, [R1+0x1df8] ;  /* 0x001df80001107983 */ /* 0x000f240000300800 */
[----:B-1----:R-:W-:Y:S02]  /*c4d20*/  IMAD.MOV.U32 R9, RZ, RZ, R19 ;  /* 0x000000ffff097224 */ /* 0x002fe400078e0013 */
[----:B------:R-:W-:-:S05]  /*c4d30*/  IMAD.MOV.U32 R8, RZ, RZ, R14 ;  /* 0x000000ffff087224 */ /* 0x000fca00078e000e */
[----:B------:R1:W-:Y:S04]  /*c4d40*/  LDGSTS.E [R3+0x3d200], [R8.64], P0 ;  /* 0x3d20000008037fae */ /* 0x0003e80008121846 */
[----:B------:R-:W4:Y:S01]  /*c4d50*/  LDL.LU R19, [R1+0x1dec] ;  /* 0x001dec0001137983 */ /* 0x000f220000300800 */
[----:B------:R1:W-:Y:S02]  /*c4d60*/  STL [R1+0x1f30], R22 ;  /* 0x001f301601007387 */ /* 0x0003e40000100800 */
[----:B------:R-:W-:Y:S02]  /*c4d70*/  STL [R1+0x1f64], R24 ;  /* 0x001f641801007387 */ /* 0x000fe40000100800 */
[----:B------:R-:W4:Y:S01]  /*c4d80*/  LDL.LU R14, [R1+0x1db8] ;  /* 0x001db800010e7983 */ /* 0x000f220000300800 */
[----:B-1----:R-:W-:Y:S01]  /*c4d90*/  MOV R8, R12 ;  /* 0x0000000c00087202 */ /* 0x002fe20000000f00 */
[----:B------:R-:W-:Y:S01]  /*c4da0*/  IMAD.MOV.U32 R9, RZ, RZ, R24 ;  /* 0x000000ffff097224 */ /* 0x000fe200078e0018 */
[----:B------:R-:W4:Y:S04]  /*c4db0*/  LDL.LU R12, [R1+0x1d78] ;  /* 0x001d7800010c7983 */ /* 0x000f280000300800 */
[----:B------:R1:W-:Y:S02]  /*c4dc0*/  LDGSTS.E [R3+0x3e200], [R8.64], P0 ;  /* 0x3e20000008037fae */ /* 0x0003e40008121846 */
[----:B-1----:R-:W-:Y:S01]  /*c4dd0*/  IMAD.MOV.U32 R8, RZ, RZ, R22 ;  /* 0x000000ffff087224 */ /* 0x002fe200078e0016 */
[----:B---3--:R-:W-:-:S02]  /*c4de0*/  IADD3 R10, P1, R10, UR8, RZ ;  /* 0x000000080a0a7c10 */ /* 0x008fc4000ff3e0ff */
[----:B------:R-:W-:-:S03]  /*c4df0*/  IADD3.X R23, R23, UR5, RZ, P2, !PT ;  /* 0x0000000517177c10 */ /* 0x000fc600097fe4ff */
[----:B------:R-:W-:Y:S02]  /*c4e00*/  STL [R1+0x1ef8], R10 ;  /* 0x001ef80a01007387 */ /* 0x000fe40000100800 */
[----:B------:R-:W-:Y:S02]  /*c4e10*/  STL [R1+0x1f24], R23 ;  /* 0x001f241701007387 */ /* 0x000fe40000100800 */
[----:B------:R-:W3:Y:S02]  /*c4e20*/  LDL.LU R22, [R1+0x1dac] ;  /* 0x001dac0001167983 */ /* 0x000ee40000300800 */
[----:B------:R-:W-:Y:S01]  /*c4e30*/  IMAD.MOV.U32 R9, RZ, RZ, R23 ;  /* 0x000000ffff097224 */ /* 0x000fe200078e0017 */
[----:B--2---:R-:W-:Y:S02]  /*c4e40*/  IADD3.X R20, R20, UR5, RZ, P1, !PT ;  /* 0x0000000514147c10 */ /* 0x004fe40008ffe4ff */
[----:B----4-:R-:W-:Y:S02]  /*c4e50*/  IADD3 R11, P2, R11, UR8, RZ ;  /* 0x000000080b0b7c10 */ /* 0x010fe4000ff5e0ff */
[----:B------:R1:W-:Y:S04]  /*c4e60*/  LDGSTS.E [R3+0x3f200], [R8.64], P0 ;  /* 0x3f20000008037fae */ /* 0x0003e80008121846 */
[----:B------:R-:W-:Y:S01]  /*c4e70*/  STL [R1+0x1eb8], R11 ;  /* 0x001eb80b01007387 */ /* 0x000fe20000100800 */
[----:B------:R2:W-:Y:S01]  /*c4e80*/  STL [R1+0x1eec], R20 ;  /* 0x001eec1401007387 */ /* 0x0005e20000100800 */
[----:B------:R-:W-:-:S02]  /*c4e90*/  IADD3.X R21, R21, UR5, RZ, P2, !PT ;  /* 0x0000000515157c10 */ /* 0x000fc400097fe4ff */
[----:B-1----:R-:W4:Y:S01]  /*c4ea0*/  LDL.LU R3, [R1+0x1828] ;  /* 0x0018280001037983 */ /* 0x002f220000300800 */
[----:B------:R-:W-:Y:S01]  /*c4eb0*/  IMAD.MOV.U32 R8, RZ, RZ, R10 ;  /* 0x000000ffff087224 */ /* 0x000fe200078e000a */
[----:B------:R-:W-:Y:S02]  /*c4ec0*/  MOV R9, R20 ;  /* 0x0000001400097202 */ /* 0x000fe40000000f00 */
[----:B--2---:R-:W2:Y:S04]  /*c4ed0*/  LDL.LU R20, [R1+0x1d6c] ;  /* 0x001d6c0001147983 */ /* 0x004ea80000300800 */
[----:B------:R1:W-:Y:S02]  /*c4ee0*/  LDGSTS.E [R250+0x400], [R8.64], P0 ;  /* 0x0040000008fa7fae */ /* 0x0003e40008121846 */
[----:B-1----:R-:W-:-:S02]  /*c4ef0*/  IMAD.MOV.U32 R9, RZ, RZ, R21 ;  /* 0x000000ffff097224 */ /* 0x002fc400078e0015 */
[----:B------:R-:W-:-:S05]  /*c4f00*/  IMAD.MOV.U32 R8, RZ, RZ, R11 ;  /* 0x000000ffff087224 */ /* 0x000fca00078e000b */
[----:B------:R1:W-:Y:S01]  /*c4f10*/  LDGSTS.E [R250+0x1400], [R8.64], P0 ;  /* 0x0140000008fa7fae */ /* 0x0003e20008121846 */
[----:B------:R-:W-:-:S05]  /*c4f20*/  IADD3 R13, P1, R13, UR8, RZ ;  /* 0x000000080d0d7c10 */ /* 0x000fca000ff3e0ff */
[----:B------:R-:W-:Y:S01]  /*c4f30*/  STL [R1+0x1e78], R13 ;  /* 0x001e780d01007387 */ /* 0x000fe20000100800 */
[----:B------:R1:W-:Y:S02]  /*c4f40*/  STL [R1+0x1eac], R21 ;  /* 0x001eac1501007387 */ /* 0x0003e40000100800 */
[----:B------:R-:W2:Y:S01]  /*c4f50*/  LDL.LU R10, [R1+0x1868] ;  /* 0x00186800010a7983 */ /* 0x000ea20000300800 */
[----:B------:R-:W-:Y:S02]  /*c4f60*/  IADD3.X R18, R18, UR5, RZ, P1, !PT ;  /* 0x0000000512127c10 */ /* 0x000fe40008ffe4ff */
[----:B------:R-:W-:Y:S01]  /*c4f70*/  IADD3 R15, P2, R15, UR8, RZ ;  /* 0x000000080f0f7c10 */ /* 0x000fe2000ff5e0ff */
[----:B-1----:R-:W2:Y:S04]  /*c4f80*/  LDL.LU R21, [R1+0x1824] ;  /* 0x0018240001157983 */ /* 0x002ea80000300800 */
[----:B------:R-:W-:Y:S02]  /*c4f90*/  STL [R1+0x1e38], R15 ;  /* 0x001e380f01007387 */ /* 0x000fe40000100800 */
[----:B------:R1:W-:Y:S02]  /*c4fa0*/  STL [R1+0x1e6c], R18 ;  /* 0x001e6c1201007387 */ /* 0x0003e40000100800 */
[----:B------:R-:W2:Y:S01]  /*c4fb0*/  LDL.LU R11, [R1+0x18a8] ;  /* 0x0018a800010b7983 */ /* 0x000ea20000300800 */
[----:B------:R-:W2:Y:S01]  /*c4fc0*/  LDL.LU R23, [R1+0x1864] ;  /* 0x0018640001177983 */ /* 0x000ea20000300800 */
[----:B------:R-:W-:Y:S01]  /*c4fd0*/  IADD3.X R17, R17, UR5, RZ, P2, !PT ;  /* 0x0000000511117c10 */ /* 0x000fe200097fe4ff */
[----:B------:R-:W-:-:S02]  /*c4fe0*/  IMAD.MOV.U32 R8, RZ, RZ, R13 ;  /* 0x000000ffff087224 */ /* 0x000fc400078e000d */
[----:B------:R-:W-:-:S05]  /*c4ff0*/  IMAD.MOV.U32 R9, RZ, RZ, R18 ;  /* 0x000000ffff097224 */ /* 0x000fca00078e0012 */
[----:B------:R1:W-:Y:S01]  /*c5000*/  LDGSTS.E [R250+0x2400], [R8.64], P0 ;  /* 0x0240000008fa7fae */ /* 0x0003e20008121846 */
[----:B------:R-:W-:-:S05]  /*c5010*/  IADD3 R16, P1, R16, UR8, RZ ;  /* 0x0000000810107c10 */ /* 0x000fca000ff3e0ff */
[----:B------:R-:W-:Y:S01]  /*c5020*/  STL [R1+0x1df8], R16 ;  /* 0x001df81001007387 */ /* 0x000fe20000100800 */
[----:B------:R1:W-:Y:S02]  /*c5030*/  STL [R1+0x1e2c], R17 ;  /* 0x001e2c1101007387 */ /* 0x0003e40000100800 */
[----:B------:R-:W2:Y:S01]  /*c5040*/  LDL.LU R13, [R1+0x18e8] ;  /* 0x0018e800010d7983 */ /* 0x000ea20000300800 */
[----:B------:R-:W-:Y:S01]  /*c5050*/  IADD3.X R19, R19, UR5, RZ, P1, !PT ;  /* 0x0000000513137c10 */ /* 0x000fe20008ffe4ff */
[----:B-1----:R-:W2:Y:S01]  /*c5060*/  LDL.LU R18, [R1+0x18a4] ;  /* 0x0018a40001127983 */ /* 0x002ea20000300800 */
[----:B------:R-:W-:Y:S01]  /*c5070*/  IADD3 R14, P2, R14, UR8, RZ ;  /* 0x000000080e0e7c10 */ /* 0x000fe2000ff5e0ff */
[----:B------:R-:W-:Y:S01]  /*c5080*/  IMAD.MOV.U32 R9, RZ, RZ, R17 ;  /* 0x000000ffff097224 */ /* 0x000fe200078e0011 */
[----:B------:R-:W-:-:S03]  /*c5090*/  MOV R8, R15 ;  /* 0x0000000f00087202 */ /* 0x000fc60000000f00 */
[----:B------:R-:W-:Y:S01]  /*c50a0*/  STL [R1+0x1db8], R14 ;  /* 0x001db80e01007387 */ /* 0x000fe20000100800 */
[----:B------:R1:W-:Y:S02]  /*c50b0*/  STL [R1+0x1dec], R19 ;  /* 0x001dec1301007387 */ /* 0x0003e40000100800 */
[----:B------:R-:W2:Y:S02]  /*c50c0*/  LDL.LU R17, [R1+0x18e4] ;  /* 0x0018e40001117983 */ /* 0x000ea40000300800 */
[----:B------:R-:W2:Y:S01]  /*c50d0*/  LDL.LU R15, [R1+0x1928] ;  /* 0x00192800010f7983 */ /* 0x000ea20000300800 */
[----:B------:R1:W-:Y:S01]  /*c50e0*/  LDGSTS.E [R250+0x3400], [R8.64], P0 ;  /* 0x0340000008fa7fae */ /* 0x0003e20008121846 */
[----:B------:R-:W-:Y:S01]  /*c50f0*/  IADD3 R12, P1, R12, UR8, RZ ;  /* 0x000000080c0c7c10 */ /* 0x000fe2000ff3e0ff */
[----:B-1----:R-:W-:Y:S02]  /*c5100*/  IMAD.MOV.U32 R9, RZ, RZ, R19 ;  /* 0x000000ffff097224 */ /* 0x002fe400078e0013 */
[----:B------:R-:W-:Y:S01]  /*c5110*/  IMAD.MOV.U32 R8, RZ, RZ, R16 ;  /* 0x000000ffff087224 */ /* 0x000fe200078e0010 */
[----:B------:R-:W2:Y:S01]  /*c5120*/  LDL.LU R19, [R1+0x1924] ;  /* 0x0019240001137983 */ /* 0x000ea20000300800 */
[----:B------:R-:W-:Y:S03]  /*c5130*/  STL [R1+0x1d78], R12 ;  /* 0x001d780c01007387 */ /* 0x000fe60000100800 */
[----:B------:R1:W-:Y:S02]  /*c5140*/  LDGSTS.E [R250+0x4400], [R8.64], P0 ;  /* 0x0440000008fa7fae */ /* 0x0003e40008121846 */
[----:B-1----:R-:W-:Y:S01]  /*c5150*/  IMAD.MOV.U32 R8, RZ, RZ, R14 ;  /* 0x000000ffff087224 */ /* 0x002fe200078e000e */
[----:B---3--:R-:W-:-:S05]  /*c5160*/  IADD3.X R22, R22, UR5, RZ, P2, !PT ;  /* 0x0000000516167c10 */ /* 0x008fca00097fe4ff */
[----:B------:R1:W-:Y:S01]  /*c5170*/  STL [R1+0x1dac], R22 ;  /* 0x001dac1601007387 */ /* 0x0003e20000100800 */
[----:B------:R-:W3:Y:S01]  /*c5180*/  LDL.LU R16, [R1+0x1968] ;  /* 0x0019680001107983 */ /* 0x000ee20000300800 */
[----:B------:R-:W-:-:S05]  /*c5190*/  MOV R9, R22 ;  /* 0x0000001600097202 */ /* 0x000fca0000000f00 */
[----:B------:R2:W-:Y:S04]  /*c51a0*/  LDGSTS.E [R250+0x5400], [R8.64], P0 ;  /* 0x0540000008fa7fae */ /* 0x0005e80008121846 */
[----:B-1----:R-:W3:Y:S01]  /*c51b0*/  LDL.LU R22, [R1+0x1964] ;  /* 0x0019640001167983 */ /* 0x002ee20000300800 */
[----:B----4-:R-:W-:Y:S02]  /*c51c0*/  IADD3 R3, P2, R3, UR8, RZ ;  /* 0x0000000803037c10 */ /* 0x010fe4000ff5e0ff */
[----:B--2---:R-:W-:-:S03]  /*c51d0*/  IADD3.X R20, R20, UR5, RZ, P1, !PT ;  /* 0x0000000514147c10 */ /* 0x004fc60008ffe4ff */
[----:B------:R-:W-:Y:S01]  /*c51e0*/  STL [R1+0x1828], R3 ;  /* 0x0018280301007387 */ /* 0x000fe20000100800 */
[----:B------:R-:W-:-:S03]  /*c51f0*/  IMAD.MOV.U32 R8, RZ, RZ, R12 ;  /* 0x000000ffff087224 */ /* 0x000fc600078e000c */
[----:B------:R1:W-:Y:S01]  /*c5200*/  STL [R1+0x1d6c], R20 ;  /* 0x001d6c1401007387 */ /* 0x0003e20000100800 */
[----:B------:R-:W-:Y:S02]  /*c5210*/  IMAD.MOV.U32 R9, RZ, RZ, R20 ;  /* 0x000000ffff097224 */ /* 0x000fe400078e0014 */
[----:B------:R-:W2:Y:S03]  /*c5220*/  LDL.LU R14, [R1+0x19a8] ;  /* 0x0019a800010e7983 */ /* 0x000ea60000300800 */
[----:B------:R4:W-:Y:S04]  /*c5230*/  LDGSTS.E [R250+0x6400], [R8.64], P0 ;  /* 0x0640000008fa7fae */ /* 0x0009e80008121846 */
[----:B-1----:R-:W2:Y:S01]  /*c5240*/  LDL.LU R20, [R1+0x19a4] ;  /* 0x0019a40001147983 */ /* 0x002ea20000300800 */
[----:B----4-:R-:W-:Y:S01]  /*c5250*/  IMAD.MOV.U32 R8, RZ, RZ, R3 ;  /* 0x000000ffff087224 */ /* 0x010fe200078e0003 */
[----:B------:R-:W-:-:S02]  /*c5260*/  IADD3 R10, P1, R10, UR8, RZ ;  /* 0x000000080a0a7c10 */ /* 0x000fc4000ff3e0ff */
[----:B------:R-:W-:-:S03]  /*c5270*/  IADD3.X R21, R21, UR5, RZ, P2, !PT ;  /* 0x0000000515157c10 */ /* 0x000fc600097fe4ff */
[----:B------:R-:W-:Y:S01]  /*c5280*/  STL [R1+0x1868], R10 ;  /* 0x0018680a01007387 */ /* 0x000fe20000100800 */
        /* <DEDUP_REMOVED lines=12> */
[----:B------:R-:W2:Y:S01]  /*c5350*/  LDL.LU R10, [R1+0x1a68] ;  /* 0x001a6800010a7983 */ /* 0x000ea20000300800 */
[----:B------:R-:W-:-:S02]  /*c5360*/  IADD3 R13, P1, R13, UR8, RZ ;  /* 0x000000080d0d7c10 */ /* 0x000fc4000ff3e0ff */
[----:B------:R-:W-:Y:S01]  /*c5370*/  IADD3.X R18, R18, UR5, RZ, P2, !PT ;  /* 0x0000000512127c10 */ /* 0x000fe200097fe4ff */
[----:B------:R1:W-:Y:S04]  /*c5380*/  LDGSTS.E [R250+0x8400], [R8.64], P0 ;  /* 0x0840000008fa7fae */ /* 0x0003e80008121846 */
[----:B------:R-:W-:Y:S01]  /*c5390*/  STL [R1+0x18e8], R13 ;  /* 0x0018e80d01007387 */ /* 0x000fe20000100800 */
[----:B------:R1:W-:Y:S01]  /*c53a0*/  STL [R1+0x18a4], R18 ;  /* 0x0018a41201007387 */ /* 0x0003e20000100800 */
[----:B------:R-:W-:Y:S02]  /*c53b0*/  IADD3.X R17, R17, UR5, RZ, P1, !PT ;  /* 0x0000000511117c10 */ /* 0x000fe40008ffe4ff */
[----:B------:R-:W-:Y:S01]  /*c53c0*/  IADD3 R15, P2, R15, UR8, RZ ;  /* 0x000000080f0f7c10 */ /* 0x000fe2000ff5e0ff */
[----:B-1----:R-:W-:-:S02]  /*c53d0*/  IMAD.MOV.U32 R8, RZ, RZ, R11 ;  /* 0x000000ffff087224 */ /* 0x002fc400078e000b */
[----:B------:R-:W-:Y:S02]  /*c53e0*/  IMAD.MOV.U32 R9, RZ, RZ, R18 ;  /* 0x000000ffff097224 */ /* 0x000fe400078e0012 */
[----:B------:R-:W2:Y:S01]  /*c53f0*/  LDL.LU R18, [R1+0x1a24] ;  /* 0x001a240001127983 */ /* 0x000ea20000300800 */
[----:B------:R-:W-:Y:S02]  /*c5400*/  STL [R1+0x1928], R15 ;  /* 0x0019280f01007387 */ /* 0x000fe40000100800 */
[----:B------:R1:W-:Y:S01]  /*c5410*/  STL [R1+0x18e4], R17 ;  /* 0x0018e41101007387 */ /* 0x0003e20000100800 */
[----:B------:R1:W-:Y:S01]  /*c5420*/  LDGSTS.E [R250+0x9400], [R8.64], P0 ;  /* 0x0940000008fa7fae */ /* 0x0003e20008121846 */
[----:B------:R-:W2:Y:S01]  /*c5430*/  LDL.LU R11, [R1+0x1aa8] ;  /* 0x001aa800010b7983 */ /* 0x000ea20000300800 */
[----:B-1----:R-:W-:Y:S02]  /*c5440*/  MOV R9, R17 ;  /* 0x0000001100097202 */ /* 0x002fe40000000f00 */
[----:B------:R-:W2:Y:S01]  /*c5450*/  LDL.LU R17, [R1+0x1a64] ;  /* 0x001a640001117983 */ /* 0x000ea20000300800 */
        /* <DEDUP_REMOVED lines=10> */
[----:B------:R-:W-:Y:S01]  /*c5500*/  IADD3.X R22, R22, UR5, RZ, P1, !PT ;  /* 0x0000000516167c10 */ /* 0x000fe20008ffe4ff */
[----:B---3--:R-:W3:Y:S01]  /*c5510*/  LDL.LU R19, [R1+0x1aa4] ;  /* 0x001aa40001137983 */ /* 0x008ee20000300800 */
[----:B--2---:R-:W-:Y:S01]  /*c5520*/  IADD3 R14, P2, R14, UR8, RZ ;  /* 0x000000080e0e7c10 */ /* 0x004fe2000ff5e0ff */
[----:B-1----:R-:W-:Y:S02]  /*c5530*/  IMAD.MOV.U32 R8, RZ, RZ, R16 ;  /* 0x000000ffff087224 */ /* 0x002fe400078e0010 */
[----:B------:R-:W-:Y:S02]  /*c5540*/  IMAD.MOV.U32 R9, RZ, RZ, R22 ;  /* 0x000000ffff097224 */ /* 0x000fe400078e0016 */
[----:B------:R-:W-:Y:S01]  /*c5550*/  STL [R1+0x19a8], R14 ;  /* 0x0019a80e01007387 */ /* 0x000fe20000100800 */
[----:B------:R1:W-:Y:S02]  /*c5560*/  STL [R1+0x1964], R22 ;  /* 0x0019641601007387 */ /* 0x0003e40000100800 */
[----:B------:R-:W2:Y:S01]  /*c5570*/  LDL.LU R15, [R1+0x1b28] ;  /* 0x001b2800010f7983 */ /* 0x000ea20000300800 */
[----:B------:R-:W-:Y:S01]  /*c5580*/  IADD3.X R20, R20, UR5, RZ, P2, !PT ;  /* 0x0000000514147c10 */ /* 0x000fe200097fe4ff */
[----:B------:R-:W2:Y:S04]  /*c5590*/  LDL.LU R23, [R1+0x1ae4] ;  /* 0x001ae40001177983 */ /* 0x000ea80000300800 */
[----:B------:R1:W-:Y:S02]  /*c55a0*/  LDGSTS.E [R250+0xc400], [R8.64], P0 ;  /* 0x0c40000008fa7fae */ /* 0x0003e40008121846 */
[----:B-1----:R-:W-:Y:S01]  /*c55b0*/  MOV R8, R14 ;  /* 0x0000000e00087202 */ /* 0x002fe20000000f00 */
[----:B------:R-:W-:-:S05]  /*c55c0*/  IMAD.MOV.U32 R9, RZ, RZ, R20 ;  /* 0x000000ffff097224 */ /* 0x000fca00078e0014 */
[----:B------:R1:W-:Y:S01]  /*c55d0*/  LDGSTS.E [R250+0xd400], [R8.64], P0 ;  /* 0x0d40000008fa7fae */ /* 0x0003e20008121846 */
[----:B------:R-:W-:-:S05]  /*c55e0*/  IADD3 R12, P1, R12, UR8, RZ ;  /* 0x000000080c0c7c10 */ /* 0x000fca000ff3e0ff */
[----:B------:R-:W-:Y:S01]  /*c55f0*/  STL [R1+0x19e8], R12 ;  /* 0x0019e80c01007387 */ /* 0x000fe20000100800 */
[----:B------:R1:W-:Y:S02]  /*c5600*/  STL [R1+0x19a4], R20 ;  /* 0x0019a41401007387 */ /* 0x0003e40000100800 */
[----:B------:R-:W2:Y:S02]  /*c5610*/  LDL.LU R16, [R1+0x1b68] ;  /* 0x001b680001107983 */ /* 0x000ea40000300800 */
[----:B------:R-:W2:Y:S01]  /*c5620*/  LDL.LU R22, [R1+0x1b24] ;  /* 0x001b240001167983 */ /* 0x000ea20000300800 */
[----:B------:R-:W-:Y:S02]  /*c5630*/  IADD3.X R21, R21, UR5, RZ, P1, !PT ;  /* 0x0000000515157c10 */ /* 0x000fe40008ffe4ff */
[----:B------:R-:W-:Y:S01]  /*c5640*/  IADD3 R3, P2, R3, UR8, RZ ;  /* 0x0000000803037c10 */ /* 0x000fe2000ff5e0ff */
[----:B-1----:R-:W-:-:S04]  /*c5650*/  IMAD.MOV.U32 R8, RZ, RZ, R12 ;  /* 0x000000ffff087224 */ /* 0x002fc800078e000c */
[----:B------:R-:W-:Y:S01]  /*c5660*/  STL [R1+0x1a28], R3 ;  /* 0x001a280301007387 */ /* 0x000fe20000100800 */
[----:B------:R1:W-:Y:S02]  /*c5670*/  STL [R1+0x19e4], R21 ;  /* 0x0019e41501007387 */ /* 0x0003e40000100800 */
[----:B------:R-:W2:Y:S02]  /*c5680*/  LDL.LU R20, [R1+0x1b64] ;  /* 0x001b640001147983 */ /* 0x000ea40000300800 */
[----:B------:R-:W2:Y:S01]  /*c5690*/  LDL.LU R14, [R1+0x1ba8] ;  /* 0x001ba800010e7983 */ /* 0x000ea20000300800 */
[----:B------:R-:W-:Y:S01]  /*c56a0*/  IADD3 R10, P1, R10, UR8, RZ ;  /* 0x000000080a0a7c10 */ /* 0x000fe2000ff3e0ff */
[----:B------:R-:W-:-:S05]  /*c56b0*/  IMAD.MOV.U32 R9, RZ, RZ, R21 ;  /* 0x000000ffff097224 */ /* 0x000fca00078e0015 */
[----:B------:R1:W-:Y:S04]  /*c56c0*/  LDGSTS.E [R250+0xe400], [R8.64], P0 ;  /* 0x0e40000008fa7fae */ /* 0x0003e80008121846 */
[----:B-1----:R-:W2:Y:S01]  /*c56d0*/  LDL.LU R21, [R1+0x1ba4] ;  /* 0x001ba40001157983 */ /* 0x002ea20000300800 */
[----:B------:R-:W-:Y:S01]  /*c56e0*/  STL [R1+0x1a68], R10 ;  /* 0x001a680a01007387 */ /* 0x000fe20000100800 */
[----:B------:R-:W-:Y:S02]  /*c56f0*/  IADD3.X R18, R18, UR5, RZ, P2, !PT ;  /* 0x0000000512127c10 */ /* 0x000fe400097fe4ff */
[----:B------:R-:W-:-:S03]  /*c5700*/  IADD3 R11, P2, R11, UR8, RZ ;  /* 0x000000080b0b7c10 */ /* 0x000fc6000ff5e0ff */
[----:B------:R1:W-:Y:S01]  /*c5710*/  STL [R1+0x1a24], R18 ;  /* 0x001a241201007387 */ /* 0x0003e20000100800 */
[----:B------:R-:W2:Y:S01]  /*c5720*/  LDL.LU R12, [R1+0x1be8] ;  /* 0x001be800010c7983 */ /* 0x000ea20000300800 */
[----:B------:R-:W-:Y:S01]  /*c5730*/  MOV R9, R18 ;  /* 0x0000001200097202 */ /* 0x000fe20000000f00 */
[----:B------:R-:W-:-:S05]  /*c5740*/  IMAD.MOV.U32 R8, RZ, RZ, R3 ;  /* 0x000000ffff087224 */ /* 0x000fca00078e0003 */
[----:B------:R1:W-:Y:S04]  /*c5750*/  LDGSTS.E [R250+0xf400], [R8.64], P0 ;  /* 0x0f40000008fa7fae */ /* 0x0003e80008121846 */
[----:B-1----:R-:W2:Y:S01]  /*c5760*/  LDL.LU R18, [R1+0x1be4] ;  /* 0x001be40001127983 */ /* 0x002ea20000300800 */
[----:B------:R-:W-:-:S03]  /*c5770*/  IADD3.X R17, R17, UR5, RZ, P1, !PT ;  /* 0x0000000511117c10 */ /* 0x000fc60008ffe4ff */
[----:B------:R-:W-:Y:S04]  /*c5780*/  STL [R1+0x1aa8], R11 ;  /* 0x001aa80b01007387 */ /* 0x000fe80000100800 */
[----:B------:R1:W-:Y:S01]  /*c5790*/  STL [R1+0x1a64], R17 ;  /* 0x001a641101007387 */ /* 0x0003e20000100800 */
[----:B------:R-:W2:Y:S02]  /*c57a0*/  LDL.LU R3, [R1+0x1c28] ;  /* 0x001c280001037983 */ /* 0x000ea40000300800 */
[----:B------:R-:W-:Y:S02]  /*c57b0*/  IMAD.MOV.U32 R9, RZ, RZ, R17 ;  /* 0x000000ffff097224 */ /* 0x000fe400078e0011 */
[----:B------:R-:W-:-:S05]  /*c57c0*/  IMAD.MOV.U32 R8, RZ, RZ, R10 ;  /* 0x000000ffff087224 */ /* 0x000fca00078e000a */
[----:B------:R1:W-:Y:S04]  /*c57d0*/  LDGSTS.E [R250+0x10400], [R8.64], P0 ;  /* 0x1040000008fa7fae */ /* 0x0003e80008121846 */
[----:B-1----:R-:W2:Y:S01]  /*c57e0*/  LDL.LU R17, [R1+0x1c24] ;  /* 0x001c240001117983 */ /* 0x002ea20000300800 */
[----:B------:R-:W-:Y:S01]  /*c57f0*/  IMAD.MOV.U32 R8, RZ, RZ, R11 ;  /* 0x000000ffff087224 */ /* 0x000fe200078e000b */
[----:B----4-:R-:W-:-:S05]  /*c5800*/  IADD3 R13, P1, R13, UR8, RZ ;  /* 0x000000080d0d7c10 */ /* 0x010fca000ff3e0ff */
[----:B------:R-:W-:Y:S01]  /*c5810*/  STL [R1+0x1ae8], R13 ;  /* 0x001ae80d01007387 */ /* 0x000fe20000100800 */
[----:B---3--:R-:W-:-:S05]  /*c5820*/  IADD3.X R19, R19, UR5, RZ, P2, !PT ;  /* 0x0000000513137c10 */ /* 0x008fca00097fe4ff */
[----:B------:R1:W-:Y:S01]  /*c5830*/  STL [R1+0x1aa4], R19 ;  /* 0x001aa41301007387 */ /* 0x0003e20000100800 */
[----:B------:R-:W3:Y:S02]  /*c5840*/  LDL.LU R10, [R1+0x1c68] ;  /* 0x001c6800010a7983 */ /* 0x000ee40000300800 */
[----:B------:R-:W-:-:S05]  /*c5850*/  IMAD.MOV.U32 R9, RZ, RZ, R19 ;  /* 0x000000ffff097224 */ /* 0x000fca00078e0013 */
[----:B------:R4:W-:Y:S04]  /*c5860*/  LDGSTS.E [R250+0x11400], [R8.64], P0 ;  /* 0x1140000008fa7fae */ /* 0x0009e80008121846 */
[----:B-1----:R-:W3:Y:S01]  /*c5870*/  LDL.LU R19, [R1+0x1c64] ;  /* 0x001c640001137983 */ /* 0x002ee20000300800 */
[----:B--2---:R-:W-:Y:S02]  /*c5880*/  IADD3 R15, P2, R15, UR8, RZ ;  /* 0x000000080f0f7c10 */ /* 0x004fe4000ff5e0ff */
[----:B------:R-:W-:-:S03]  /*c5890*/  IADD3.X R23, R23, UR5, RZ, P1, !PT ;  /* 0x0000000517177c10 */ /* 0x000fc60008ffe4ff */
[----:B------:R-:W-:Y:S02]  /*c58a0*/  STL [R1+0x1b28], R15 ;  /* 0x001b280f01007387 */ /* 0x000fe40000100800 */
[----:B------:R-:W-:Y:S02]  /*c58b0*/  STL [R1+0x1ae4], R23 ;  /* 0x001ae41701007387 */ /* 0x000fe40000100800 */
[----:B------:R-:W2:Y:S01]  /*c58c0*/  LDL.LU R11, [R1+0x1ca8] ;  /* 0x001ca800010b7983 */ /* 0x000ea20000300800 */
[----:B----4-:R-:W-:Y:S01]  /*c58d0*/  MOV R8, R13 ;  /* 0x0000000d00087202 */ /* 0x010fe20000000f00 */
[----:B------:R-:W-:Y:S01]  /*c58e0*/  IMAD.MOV.U32 R9, RZ, RZ, R23 ;  /* 0x000000ffff097224 */ /* 0x000fe200078e0017 */
[----:B------:R-:W3:Y:S04]  /*c58f0*/  LDL.LU R13, [R1+0x1ce8] ;  /* 0x001ce800010d7983 */ /* 0x000ee80000300800 */
[----:B------:R1:W-:Y:S02]  /*c5900*/  LDGSTS.E [R250+0x12400], [R8.64], P0 ;  /* 0x1240000008fa7fae */ /* 0x0003e40008121846 */
[----:B-1----:R-:W-:Y:S01]  /*c5910*/  IMAD.MOV.U32 R8, RZ, RZ, R15 ;  /* 0x000000ffff087224 */ /* 0x002fe200078e000f */
[----:B------:R-:W-:-:S02]  /*c5920*/  IADD3 R16, P1, R16, UR8, RZ ;  /* 0x0000000810107c10 */ /* 0x000fc4000ff3e0ff */
[----:B------:R-:W-:-:S03]  /*c5930*/  IADD3.X R22, R22, UR5, RZ, P2, !PT ;  /* 0x0000000516167c10 */ /* 0x000fc600097fe4ff */
[----:B------:R-:W-:Y:S02]  /*c5940*/  STL [R1+0x1b68], R16 ;  /* 0x001b681001007387 */ /* 0x000fe40000100800 */
[----:B------:R-:W-:Y:S02]  /*c5950*/  IMAD.MOV.U32 R9, RZ, RZ, R22 ;  /* 0x000000ffff097224 */ /* 0x000fe400078e0016 */
[----:B------:R1:W-:Y:S03]  /*c5960*/  STL [R1+0x1b24], R22 ;  /* 0x001b241601007387 */ /* 0x0003e60000100800 */
[----:B------:R1:W-:Y:S01]  /*c5970*/  LDGSTS.E [R250+0x13400], [R8.64], P0 ;  /* 0x1340000008fa7fae */ /* 0x0003e20008121846 */
[----:B------:R-:W-:Y:S02]  /*c5980*/  IADD3.X R20, R20, UR5, RZ, P1, !PT ;  /* 0x0000000514147c10 */ /* 0x000fe40008ffe4ff */
[----:B------:R-:W-:Y:S01]  /*c5990*/  IADD3 R14, P2, R14, UR8, RZ ;  /* 0x000000080e0e7c10 */ /* 0x000fe2000ff5e0ff */
[----:B-1----:R-:W3:Y:S04]  /*c59a0*/  LDL.LU R22, [R1+0x1ca4] ;  /* 0x001ca40001167983 */ /* 0x002ee80000300800 */
[----:B------:R-:W-:Y:S02]  /*c59b0*/  STL [R1+0x1ba8], R14 ;  /* 0x001ba80e01007387 */ /* 0x000fe40000100800 */
[----:B------:R1:W-:Y:S02]  /*c59c0*/  STL [R1+0x1b64], R20 ;  /* 0x001b641401007387 */ /* 0x0003e40000100800 */
[----:B------:R-:W3:Y:S01]  /*c59d0*/  LDL.LU R15, [R1+0x1d30] ;  /* 0x001d3000010f7983 */ /* 0x000ee20000300800 */
[----:B------:R-:W-:-:S02]  /*c59e0*/  IADD3.X R21, R21, UR5, RZ, P2, !PT ;  /* 0x0000000515157c10 */ /* 0x000fc400097fe4ff */
[----:B------:R-:W-:Y:S01]  /*c59f0*/  MOV R9, R20 ;  /* 0x0000001400097202 */ /* 0x000fe20000000f00 */
[----:B------:R-:W-:Y:S01]  /*c5a00*/  IMAD.MOV.U32 R8, RZ, RZ, R16 ;  /* 0x000000ffff087224 */ /* 0x000fe200078e0010 */
[----:B-1----:R-:W3:Y:S04]  /*c5a10*/  LDL.LU R20, [R1+0x1ce4] ;  /* 0x001ce40001147983 */ /* 0x002ee80000300800 */
[----:B------:R1:W-:Y:S01]  /*c5a20*/  LDGSTS.E [R250+0x14400], [R8.64], P0 ;  /* 0x1440000008fa7fae */ /* 0x0003e20008121846 */
[----:B------:R-:W-:-:S05]  /*c5a30*/  IADD3 R12, P1, R12, UR8, RZ ;  /* 0x000000080c0c7c10 */ /* 0x000fca000ff3e0ff */
[----:B------:R-:W-:Y:S01]  /*c5a40*/  STL [R1+0x1be8], R12 ;  /* 0x001be80c01007387 */ /* 0x000fe20000100800 */
[----:B------:R1:W-:Y:S02]  /*c5a50*/  STL [R1+0x1ba4], R21 ;  /* 0x001ba41501007387 */ /* 0x0003e40000100800 */
[----:B------:R-:W3:Y:S01]  /*c5a60*/  LDL.LU R16, [R1+0x2e80] ;  /* 0x002e800001107983 */ /* 0x000ee20000300800 */
[----:B------:R-:W-:Y:S01]  /*c5a70*/  IADD3.X R18, R18, UR5, RZ, P1, !PT ;  /* 0x0000000512127c10 */ /* 0x000fe20008ffe4ff */
[----:B-1----:R-:W-:Y:S02]  /*c5a80*/  IMAD.MOV.U32 R9, RZ, RZ, R21 ;  /* 0x000000ffff097224 */ /* 0x002fe400078e0015 */
[----:B------:R-:W-:-:S05]  /*c5a90*/  IMAD.MOV.U32 R8, RZ, RZ, R14 ;  /* 0x000000ffff087224 */ /* 0x000fca00078e000e */
[----:B------:R1:W-:Y:S04]  /*c5aa0*/  LDGSTS.E [R250+0x15400], [R8.64], P0 ;  /* 0x1540000008fa7fae */ /* 0x0003e80008121846 */
[----:B------:R-:W3:Y:S01]  /*c5ab0*/  LDL.LU R21, [R1+0x1d2c] ;  /* 0x001d2c0001157983 */ /* 0x000ee20000300800 */
[----:B------:R-:W-:-:S05]  /*c5ac0*/  IADD3 R3, P2, R3, UR8, RZ ;  /* 0x0000000803037c10 */ /* 0x000fca000ff5e0ff */
[----:B------:R-:W-:Y:S01]  /*c5ad0*/  STL [R1+0x1c28], R3 ;  /* 0x001c280301007387 */ /* 0x000fe20000100800 */
[----:B------:R3:W-:Y:S02]  /*c5ae0*/  STL [R1+0x1be4], R18 ;  /* 0x001be41201007387 */ /* 0x0007e40000100800 */
[----:B------:R-:W3:Y:S02]  /*c5af0*/  LDL.LU R14, [R1+0x2e14] ;  /* 0x002e1400010e7983 */ /* 0x000ee40000300800 */
[----:B------:R-:W3:Y:S01]  /*c5b00*/  LDL.LU R23, [R1+0x2e64] ;  /* 0x002e640001177983 */ /* 0x000ee20000300800 */
[----:B------:R-:W-:Y:S01]  /*c5b10*/  IADD3.X R17, R17, UR5, RZ, P2, !PT ;  /* 0x0000000511117c10 */ /* 0x000fe200097fe4ff */
[----:B-1----:R-:W-:Y:S02]  /*c5b20*/  IMAD.MOV.U32 R8, RZ, RZ, R12 ;  /* 0x000000ffff087224 */ /* 0x002fe400078e000c */
[----:B------:R-:W-:-:S05]  /*c5b30*/  IMAD.MOV.U32 R9, RZ, RZ, R18 ;  /* 0x000000ffff097224 */ /* 0x000fca00078e0012 */
[----:B------:R1:W-:Y:S02]  /*c5b40*/  LDGSTS.E [R250+0x16400], [R8.64], P0 ;  /* 0x1640000008fa7fae */ /* 0x0003e40008121846 */
[----:B-1----:R-:W-:Y:S01]  /*c5b50*/  MOV R8, R3 ;  /* 0x0000000300087202 */ /* 0x002fe20000000f00 */
[----:B------:R-:W-:-:S05]  /*c5b60*/  IMAD.MOV.U32 R9, RZ, RZ, R17 ;  /* 0x000000ffff097224 */ /* 0x000fca00078e0011 */
[----:B------:R1:W-:Y:S01]  /*c5b70*/  LDGSTS.E [R250+0x17400], [R8.64], P0 ;  /* 0x1740000008fa7fae */ /* 0x0003e20008121846 */
[----:B---3--:R-:W-:-:S05]  /*c5b80*/  IADD3 R10, P1, R10, UR8, RZ ;  /* 0x000000080a0a7c10 */ /* 0x008fca000ff3e0ff */
[----:B------:R-:W-:Y:S01]  /*c5b90*/  STL [R1+0x1c68], R10 ;  /* 0x001c680a01007387 */ /* 0x000fe20000100800 */
[----:B------:R3:W-:Y:S02]  /*c5ba0*/  STL [R1+0x1c24], R17 ;  /* 0x001c241101007387 */ /* 0x0007e40000100800 */
[----:B------:R-:W4:Y:S02]  /*c5bb0*/  LDL.LU R12, [R1+0x2da8] ;  /* 0x002da800010c7983 */ /* 0x000f240000300800 */
[----:B------:R-:W4:Y:S01]  /*c5bc0*/  LDL.LU R18, [R1+0x2df4] ;  /* 0x002df40001127983 */ /* 0x000f220000300800 */
[----:B------:R-:W-:Y:S02]  /*c5bd0*/  IADD3.X R19, R19, UR5, RZ, P1, !PT ;  /* 0x0000000513137c10 */ /* 0x000fe40008ffe4ff */
[----:B--2---:R-:W-:Y:S01]  /*c5be0*/  IADD3 R11, P2, R11, UR8, RZ ;  /* 0x000000080b0b7c10 */ /* 0x004fe2000ff5e0ff */
[----:B-1----:R-:W-:Y:S02]  /*c5bf0*/  IMAD.MOV.U32 R8, RZ, RZ, R10 ;  /* 0x000000ffff087224 */ /* 0x002fe400078e000a */
[----:B------:R-:W-:-:S02]  /*c5c00*/  IMAD.MOV.U32 R9, RZ, RZ, R19 ;  /* 0x000000ffff097224 */ /* 0x000fc400078e0013 */
[----:B------:R-:W-:Y:S01]  /*c5c10*/  STL [R1+0x1ca8], R11 ;  /* 0x001ca80b01007387 */ /* 0x000fe20000100800 */
[----:B------:R1:W-:Y:S02]  /*c5c20*/  STL [R1+0x1c64], R19 ;  /* 0x001c641301007387 */ /* 0x0003e40000100800 */
[----:B---3--:R-:W4:Y:S01]  /*c5c30*/  LDL.LU R17, [R1+0x2d8c] ;  /* 0x002d8c0001117983 */ /* 0x008f220000300800 */
[----:B------:R-:W-:Y:S01]  /*c5c40*/  IADD3 R13, P1, R13, UR8, RZ ;  /* 0x000000080d0d7c10 */ /* 0x000fe2000ff3e0ff */
[----:B------:R-:W3:Y:S04]  /*c5c50*/  LDL.LU R3, [R1+0x2d3c] ;  /* 0x002d3c0001037983 */ /* 0x000ee80000300800 */
[----:B------:R1:W-:Y:S04]  /*c5c60*/  LDGSTS.E [R250+0x18400], [R8.64], P0 ;  /* 0x1840000008fa7fae */ /* 0x0003e80008121846 */
[----:B-1----:R-:W4:Y:S01]  /*c5c70*/  LDL.LU R19, [R1+0x2d1c] ;  /* 0x002d1c0001137983 */ /* 0x002f220000300800 */
[----:B------:R-:W-:Y:S02]  /*c5c80*/  STL [R1+0x1ce8], R13 ;  /* 0x001ce80d01007387 */ /* 0x000fe40000100800 */
[----:B------:R-:W-:Y:S01]  /*c5c90*/  IMAD.MOV.U32 R8, RZ, RZ, R11 ;  /* 0x000000ffff087224 */ /* 0x000fe200078e000b */
[----:B------:R-:W-:-:S02]  /*c5ca0*/  IADD3.X R22, R22, UR5, RZ, P2, !PT ;  /* 0x0000000516167c10 */ /* 0x000fc400097fe4ff */
[----:B------:R-:W-:Y:S02]  /*c5cb0*/  IADD3 R15, P2, R15, UR8, RZ ;  /* 0x000000080f0f7c10 */ /* 0x000fe4000ff5e0ff */
        /* <DEDUP_REMOVED lines=13> */
[----:B------:R-:W-:Y:S01]  /*c5d90*/  STL [R1+0x2e80], R16 ;  /* 0x002e801001007387 */ /* 0x000fe20000100800 */
[----:B------:R1:W-:Y:S01]  /*c5da0*/  LDGSTS.E [R250+0x1a400], [R8.64], P0 ;  /* 0x1a40000008fa7fae */ /* 0x0003e20008121846 */
[----:B------:R-:W-:-:S05]  /*c5db0*/  IADD3.X R21, R21, UR5, RZ, P2, !PT ;  /* 0x0000000515157c10 */ /* 0x000fca00097fe4ff */
[----:B------:R1:W-:Y:S01]  /*c5dc0*/  STL [R1+0x1d2c], R21 ;  /* 0x001d2c1501007387 */ /* 0x0003e20000100800 */
[----:B------:R-:W4:Y:S01]  /*c5dd0*/  LDL.LU R13, [R1+0x2668] ;  /* 0x00266800010d7983 */ /* 0x000f220000300800 */
[----:B------:R-:W-:Y:S02]  /*c5de0*/  IADD3 R14, P2, R14, UR8, RZ ;  /* 0x000000080e0e7c10 */ /* 0x000fe4000ff5e0ff */
[----:B------:R-:W-:Y:S01]  /*c5df0*/  IADD3.X R23, R23, UR5, RZ, P1, !PT ;  /* 0x0000000517177c10 */ /* 0x000fe20008ffe4ff */
[----:B-1----:R-:W-:Y:S02]  /*c5e00*/  IMAD.MOV.U32 R9, RZ, RZ, R21 ;  /* 0x000000ffff097224 */ /* 0x002fe400078e0015 */
[----:B------:R-:W-:Y:S01]  /*c5e10*/  IMAD.MOV.U32 R8, RZ, RZ, R15 ;  /* 0x000000ffff087224 */ /* 0x000fe200078e000f */
[----:B------:R-:W4:Y:S01]  /*c5e20*/  LDL.LU R21, [R1+0x265c] ;  /* 0x00265c0001157983 */ /* 0x000f220000300800 */
[----:B------:R-:W-:Y:S02]  /*c5e30*/  STL [R1+0x2e14], R14 ;  /* 0x002e140e01007387 */ /* 0x000fe40000100800 */
[----:B------:R-:W-:Y:S02]  /*c5e40*/  STL [R1+0x2e64], R23 ;  /* 0x002e641701007387 */ /* 0x000fe40000100800 */
[----:B------:R-:W4:Y:S01]  /*c5e50*/  LDL.LU R15, [R1+0x2628] ;  /* 0x00262800010f7983 */ /* 0x000f220000300800 */
[----:B------:R1:W-:Y:S02]  /*c5e60*/  LDGSTS.E [R250+0x1b400], [R8.64], P0 ;  /* 0x1b40000008fa7fae */ /* 0x0003e40008121846 */
[----:B-1----:R-:W-:Y:S01]  /*c5e70*/  MOV R8, R16 ;  /* 0x0000001000087202 */ /* 0x002fe20000000f00 */
[----:B------:R-:W-:Y:S01]  /*c5e80*/  IMAD.MOV.U32 R9, RZ, RZ, R23 ;  /* 0x000000ffff097224 */ /* 0x000fe200078e0017 */
[----:B------:R-:W4:Y:S04]  /*c5e90*/  LDL.LU R16, [R1+0x25e8] ;  /* 0x0025e80001107983 */ /* 0x000f280000300800 */
[----:B------:R1:W-:Y:S02]  /*c5ea0*/  LDGSTS.E [R250+0x1c400], [R8.64], P0 ;  /* 0x1c40000008fa7fae */ /* 0x0003e40008121846 */
[----:B-1----:R-:W-:Y:S01]  /*c5eb0*/  IMAD.MOV.U32 R8, RZ, RZ, R14 ;  /* 0x000000ffff087224 */ /* 0x002fe200078e000e */
[----:B----4-:R-:W-:-:S02]  /*c5ec0*/  IADD3 R12, P1, R12, UR8, RZ ;  /* 0x000000080c0c7c10 */ /* 0x010fc4000ff3e0ff */
[----:B------:R-:W-:-:S03]  /*c5ed0*/  IADD3.X R18, R18, UR5, RZ, P2, !PT ;  /* 0x0000000512127c10 */ /* 0x000fc600097fe4ff */
[----:B------:R-:W-:Y:S02]  /*c5ee0*/  STL [R1+0x2da8], R12 ;  /* 0x002da80c01007387 */ /* 0x000fe40000100800 */
[----:B------:R1:W-:Y:S02]  /*c5ef0*/  STL [R1+0x2df4], R18 ;  /* 0x002df41201007387 */ /* 0x0003e40000100800 */
[----:B------:R-:W-:-:S05]  /*c5f00*/  IMAD.MOV.U32 R9, RZ, RZ, R18 ;  /* 0x000000ffff097224 */ /* 0x000fca00078e0012 */
[----:B------:R4:W-:Y:S04]  /*c5f10*/  LDGSTS.E [R250+0x1d400], [R8.64], P0 ;  /* 0x1d40000008fa7fae */ /* 0x0009e80008121846 */
[----:B-1----:R-:W2:Y:S01]  /*c5f20*/  LDL.LU R18, [R1+0x261c] ;  /* 0x00261c0001127983 */ /* 0x002ea20000300800 */
[----:B---3--:R-:W-:Y:S02]  /*c5f30*/  IADD3 R3, P2, R3, UR8, RZ ;  /* 0x0000000803037c10 */ /* 0x008fe4000ff5e0ff */
[----:B----4-:R-:W-:-:S03]  /*c5f40*/  IADD3.X R17, R17, UR5, RZ, P1, !PT ;  /* 0x0000000511117c10 */ /* 0x010fc60008ffe4ff */
[----:B------:R-:W-:Y:S04]  /*c5f50*/  STL [R1+0x2d3c], R3 ;  /* 0x002d3c0301007387 */ /* 0x000fe80000100800 */
[----:B------:R1:W-:Y:S01]  /*c5f60*/  STL [R1+0x2d8c], R17 ;  /* 0x002d8c1101007387 */ /* 0x0003e20000100800 */
[----:B------:R-:W3:Y:S01]  /*c5f70*/  LDL.LU R14, [R1+0x25a8] ;  /* 0x0025a800010e7983 */ /* 0x000ee20000300800 */
[----:B------:R-:W-:Y:S01]  /*c5f80*/  IADD3.X R19, R19, UR5, RZ, P2, !PT ;  /* 0x0000000513137c10 */ /* 0x000fe200097fe4ff */
[----:B------:R-:W-:Y:S01]  /*c5f90*/  IMAD.MOV.U32 R8, RZ, RZ, R12 ;  /* 0x000000ffff087224 */ /* 0x000fe200078e000c */
[----:B------:R-:W-:-:S05]  /*c5fa0*/  MOV R9, R17 ;  /* 0x0000001100097202 */ /* 0x000fca0000000f00 */
[----:B------:R4:W-:Y:S04]  /*c5fb0*/  LDGSTS.E [R250+0x1e400], [R8.64], P0 ;  /* 0x1e40000008fa7fae */ /* 0x0009e80008121846 */
[----:B-1----:R-:W3:Y:S01]  /*c5fc0*/  LDL.LU R17, [R1+0x25dc] ;  /* 0x0025dc0001117983 */ /* 0x002ee20000300800 */
[----:B----4-:R-:W-:Y:S02]  /*c5fd0*/  IMAD.MOV.U32 R9, RZ, RZ, R19 ;  /* 0x000000ffff097224 */ /* 0x010fe400078e0013 */
[----:B------:R-:W-:-:S05]  /*c5fe0*/  IMAD.MOV.U32 R8, RZ, RZ, R3 ;  /* 0x000000ffff087224 */ /* 0x000fca00078e0003 */
[----:B------:R1:W-:Y:S01]  /*c5ff0*/  LDGSTS.E [R250+0x1f400], [R8.64], P0 ;  /* 0x1f40000008fa7fae */ /* 0x0003e20008121846 */
[----:B------:R-:W-:-:S05]  /*c6000*/  IADD3 R10, P1, R10, UR8, RZ ;  /* 0x000000080a0a7c10 */ /* 0x000fca000ff3e0ff */
[----:B------:R-:W-:Y:S01]  /*c6010*/  STL [R1+0x26e8], R10 ;  /* 0x0026e80a01007387 */ /* 0x000fe20000100800 */
[----:B------:R4:W-:Y:S02]  /*c6020*/  STL [R1+0x2d1c], R19 ;  /* 0x002d1c1301007387 */ /* 0x0009e40000100800 */
[----:B------:R-:W3:Y:S01]  /*c6030*/  LDL.LU R12, [R1+0x2568] ;  /* 0x00256800010c7983 */ /* 0x000ee20000300800 */
[----:B------:R-:W-:Y:S02]  /*c6040*/  IADD3.X R22, R22, UR5, RZ, P1, !PT ;  /* 0x0000000516167c10 */ /* 0x000fe40008ffe4ff */
[----:B------:R-:W-:Y:S01]  /*c6050*/  IADD3 R11, P2, R11, UR8, RZ ;  /* 0x000000080b0b7c10 */ /* 0x000fe2000ff5e0ff */
[----:B----4-:R-:W4:Y:S04]  /*c6060*/  LDL.LU R19, [R1+0x259c] ;  /* 0x00259c0001137983 */ /* 0x010f280000300800 */
[----:B------:R-:W-:Y:S02]  /*c6070*/  STL [R1+0x26a8], R11 ;  /* 0x0026a80b01007387 */ /* 0x000fe40000100800 */
[----:B------:R1:W-:Y:S02]  /*c6080*/  STL [R1+0x26dc], R22 ;  /* 0x0026dc1601007387 */ /* 0x0003e40000100800 */
[----:B------:R-:W4:Y:S01]  /*c6090*/  LDL.LU R3, [R1+0x2528] ;  /* 0x0025280001037983 */ /* 0x000f220000300800 */
[----:B------:R-:W4:Y:S01]  /*c60a0*/  LDL.LU R23, [R1+0x255c] ;  /* 0x00255c0001177983 */ /* 0x000f220000300800 */
[----:B------:R-:W-:Y:S01]  /*c60b0*/  IADD3.X R20, R20, UR5, RZ, P2, !PT ;  /* 0x0000000514147c10 */ /* 0x000fe200097fe4ff */
[----:B-1----:R-:W-:-:S02]  /*c60c0*/  IMAD.MOV.U32 R8, RZ, RZ, R10 ;  /* 0x000000ffff087224 */ /* 0x002fc400078e000a */
[----:B------:R-:W-:-:S05]  /*c60d0*/  IMAD.MOV.U32 R9, RZ, RZ, R22 ;  /* 0x000000ffff097224 */ /* 0x000fca00078e0016 */
[----:B------:R1:W-:Y:S01]  /*c60e0*/  LDGSTS.E [R250+0x20400], [R8.64], P0 ;  /* 0x2040000008fa7fae */ /* 0x0003e20008121846 */
[----:B------:R-:W-:-:S05]  /*c60f0*/  IADD3 R13, P1, R13, UR8, RZ ;  /* 0x000000080d0d7c10 */ /* 0x000fca000ff3e0ff */
[----:B------:R-:W-:Y:S01]  /*c6100*/  STL [R1+0x2668], R13 ;  /* 0x0026680d01007387 */ /* 0x000fe20000100800 */
[----:B------:R1:W-:Y:S02]  /*c6110*/  STL [R1+0x269c], R20 ;  /* 0x00269c1401007387 */ /* 0x0003e40000100800 */
[----:B------:R-:W4:Y:S02]  /*c6120*/  LDL.LU R10, [R1+0x24e8] ;  /* 0x0024e800010a7983 */ /* 0x000f240000300800 */
[----:B------:R-:W4:Y:S01]  /*c6130*/  LDL.LU R22, [R1+0x251c] ;  /* 0x00251c0001167983 */ /* 0x000f220000300800 */
[----:B------:R-:W-:Y:S02]  /*c6140*/  IADD3.X R21, R21, UR5, RZ, P1, !PT ;  /* 0x0000000515157c10 */ /* 0x000fe40008ffe4ff */
[----:B------:R-:W-:Y:S01]  /*c6150*/  IADD3 R15, P2, R15, UR8, RZ ;  /* 0x000000080f0f7c10 */ /* 0x000fe2000ff5e0ff */
[----:B-1----:R-:W-:Y:S01]  /*c6160*/  IMAD.MOV.U32 R9, RZ, RZ, R20 ;  /* 0x000000ffff097224 */ /* 0x002fe200078e0014 */
        /* <DEDUP_REMOVED lines=8> */
[----:B------:R-:W4:Y:S02]  /*c61f0*/  LDL.LU R21, [R1+0x249c] ;  /* 0x00249c0001157983 */ /* 0x000f240000300800 */
[----:B------:R-:W-:Y:S02]  /*c6200*/  STL [R1+0x25e8], R16 ;  /* 0x0025e81001007387 */ /* 0x000fe40000100800 */
[----:B------:R-:W-:-:S05]  /*c6210*/  IMAD.MOV.U32 R8, RZ, RZ, R13 ;  /* 0x000000ffff087224 */ /* 0x000fca00078e000d */
[----:B------:R1:W-:Y:S02]  /*c6220*/  LDGSTS.E [R250+0x22400], [R8.64], P0 ;  /* 0x2240000008fa7fae */ /* 0x0003e40008121846 */
[----:B-1----:R-:W-:Y:S01]  /*c6230*/  IMAD.MOV.U32 R8, RZ, RZ, R15 ;  /* 0x000000ffff087224 */ /* 0x002fe200078e000f */
[----:B--2---:R-:W-:-:S05]  /*c6240*/  IADD3.X R18, R18, UR5, RZ, P2, !PT ;  /* 0x0000000512127c10 */ /* 0x004fca00097fe4ff */
[----:B------:R1:W-:Y:S01]  /*c6250*/  STL [R1+0x261c], R18 ;  /* 0x00261c1201007387 */ /* 0x0003e20000100800 */
[----:B------:R-:W2:Y:S01]  /*c6260*/  LDL.LU R13, [R1+0x2468] ;  /* 0x00246800010d7983 */ /* 0x000ea20000300800 */
[----:B------:R-:W-:Y:S02]  /*c6270*/  MOV R9, R18 ;  /* 0x0000001200097202 */ /* 0x000fe40000000f00 */
[----:B---3--:R-:W-:-:S03]  /*c6280*/  IADD3 R14, P2, R14, UR8, RZ ;  /* 0x000000080e0e7c10 */ /* 0x008fc6000ff5e0ff */
[----:B------:R3:W-:Y:S04]  /*c6290*/  LDGSTS.E [R250+0x23400], [R8.64], P0 ;  /* 0x2340000008fa7fae */ /* 0x0007e80008121846 */
[----:B-1----:R-:W2:Y:S01]  /*c62a0*/  LDL.LU R18, [R1+0x245c] ;  /* 0x00245c0001127983 */ /* 0x002ea20000300800 */
[----:B------:R-:W-:-:S03]  /*c62b0*/  IADD3.X R17, R17, UR5, RZ, P1, !PT ;  /* 0x0000000511117c10 */ /* 0x000fc60008ffe4ff */
[----:B------:R-:W-:Y:S04]  /*c62c0*/  STL [R1+0x25a8], R14 ;  /* 0x0025a80e01007387 */ /* 0x000fe80000100800 */
[----:B------:R1:W-:Y:S01]  /*c62d0*/  STL [R1+0x25dc], R17 ;  /* 0x0025dc1101007387 */ /* 0x0003e20000100800 */
[----:B------:R-:W2:Y:S02]  /*c62e0*/  LDL.LU R15, [R1+0x2428] ;  /* 0x00242800010f7983 */ /* 0x000ea40000300800 */
[----:B---3--:R-:W-:Y:S02]  /*c62f0*/  IMAD.MOV.U32 R8, RZ, RZ, R16 ;  /* 0x000000ffff087224 */ /* 0x008fe400078e0010 */
[----:B------:R-:W-:-:S05]  /*c6300*/  IMAD.MOV.U32 R9, RZ, RZ, R17 ;  /* 0x000000ffff097224 */ /* 0x000fca00078e0011 */
[----:B------:R3:W-:Y:S04]  /*c6310*/  LDGSTS.E [R250+0x24400], [R8.64], P0 ;  /* 0x2440000008fa7fae */ /* 0x0007e80008121846 */
[----:B-1----:R-:W2:Y:S01]  /*c6320*/  LDL.LU R17, [R1+0x241c] ;  /* 0x00241c0001117983 */ /* 0x002ea20000300800 */
[----:B---3--:R-:W-:Y:S01]  /*c6330*/  IMAD.MOV.U32 R8, RZ, RZ, R14 ;  /* 0x000000ffff087224 */ /* 0x008fe200078e000e */
[----:B------:R-:W-:-:S05]  /*c6340*/  IADD3 R12, P1, R12, UR8, RZ ;  /* 0x000000080c0c7c10 */ /* 0x000fca000ff3e0ff */
[----:B------:R-:W-:Y:S01]  /*c6350*/  STL [R1+0x2568], R12 ;  /* 0x0025680c01007387 */ /* 0x000fe20000100800 */
[----:B----4-:R-:W-:Y:S02]  /*c6360*/  IADD3.X R19, R19, UR5, RZ, P2, !PT ;  /* 0x0000000513137c10 */ /* 0x010fe400097fe4ff */
[----:B------:R-:W-:Y:S02]  /*c6370*/  IADD3 R3, P2, R3, UR8, RZ ;  /* 0x0000000803037c10 */ /* 0x000fe4000ff5e0ff */
[----:B------:R-:W-:Y:S01]  /*c6380*/  IADD3.X R23, R23, UR5, RZ, P1, !PT ;  /* 0x0000000517177c10 */ /* 0x000fe20008ffe4ff */
[----:B------:R1:W-:Y:S01]  /*c6390*/  STL [R1+0x259c], R19 ;  /* 0x00259c1301007387 */ /* 0x0003e20000100800 */
[----:B------:R-:W-:Y:S02]  /*c63a0*/  IMAD.MOV.U32 R9, RZ, RZ, R19 ;  /* 0x000000ffff097224 */ /* 0x000fe400078e0013 */
[----:B------:R-:W3:Y:S03]  /*c63b0*/  LDL.LU R16, [R1+0x23e8] ;  /* 0x0023e80001107983 */ /* 0x000ee60000300800 */
[----:B------:R4:W-:Y:S04]  /*c63c0*/  LDGSTS.E [R250+0x25400], [R8.64], P0 ;  /* 0x2540000008fa7fae */ /* 0x0009e80008121846 */
[----:B-1----:R-:W3:Y:S01]  /*c63d0*/  LDL.LU R19, [R1+0x23dc] ;  /* 0x0023dc0001137983 */ /* 0x002ee20000300800 */
[----:B------:R-:W-:Y:S02]  /*c63e0*/  STL [R1+0x2528], R3 ;  /* 0x0025280301007387 */ /* 0x000fe40000100800 */
[----:B------:R-:W-:Y:S02]  /*c63f0*/  STL [R1+0x255c], R23 ;  /* 0x00255c1701007387 */ /* 0x000fe40000100800 */
[----:B------:R-:W3:Y:S01]  /*c6400*/  LDL.LU R14, [R1+0x23a8] ;  /* 0x0023a800010e7983 */ /* 0x000ee20000300800 */
[----:B----4-:R-:W-:Y:S01]  /*c6410*/  MOV R8, R12 ;  /* 0x0000000c00087202 */ /* 0x010fe20000000f00 */
[----:B------:R-:W-:Y:S01]  /*c6420*/  IMAD.MOV.U32 R9, RZ, RZ, R23 ;  /* 0x000000ffff097224 */ /* 0x000fe200078e0017 */
[----:B------:R-:W-:-:S02]  /*c6430*/  IADD3 R10, P1, R10, UR8, RZ ;  /* 0x000000080a0a7c10 */ /* 0x000fc4000ff3e0ff */
[----:B------:R-:W-:Y:S01]  /*c6440*/  IADD3.X R22, R22, UR5, RZ, P2, !PT ;  /* 0x0000000516167c10 */ /* 0x000fe200097fe4ff */
[----:B------:R-:W3:Y:S04]  /*c6450*/  LDL.LU R12, [R1+0x2368] ;  /* 0x00236800010c7983 */ /* 0x000ee80000300800 */
[----:B------:R1:W-:Y:S01]  /*c6460*/  LDGSTS.E [R250+0x26400], [R8.64], P0 ;  /* 0x2640000008fa7fae */ /* 0x0003e20008121846 */
[----:B------:R-:W-:Y:S02]  /*c6470*/  STL [R1+0x24e8], R10 ;  /* 0x0024e80a01007387 */ /* 0x000fe40000100800 */
[----:B------:R1:W-:Y:S01]  /*c6480*/  STL [R1+0x251c], R22 ;  /* 0x00251c1601007387 */ /* 0x0003e20000100800 */
[----:B------:R-:W-:Y:S02]  /*c6490*/  IADD3.X R20, R20, UR5, RZ, P1, !PT ;  /* 0x0000000514147c10 */ /* 0x000fe40008ffe4ff */
[----:B------:R-:W-:Y:S01]  /*c64a0*/  IADD3 R11, P2, R11, UR8, RZ ;  /* 0x000000080b0b7c10 */ /* 0x000fe2000ff5e0ff */
[----:B-1----:R-:W-:-:S02]  /*c64b0*/  IMAD.MOV.U32 R8, RZ, RZ, R3 ;  /* 0x000000ffff087224 */ /* 0x002fc400078e0003 */
[----:B------:R-:W-:Y:S02]  /*c64c0*/  IMAD.MOV.U32 R9, RZ, RZ, R22 ;  /* 0x000000ffff097224 */ /* 0x000fe400078e0016 */
[----:B------:R-:W3:Y:S01]  /*c64d0*/  LDL.LU R22, [R1+0x239c] ;  /* 0x00239c0001167983 */ /* 0x000ee20000300800 */
[----:B------:R-:W-:Y:S02]  /*c64e0*/  STL [R1+0x24a8], R11 ;  /* 0x0024a80b01007387 */ /* 0x000fe40000100800 */
[----:B------:R1:W-:Y:S01]  /*c64f0*/  STL [R1+0x24dc], R20 ;  /* 0x0024dc1401007387 */ /* 0x0003e20000100800 */
[----:B------:R1:W-:Y:S01]  /*c6500*/  LDGSTS.E [R250+0x27400], [R8.64], P0 ;  /* 0x2740000008fa7fae */ /* 0x0003e20008121846 */
[----:B------:R-:W3:Y:S01]  /*c6510*/  LDL.LU R3, [R1+0x2328] ;  /* 0x0023280001037983 */ /* 0x000ee20000300800 */
[----:B-1----:R-:W-:Y:S02]  /*c6520*/  MOV R9, R20 ;  /* 0x0000001400097202 */ /* 0x002fe40000000f00 */
[----:B------:R-:W3:Y:S01]  /*c6530*/  LDL.LU R20, [R1+0x235c] ;  /* 0x00235c0001147983 */ /* 0x000ee20000300800 */
[----:B------:R-:W-:Y:S01]  /*c6540*/  IADD3.X R21, R21, UR5, RZ, P2, !PT ;  /* 0x0000000515157c10 */ /* 0x000fe200097fe4ff */
        /* <DEDUP_REMOVED lines=10> */
[----:B--2---:R-:W2:Y:S01]  /*c65f0*/  LDL.LU R21, [R1+0x231c] ;  /* 0x00231c0001157983 */ /* 0x004ea20000300800 */
[----:B------:R-:W-:Y:S01]  /*c6600*/  IADD3 R15, P2, R15, UR8, RZ ;  /* 0x000000080f0f7c10 */ /* 0x000fe2000ff5e0ff */
        /* <DEDUP_REMOVED lines=11> */
[----:B---3--:R-:W-:-:S05]  /*c66c0*/  IADD3 R16, P1, R16, UR8, RZ ;  /* 0x0000000810107c10 */ /* 0x008fca000ff3e0ff */
[----:B------:R-:W-:Y:S01]  /*c66d0*/  STL [R1+0x23e8], R16 ;  /* 0x0023e81001007387 */ /* 0x000fe20000100800 */
[----:B------:R3:W-:Y:S02]  /*c66e0*/  STL [R1+0x241c], R17 ;  /* 0x00241c1101007387 */ /* 0x0007e40000100800 */
[----:B------:R-:W2:Y:S01]  /*c66f0*/  LDL.LU R13, [R1+0x2268] ;  /* 0x00226800010d7983 */ /* 0x000ea20000300800 */
[----:B------:R-:W-:Y:S01]  /*c6700*/  IADD3.X R19, R19, UR5, RZ, P1, !PT ;  /* 0x0000000513137c10 */ /* 0x000fe20008ffe4ff */
[----:B------:R-:W2:Y:S01]  /*c6710*/  LDL.LU R18, [R1+0x229c] ;  /* 0x00229c0001127983 */ /* 0x000ea20000300800 */
[----:B------:R-:W-:Y:S01]  /*c6720*/  IADD3 R14, P2, R14, UR8, RZ ;  /* 0x000000080e0e7c10 */ /* 0x000fe2000ff5e0ff */
[----:B-1----:R-:W-:-:S04]  /*c6730*/  IMAD.MOV.U32 R8, RZ, RZ, R16 ;  /* 0x000000ffff087224 */ /* 0x002fc800078e0010 */
[----:B------:R-:W-:Y:S01]  /*c6740*/  STL [R1+0x23a8], R14 ;  /* 0x0023a80e01007387 */ /* 0x000fe20000100800 */
[----:B------:R1:W-:Y:S02]  /*c6750*/  STL [R1+0x23dc], R19 ;  /* 0x0023dc1301007387 */ /* 0x0003e40000100800 */
[----:B------:R-:W2:Y:S02]  /*c6760*/  LDL.LU R15, [R1+0x225c] ;  /* 0x00225c00010f7983 */ /* 0x000ea40000300800 */
[----:B---3--:R-:W3:Y:S01]  /*c6770*/  LDL.LU R17, [R1+0x2228] ;  /* 0x0022280001117983 */ /* 0x008ee20000300800 */
[----:B------:R-:W-:Y:S01]  /*c6780*/  IADD3 R12, P1, R12, UR8, RZ ;  /* 0x000000080c0c7c10 */ /* 0x000fe2000ff3e0ff */
[----:B------:R-:W-:-:S05]  /*c6790*/  IMAD.MOV.U32 R9, RZ, RZ, R19 ;  /* 0x000000ffff097224 */ /* 0x000fca00078e0013 */
[----:B------:R1:W-:Y:S04]  /*c67a0*/  LDGSTS.E [R250+0x2c400], [R8.64], P0 ;  /* 0x2c40000008fa7fae */ /* 0x0003e80008121846 */
[----:B-1----:R-:W3:Y:S01]  /*c67b0*/  LDL.LU R19, [R1+0x221c] ;  /* 0x00221c0001137983 */ /* 0x002ee20000300800 */
[----:B------:R-:W-:Y:S01]  /*c67c0*/  STL [R1+0x2368], R12 ;  /* 0x0023680c01007387 */ /* 0x000fe20000100800 */
[----:B------:R-:W-:Y:S02]  /*c67d0*/  IADD3.X R22, R22, UR5, RZ, P2, !PT ;  /* 0x0000000516167c10 */ /* 0x000fe400097fe4ff */
[----:B------:R-:W-:-:S03]  /*c67e0*/  IADD3 R3, P2, R3, UR8, RZ ;  /* 0x0000000803037c10 */ /* 0x000fc6000ff5e0ff */
[----:B------:R1:W-:Y:S01]  /*c67f0*/  STL [R1+0x239c], R22 ;  /* 0x00239c1601007387 */ /* 0x0003e20000100800 */
[----:B------:R-:W3:Y:S01]  /*c6800*/  LDL.LU R16, [R1+0x21e8] ;  /* 0x0021e80001107983 */ /* 0x000ee20000300800 */
[----:B------:R-:W-:Y:S01]  /*c6810*/  MOV R9, R22 ;  /* 0x0000001600097202 */ /* 0x000fe20000000f00 */
[----:B------:R-:W-:-:S05]  /*c6820*/  IMAD.MOV.U32 R8, RZ, RZ, R14 ;  /* 0x000000ffff087224 */ /* 0x000fca00078e000e */
[----:B------:R1:W-:Y:S04]  /*c6830*/  LDGSTS.E [R250+0x2d400], [R8.64], P0 ;  /* 0x2d40000008fa7fae */ /* 0x0003e80008121846 */
[----:B-1----:R-:W3:Y:S01]  /*c6840*/  LDL.LU R22, [R1+0x21dc] ;  /* 0x0021dc0001167983 */ /* 0x002ee20000300800 */
[----:B------:R-:W-:-:S03]  /*c6850*/  IADD3.X R20, R20, UR5, RZ, P1, !PT ;  /* 0x0000000514147c10 */ /* 0x000fc60008ffe4ff */
[----:B------:R-:W-:Y:S04]  /*c6860*/  STL [R1+0x2328], R3 ;  /* 0x0023280301007387 */ /* 0x000fe80000100800 */
[----:B------:R1:W-:Y:S01]  /*c6870*/  STL [R1+0x235c], R20 ;  /* 0x00235c1401007387 */ /* 0x0003e20000100800 */
[----:B------:R-:W3:Y:S02]  /*c6880*/  LDL.LU R14, [R1+0x21a8] ;  /* 0x0021a800010e7983 */ /* 0x000ee40000300800 */
[----:B------:R-:W-:Y:S02]  /*c6890*/  IMAD.MOV.U32 R9, RZ, RZ, R20 ;  /* 0x000000ffff097224 */ /* 0x000fe400078e0014 */
[----:B------:R-:W-:-:S05]  /*c68a0*/  IMAD.MOV.U32 R8, RZ, RZ, R12 ;  /* 0x000000ffff087224 */ /* 0x000fca00078e000c */
[----:B------:R1:W-:Y:S04]  /*c68b0*/  LDGSTS.E [R250+0x2e400], [R8.64], P0 ;  /* 0x2e40000008fa7fae */ /* 0x0003e80008121846 */
[----:B-1----:R-:W3:Y:S01]  /*c68c0*/  LDL.LU R20, [R1+0x219c] ;  /* 0x00219c0001147983 */ /* 0x002ee20000300800 */
[----:B------:R-:W-:Y:S01]  /*c68d0*/  IMAD.MOV.U32 R8, RZ, RZ, R3 ;  /* 0x000000ffff087224 */ /* 0x000fe200078e0003 */
[----:B----4-:R-:W-:-:S05]  /*c68e0*/  IADD3 R10, P1, R10, UR8, RZ ;  /* 0x000000080a0a7c10 */ /* 0x010fca000ff3e0ff */
[----:B------:R-:W-:Y:S01]  /*c68f0*/  STL [R1+0x22e8], R10 ;  /* 0x0022e80a01007387 */ /* 0x000fe20000100800 */
[----:B--2---:R-:W-:-:S05]  /*c6900*/  IADD3.X R21, R21, UR5, RZ, P2, !PT ;  /* 0x0000000515157c10 */ /* 0x004fca00097fe4ff */
[----:B------:R1:W-:Y:S01]  /*c6910*/  STL [R1+0x231c], R21 ;  /* 0x00231c1501007387 */ /* 0x0003e20000100800 */
[----:B------:R-:W2:Y:S02]  /*c6920*/  LDL.LU R12, [R1+0x2168] ;  /* 0x00216800010c7983 */ /* 0x000ea40000300800 */
[----:B------:R-:W-:Y:S01]  /*c6930*/  IMAD.MOV.U32 R9, RZ, RZ, R21 ;  /* 0x000000ffff097224 */ /* 0x000fe200078e0015 */
[----:B------:R-:W-:Y:S02]  /*c6940*/  IADD3 R11, P2, R11, UR8, RZ ;  /* 0x000000080b0b7c10 */ /* 0x000fe4000ff5e0ff */
[----:B------:R-:W-:Y:S02]  /*c6950*/  IADD3.X R23, R23, UR5, RZ, P1, !PT ;  /* 0x0000000517177c10 */ /* 0x000fe40008ffe4ff */
        /* <DEDUP_REMOVED lines=8> */
[----:B------:R1:W-:Y:S02]  /*c69e0*/  LDGSTS.E [R250+0x30400], [R8.64], P0 ;  /* 0x3040000008fa7fae */ /* 0x0003e40008121846 */
[----:B-1----:R-:W-:Y:S01]  /*c69f0*/  IMAD.MOV.U32 R8, RZ, RZ, R11 ;  /* 0x000000ffff087224 */ /* 0x002fe200078e000b */
[----:B------:R-:W-:-:S02]  /*c6a00*/  IADD3 R13, P1, R13, UR8, RZ ;  /* 0x000000080d0d7c10 */ /* 0x000fc4000ff3e0ff */
[----:B------:R-:W-:-:S03]  /*c6a10*/  IADD3.X R18, R18, UR5, RZ, P2, !PT ;  /* 0x0000000512127c10 */ /* 0x000fc600097fe4ff */
[----:B------:R-:W-:Y:S02]  /*c6a20*/  STL [R1+0x2268], R13 ;  /* 0x0022680d01007387 */ /* 0x000fe40000100800 */
[----:B------:R1:W-:Y:S02]  /*c6a30*/  STL [R1+0x229c], R18 ;  /* 0x00229c1201007387 */ /* 0x0003e40000100800 */
[----:B------:R-:W-:Y:S01]  /*c6a40*/  IMAD.MOV.U32 R9, RZ, RZ, R18 ;  /* 0x000000ffff097224 */ /* 0x000fe200078e0012 */
[----:B------:R-:W-:Y:S02]  /*c6a50*/  IADD3.X R15, R15, UR5, RZ, P1, !PT ;  /* 0x000000050f0f7c10 */ /* 0x000fe40008ffe4ff */
[----:B---3--:R-:W-:Y:S02]  /*c6a60*/  IADD3 R17, P2, R17, UR8, RZ ;  /* 0x0000000811117c10 */ /* 0x008fe4000ff5e0ff */
[----:B------:R3:W-:Y:S04]  /*c6a70*/  LDGSTS.E [R250+0x31400], [R8.64], P0 ;  /* 0x3140000008fa7fae */ /* 0x0007e80008121846 */
[----:B-1----:R-:W4:Y:S01]  /*c6a80*/  LDL.LU R18, [R1+0x211c] ;  /* 0x00211c0001127983 */ /* 0x002f220000300800 */
[----:B------:R-:W-:Y:S02]  /*c6a90*/  STL [R1+0x2228], R17 ;  /* 0x0022281101007387 */ /* 0x000fe40000100800 */
[----:B------:R1:W-:Y:S02]  /*c6aa0*/  STL [R1+0x225c], R15 ;  /* 0x00225c0f01007387 */ /* 0x0003e40000100800 */
[----:B------:R-:W4:Y:S01]  /*c6ab0*/  LDL.LU R11, [R1+0x20a8] ;  /* 0x0020a800010b7983 */ /* 0x000f220000300800 */
[----:B------:R-:W-:Y:S01]  /*c6ac0*/  IADD3.X R19, R19, UR5, RZ, P2, !PT ;  /* 0x0000000513137c10 */ /* 0x000fe200097fe4ff */
[----:B---3--:R-:W-:Y:S01]  /*c6ad0*/  IMAD.MOV.U32 R8, RZ, RZ, R13 ;  /* 0x000000ffff087224 */ /* 0x008fe200078e000d */
[----:B------:R-:W-:Y:S01]  /*c6ae0*/  MOV R9, R15 ;  /* 0x0000000f00097202 */ /* 0x000fe20000000f00 */
[----:B------:R-:W4:Y:S04]  /*c6af0*/  LDL.LU R13, [R1+0x20dc] ;  /* 0x0020dc00010d7983 */ /* 0x000f280000300800 */
[----:B------:R1:W-:Y:S01]  /*c6b00*/  LDGSTS.E [R250+0x32400], [R8.64], P0 ;  /* 0x3240000008fa7fae */ /* 0x0003e20008121846 */
[----:B------:R-:W-:-:S05]  /*c6b10*/  IADD3 R16, P1, R16, UR8, RZ ;  /* 0x0000000810107c10 */ /* 0x000fca000ff3e0ff */
[----:B------:R-:W-:Y:S01]  /*c6b20*/  STL [R1+0x21e8], R16 ;  /* 0x0021e81001007387 */ /* 0x000fe20000100800 */
[----:B------:R1:W-:Y:S02]  /*c6b30*/  STL [R1+0x221c], R19 ;  /* 0x00221c1301007387 */ /* 0x0003e40000100800 */
[----:B-1----:R-:W4:Y:S01]  /*c6b40*/  LDL.LU R15, [R1+0x2068] ;  /* 0x00206800010f7983 */ /* 0x002f220000300800 */
[----:B------:R-:W-:Y:S01]  /*c6b50*/  IADD3.X R22, R22, UR5, RZ, P1, !PT ;  /* 0x0000000516167c10 */ /* 0x000fe20008ffe4ff */
[----:B------:R-:W-:Y:S02]  /*c6b60*/  IMAD.MOV.U32 R9, RZ, RZ, R19 ;  /* 0x000000ffff097224 */ /* 0x000fe400078e0013 */
[----:B------:R-:W-:-:S05]  /*c6b70*/  IMAD.MOV.U32 R8, RZ, RZ, R17 ;  /* 0x000000ffff087224 */ /* 0x000fca00078e0011 */
[----:B------:R1:W-:Y:S04]  /*c6b80*/  LDGSTS.E [R250+0x33400], [R8.64], P0 ;  /* 0x3340000008fa7fae */ /* 0x0003e80008121846 */
[----:B------:R-:W4:Y:S01]  /*c6b90*/  LDL.LU R19, [R1+0x209c] ;  /* 0x00209c0001137983 */ /* 0x000f220000300800 */
[----:B------:R-:W-:-:S05]  /*c6ba0*/  IADD3 R14, P2, R14, UR8, RZ ;  /* 0x000000080e0e7c10 */ /* 0x000fca000ff5e0ff */
[----:B------:R-:W-:Y:S01]  /*c6bb0*/  STL [R1+0x21a8], R14 ;  /* 0x0021a80e01007387 */ /* 0x000fe20000100800 */
[----:B------:R2:W-:Y:S02]  /*c6bc0*/  STL [R1+0x21dc], R22 ;  /* 0x0021dc1601007387 */ /* 0x0005e40000100800 */
[----:B------:R-:W4:Y:S02]  /*c6bd0*/  LDL.LU R17, [R1+0x2028] ;  /* 0x0020280001117983 */ /* 0x000f240000300800 */
[----:B------:R-:W4:Y:S01]  /*c6be0*/  LDL.LU R23, [R1+0x205c] ;  /* 0x00205c0001177983 */ /* 0x000f220000300800 */
        /* <DEDUP_REMOVED lines=12> */
[----:B------:R-:W-:Y:S02]  /*c6cb0*/  IADD3.X R21, R21, UR5, RZ, P1, !PT ;  /* 0x0000000515157c10 */ /* 0x000fe40008ffe4ff */
[----:B------:R-:W-:Y:S01]  /*c6cc0*/  IADD3 R3, P2, R3, UR8, RZ ;  /* 0x0000000803037c10 */ /* 0x000fe2000ff5e0ff */
[----:B-1----:R-:W-:-:S04]  /*c6cd0*/  IMAD.MOV.U32 R8, RZ, RZ, R12 ;  /* 0x000000ffff087224 */ /* 0x002fc800078e000c */
[----:B------:R-:W-:Y:S01]  /*c6ce0*/  STL [R1+0x2128], R3 ;  /* 0x0021280301007387 */ /* 0x000fe20000100800 */
[----:B------:R1:W-:Y:S02]  /*c6cf0*/  STL [R1+0x215c], R21 ;  /* 0x00215c1501007387 */ /* 0x0003e40000100800 */
[----:B--2---:R-:W2:Y:S02]  /*c6d00*/  LDL.LU R20, [R1+0x1fdc] ;  /* 0x001fdc0001147983 */ /* 0x004ea40000300800 */
[----:B------:R-:W2:Y:S01]  /*c6d10*/  LDL.LU R14, [R1+0x1fa8] ;  /* 0x001fa800010e7983 */ /* 0x000ea20000300800 */
[----:B----4-:R-:W-:Y:S01]  /*c6d20*/  IADD3 R10, P1, R10, UR8, RZ ;  /* 0x000000080a0a7c10 */ /* 0x010fe2000ff3e0ff */
[----:B------:R-:W-:Y:S02]  /*c6d30*/  IMAD.MOV.U32 R9, RZ, RZ, R21 ;  /* 0x000000ffff097224 */ /* 0x000fe400078e0015 */
[----:B-1----:R-:W4:Y:S02]  /*c6d40*/  LDL.LU R21, [R1+0x1f9c] ;  /* 0x001f9c0001157983 */ /* 0x002f240000300800 */
[----:B------:R-:W-:Y:S02]  /*c6d50*/  STL [R1+0x20e8], R10 ;  /* 0x0020e80a01007387 */ /* 0x000fe40000100800 */
[----:B------:R1:W-:Y:S02]  /*c6d60*/  LDGSTS.E [R250+0x36400], [R8.64], P0 ;  /* 0x3640000008fa7fae */ /* 0x0003e40008121846 */
[----:B-1----:R-:W-:Y:S01]  /*c6d70*/  IMAD.MOV.U32 R8, RZ, RZ, R3 ;  /* 0x000000ffff087224 */ /* 0x002fe200078e0003 */
[----:B------:R-:W-:-:S02]  /*c6d80*/  IADD3.X R18, R18, UR5, RZ, P2, !PT ;  /* 0x0000000512127c10 */ /* 0x000fc400097fe4ff */
[----:B------:R-:W-:-:S03]  /*c6d90*/  IADD3 R11, P2, R11, UR8, RZ ;  /* 0x000000080b0b7c10 */ /* 0x000fc6000ff5e0ff */
[----:B------:R1:W-:Y:S01]  /*c6da0*/  STL [R1+0x211c], R18 ;  /* 0x00211c1201007387 */ /* 0x0003e20000100800 */
[----:B------:R-:W4:Y:S01]  /*c6db0*/  LDL.LU R12, [R1+0x1f68] ;  /* 0x001f6800010c7983 */ /* 0x000f220000300800 */
[----:B------:R-:W-:-:S05]  /*c6dc0*/  MOV R9, R18 ;  /* 0x0000001200097202 */ /* 0x000fca0000000f00 */
[----:B------:R1:W-:Y:S01]  /*c6dd0*/  LDGSTS.E [R250+0x37400], [R8.64], P0 ;  /* 0x3740000008fa7fae */ /* 0x0003e20008121846 */
[----:B------:R-:W-:-:S03]  /*c6de0*/  IADD3.X R13, R13, UR5, RZ, P1, !PT ;  /* 0x000000050d0d7c10 */ /* 0x000fc60008ffe4ff */
[----:B-1----:R-:W4:Y:S01]  /*c6df0*/  LDL.LU R18, [R1+0x1f5c] ;  /* 0x001f5c0001127983 */ /* 0x002f220000300800 */
[----:B------:R-:W-:Y:S03]  /*c6e00*/  STL [R1+0x20a8], R11 ;  /* 0x0020a80b01007387 */ /* 0x000fe60000100800 */
[----:B------:R1:W-:Y:S01]  /*c6e10*/  STL [R1+0x20dc], R13 ;  /* 0x0020dc0d01007387 */ /* 0x0003e20000100800 */
[----:B------:R-:W4:Y:S02]  /*c6e20*/  LDL.LU R3, [R1+0x1f28] ;  /* 0x001f280001037983 */ /* 0x000f240000300800 */
[----:B------:R-:W-:Y:S02]  /*c6e30*/  IMAD.MOV.U32 R8, RZ, RZ, R10 ;  /* 0x000000ffff087224 */ /* 0x000fe400078e000a */
[----:B------:R-:W-:Y:S01]  /*c6e40*/  IMAD.MOV.U32 R9, RZ, RZ, R13 ;  /* 0x000000ffff097224 */ /* 0x000fe200078e000d */
[----:B------:R-:W4:Y:S01]  /*c6e50*/  LDL.LU R10, [R1+0x1f1c] ;  /* 0x001f1c00010a7983 */ /* 0x000f220000300800 */
[----:B------:R-:W-:-:S03]  /*c6e60*/  IADD3 R15, P1, R15, UR8, RZ ;  /* 0x000000080f0f7c10 */ /* 0x000fc6000ff3e0ff */
[----:B------:R1:W-:Y:S04]  /*c6e70*/  LDGSTS.E [R250+0x38400], [R8.64], P0 ;  /* 0x3840000008fa7fae */ /* 0x0003e80008121846 */
[----:B------:R-:W-:Y:S01]  /*c6e80*/  STL [R1+0x2068], R15 ;  /* 0x0020680f01007387 */ /* 0x000fe20000100800 */
[----:B------:R-:W-:-:S05]  /*c6e90*/  IADD3.X R19, R19, UR5, RZ, P2, !PT ;  /* 0x0000000513137c10 */ /* 0x000fca00097fe4ff */
[----:B------:R1:W-:Y:S02]  /*c6ea0*/  STL [R1+0x209c], R19 ;  /* 0x00209c1301007387 */ /* 0x0003e40000100800 */
[----:B-1----:R-:W4:Y:S01]  /*c6eb0*/  LDL.LU R13, [R1+0x1ef0] ;  /* 0x001ef000010d7983 */ /* 0x002f220000300800 */
[----:B------:R-:W-:Y:S02]  /*c6ec0*/  IADD3 R17, P2, R17, UR8, RZ ;  /* 0x0000000811117c10 */ /* 0x000fe4000ff5e0ff */
[----:B------:R-:W-:Y:S01]  /*c6ed0*/  IADD3.X R23, R23, UR5, RZ, P1, !PT ;  /* 0x0000000517177c10 */ /* 0x000fe20008ffe4ff */
[----:B------:R-:W-:Y:S02]  /*c6ee0*/  IMAD.MOV.U32 R9, RZ, RZ, R19 ;  /* 0x000000ffff097224 */ /* 0x000fe400078e0013 */
        /* <DEDUP_REMOVED lines=21> */
[----:B------:R1:W-:Y:S01]  /*c7040*/  STL [R1+0x1fdc], R20 ;  /* 0x001fdc1401007387 */ /* 0x0003e20000100800 */
[----:B----4-:R-:W-:Y:S01]  /*c7050*/  IADD3.X R21, R21, UR5, RZ, P2, !PT ;  /* 0x0000000515157c10 */ /* 0x010fe200097fe4ff */
[----:B------:R-:W4:Y:S01]  /*c7060*/  LDL.LU R17, [R1+0x1e30] ;  /* 0x001e300001117983 */ /* 0x000f220000300800 */
[----:B--2---:R-:W-:Y:S01]  /*c7070*/  MOV R9, R20 ;  /* 0x0000001400097202 */ /* 0x004fe20000000f00 */
[----:B------:R-:W-:-:S02]  /*c7080*/  IMAD.MOV.U32 R8, RZ, RZ, R16 ;  /* 0x000000ffff087224 */ /* 0x000fc400078e0010 */
[----:B-1----:R-:W2:Y:S04]  /*c7090*/  LDL.LU R20, [R1+0x1e64] ;  /* 0x001e640001147983 */ /* 0x002ea80000300800 */
[----:B------:R1:W-:Y:S02]  /*c70a0*/  LDGSTS.E [R250+0x3c400], [R8.64], P0 ;  /* 0x3c40000008fa7fae */ /* 0x0003e40008121846 */
[----:B-1----:R-:W-:Y:S02]  /*c70b0*/  IMAD.MOV.U32 R8, RZ, RZ, R14 ;  /* 0x000000ffff087224 */ /* 0x002fe400078e000e */
        /* <DEDUP_REMOVED lines=8> */
[----:B------:R-:W-:-:S05]  /*c7140*/  IADD3 R3, P2, R3, UR8, RZ ;  /* 0x0000000803037c10 */ /* 0x000fca000ff5e0ff */
[----:B------:R-:W-:Y:S01]  /*c7150*/  STL [R1+0x1f28], R3 ;  /* 0x001f280301007387 */ /* 0x000fe20000100800 */
[----:B------:R1:W-:Y:S02]  /*c7160*/  STL [R1+0x1f5c], R18 ;  /* 0x001f5c1201007387 */ /* 0x0003e40000100800 */
[----:B------:R-:W2:Y:S02]  /*c7170*/  LDL.LU R14, [R1+0x1db0] ;  /* 0x001db000010e7983 */ /* 0x000ea40000300800 */
[----:B-1----:R-:W2:Y:S01]  /*c7180*/  LDL.LU R21, [R1+0x1de4] ;  /* 0x001de40001157983 */ /* 0x002ea20000300800 */
[----:B------:R-:W-:Y:S01]  /*c7190*/  IADD3.X R10, R10, UR5, RZ, P2, !PT ;  /* 0x000000050a0a7c10 */ /* 0x000fe200097fe4ff */
[----:B------:R-:W-:Y:S02]  /*c71a0*/  IMAD.MOV.U32 R8, RZ, RZ, R12 ;  /* 0x000000ffff087224 */ /* 0x000fe400078e000c */
[----:B------:R-:W-:Y:S01]  /*c71b0*/  IMAD.MOV.U32 R9, RZ, RZ, R18 ;  /* 0x000000ffff097224 */ /* 0x000fe200078e0012 */
[----:B------:R-:W-:-:S04]  /*c71c0*/  LOP3.LUT R251, R251, 0x7f, RZ, 0xc0, !PT ;  /* 0x0000007ffbfb7812 */ /* 0x000fc800078ec0ff */
[----:B------:R1:W-:Y:S01]  /*c71d0*/  LDGSTS.E [R250+0x3e400], [R8.64], P0 ;  /* 0x3e40000008fa7fae */ /* 0x0003e20008121846 */
[----:B------:R-:W-:-:S05]  /*c71e0*/  IADD3 R13, P1, R13, UR8, RZ ;  /* 0x000000080d0d7c10 */ /* 0x000fca000ff3e0ff */
[----:B------:R-:W-:Y:S01]  /*c71f0*/  STL [R1+0x1ef0], R13 ;  /* 0x001ef00d01007387 */ /* 0x000fe20000100800 */
[----:B------:R1:W-:Y:S02]  /*c7200*/  STL [R1+0x1f1c], R10 ;  /* 0x001f1c0a01007387 */ /* 0x0003e40000100800 */
[----:B------:R-:W2:Y:S01]  /*c7210*/  LDL.LU R12, [R1+0x1d70] ;  /* 0x001d7000010c7983 */ /* 0x000ea20000300800 */
[----:B------:R-:W-:Y:S02]  /*c7220*/  IADD3.X R19, R19, UR5, RZ, P1, !PT ;  /* 0x0000000513137c10 */ /* 0x000fe40008ffe4ff */
[----:B------:R-:W-:-:S05]  /*c7230*/  IADD3 R11, P2, R11, UR8, RZ ;  /* 0x000000080b0b7c10 */ /* 0x000fca000ff5e0ff */
[----:B------:R-:W-:Y:S01]  /*c7240*/  STL [R1+0x1eb0], R11 ;  /* 0x001eb00b01007387 */ /* 0x000fe20000100800 */
[----:B------:R1:W-:Y:S02]  /*c7250*/  STL [R1+0x1ee4], R19 ;  /* 0x001ee41301007387 */ /* 0x0003e40000100800 */
[----:B------:R-:W2:Y:S01]  /*c7260*/  LDL.LU R18, [R1+0x1da4] ;  /* 0x001da40001127983 */ /* 0x000ea20000300800 */
[----:B-1----:R-:W-:Y:S01]  /*c7270*/  MOV R8, R3 ;  /* 0x0000000300087202 */ /* 0x002fe20000000f00 */
[----:B------:R-:W-:Y:S01]  /*c7280*/  IMAD.MOV.U32 R9, RZ, RZ, R10 ;  /* 0x000000ffff097224 */ /* 0x000fe200078e000a */
[----:B------:R-:W2:Y:S01]  /*c7290*/  LDL.LU R3, [R1+0x1830] ;  /* 0x0018300001037983 */ /* 0x000ea20000300800 */
[----:B------:R-:W-:-:S03]  /*c72a0*/  IADD3 R15, P1, R15, UR8, RZ ;  /* 0x000000080f0f7c10 */ /* 0x000fc6000ff3e0ff */
[----:B------:R1:W-:Y:S01]  /*c72b0*/  LDGSTS.E [R250+0x3f400], [R8.64], P0 ;  /* 0x3f40000008fa7fae */ /* 0x0003e20008121846 */
[----:B------:R-:W-:Y:S02]  /*c72c0*/  IMAD.SHL.U32 R10, R251, 0x4, RZ ;  /* 0x00000004fb0a7824 */ /* 0x000fe400078e00ff */
[----:B-1----:R-:W-:Y:S02]  /*c72d0*/  IMAD.MOV.U32 R9, RZ, RZ, R19 ;  /* 0x000000ffff097224 */ /* 0x002fe400078e0013 */
[----:B------:R-:W2:Y:S01]  /*c72e0*/  LDL.LU R19, [R1+0x1d64] ;  /* 0x001d640001137983 */ /* 0x000ea20000300800 */
[----:B------:R-:W-:Y:S02]  /*c72f0*/  STL [R1+0x1e70], R15 ;  /* 0x001e700f01007387 */ /* 0x000fe40000100800 */
[----:B------:R-:W-:Y:S01]  /*c7300*/  IMAD.MOV.U32 R8, RZ, RZ, R13 ;  /* 0x000000ffff087224 */ /* 0x000fe200078e000d */
[----:B------:R-:W-:-:S05]  /*c7310*/  LOP3.LUT R10, R10, 0x30, RZ, 0x3c, !PT ;  /* 0x000000300a0a7812 */ /* 0x000fca00078e3cff */
[----:B------:R1:W-:Y:S02]  /*c7320*/  LDGSTS.E [R10+0x600], [R8.64], P0 ;  /* 0x00600000080a7fae */ /* 0x0003e40008121846 */
[----:B-1----:R-:W-:Y:S02]  /*c7330*/  MOV R8, R11 ;  /* 0x0000000b00087202 */ /* 0x002fe40000000f00 */
[----:B---3--:R-:W-:-:S05]  /*c7340*/  IADD3.X R22, R22, UR5, RZ, P2, !PT ;  /* 0x0000000516167c10 */ /* 0x008fca00097fe4ff */
[----:B------:R1:W-:Y:S01]  /*c7350*/  STL [R1+0x1ea4], R22 ;  /* 0x001ea41601007387 */ /* 0x0003e20000100800 */
[----:B------:R-:W3:Y:S02]  /*c7360*/  LDL.LU R13, [R1+0x1870] ;  /* 0x00187000010d7983 */ /* 0x000ee40000300800 */
[----:B------:R-:W3:Y:S01]  /*c7370*/  LDL.LU R24, [R1+0x182c] ;  /* 0x00182c0001187983 */ /* 0x000ee20000300800 */
[----:B----4-:R-:W-:Y:S01]  /*c7380*/  IADD3 R17, P2, R17, UR8, RZ ;  /* 0x0000000811117c10 */ /* 0x010fe2000ff5e0ff */
[----:B------:R-:W-:Y:S01]  /*c7390*/  IMAD.MOV.U32 R9, RZ, RZ, R22 ;  /* 0x000000ffff097224 */ /* 0x000fe200078e0016 */
[----:B--2---:R-:W-:-:S03]  /*c73a0*/  IADD3.X R20, R20, UR5, RZ, P1, !PT ;  /* 0x0000000514147c10 */ /* 0x004fc60008ffe4ff */
[----:B------:R-:W-:Y:S04]  /*c73b0*/  STL [R1+0x1e30], R17 ;  /* 0x001e301101007387 */ /* 0x000fe80000100800 */
[----:B------:R2:W-:Y:S04]  /*c73c0*/  LDGSTS.E [R10+0x1600], [R8.64], P0 ;  /* 0x01600000080a7fae */ /* 0x0005e80008121846 */
[----:B------:R4:W-:Y:S01]  /*c73d0*/  STL [R1+0x1e64], R20 ;  /* 0x001e641401007387 */ /* 0x0009e20000100800 */
[----:B------:R-:W3:Y:S02]  /*c73e0*/  LDL.LU R11, [R1+0x18b0] ;  /* 0x0018b000010b7983 */ /* 0x000ee40000300800 */
[----:B-1----:R-:W3:Y:S02]  /*c73f0*/  LDL.LU R22, [R1+0x186c] ;  /* 0x00186c0001167983 */ /* 0x002ee40000300800 */
[----:B--2---:R-:W-:-:S02]  /*c7400*/  IMAD.MOV.U32 R8, RZ, RZ, R15 ;  /* 0x000000ffff087224 */ /* 0x004fc400078e000f */
[----:B------:R-:W-:-:S05]  /*c7410*/  IMAD.MOV.U32 R9, RZ, RZ, R20 ;  /* 0x000000ffff097224 */ /* 0x000fca00078e0014 */
[----:B------:R1:W-:Y:S01]  /*c7420*/  LDGSTS.E [R10+0x2600], [R8.64], P0 ;  /* 0x02600000080a7fae */ /* 0x0003e20008121846 */
[----:B------:R-:W-:Y:S02]  /*c7430*/  IADD3 R16, P1, R16, UR8, RZ ;  /* 0x0000000810107c10 */ /* 0x000fe4000ff3e0ff */
[----:B------:R-:W-:-:S03]  /*c7440*/  IADD3.X R23, R23, UR5, RZ, P2, !PT ;  /* 0x0000000517177c10 */ /* 0x000fc600097fe4ff */
[----:B------:R-:W-:Y:S02]  /*c7450*/  STL [R1+0x1df0], R16 ;  /* 0x001df01001007387 */ /* 0x000fe40000100800 */
[----:B------:R2:W-:Y:S02]  /*c7460*/  STL [R1+0x1e24], R23 ;  /* 0x001e241701007387 */ /* 0x0005e40000100800 */
[----:B----4-:R-:W4:Y:S02]  /*c7470*/  LDL.LU R20, [R1+0x18ac] ;  /* 0x0018ac0001147983 */ /* 0x010f240000300800 */
[----:B------:R-:W4:Y:S01]  /*c7480*/  LDL.LU R15, [R1+0x18f0] ;  /* 0x0018f000010f7983 */ /* 0x000f220000300800 */
[----:B-1----:R-:W-:Y:S02]  /*c7490*/  MOV R9, R23 ;  /* 0x0000001700097202 */ /* 0x002fe40000000f00 */
[----:B------:R-:W-:Y:S02]  /*c74a0*/  IADD3 R14, P2, R14, UR8, RZ ;  /* 0x000000080e0e7c10 */ /* 0x000fe4000ff5e0ff */
[----:B------:R-:W-:Y:S01]  /*c74b0*/  IADD3.X R21, R21, UR5, RZ, P1, !PT ;  /* 0x0000000515157c10 */ /* 0x000fe20008ffe4ff */
[----:B--2---:R-:W2:Y:S02]  /*c74c0*/  LDL.LU R23, [R1+0x18ec] ;  /* 0x0018ec0001177983 */ /* 0x004ea40000300800 */
[----:B------:R-:W-:Y:S02]  /*c74d0*/  STL [R1+0x1db0], R14 ;  /* 0x001db00e01007387 */ /* 0x000fe40000100800 */
[----:B------:R-:W-:-:S02]  /*c74e0*/  IMAD.MOV.U32 R8, RZ, RZ, R17 ;  /* 0x000000ffff087224 */ /* 0x000fc400078e0011 */
[----:B------:R1:W-:Y:S01]  /*c74f0*/  STL [R1+0x1de4], R21 ;  /* 0x001de41501007387 */ /* 0x0003e20000100800 */
[----:B------:R-:W2:Y:S04]  /*c7500*/  LDL.LU R17, [R1+0x1930] ;  /* 0x0019300001117983 */ /* 0x000ea80000300800 */
[----:B------:R1:W-:Y:S02]  /*c7510*/  LDGSTS.E [R10+0x3600], [R8.64], P0 ;  /* 0x03600000080a7fae */ /* 0x0003e40008121846 */
[----:B-1----:R-:W-:Y:S02]  /*c7520*/  IMAD.MOV.U32 R9, RZ, RZ, R21 ;  /* 0x000000ffff097224 */ /* 0x002fe400078e0015 */
[----:B------:R-:W2:Y:S01]  /*c7530*/  LDL.LU R21, [R1+0x192c] ;  /* 0x00192c0001157983 */ /* 0x000ea20000300800 */
[----:B------:R-:W-:Y:S01]  /*c7540*/  IADD3 R12, P1, R12, UR8, RZ ;  /* 0x000000080c0c7c10 */ /* 0x000fe2000ff3e0ff */
[----:B------:R-:W-:-:S04]  /*c7550*/  IMAD.MOV.U32 R8, RZ, RZ, R16 ;  /* 0x000000ffff087224 */ /* 0x000fc800078e0010 */
[----:B------:R-:W-:Y:S04]  /*c7560*/  STL [R1+0x1d70], R12 ;  /* 0x001d700c01007387 */ /* 0x000fe80000100800 */
[----:B------:R1:W-:Y:S01]  /*c7570*/  LDGSTS.E [R10+0x4600], [R8.64], P0 ;  /* 0x04600000080a7fae */ /* 0x0003e20008121846 */
[----:B------:R-:W-:-:S05]  /*c7580*/  IADD3.X R18, R18, UR5, RZ, P2, !PT ;  /* 0x0000000512127c10 */ /* 0x000fca00097fe4ff */
[----:B------:R1:W-:Y:S01]  /*c7590*/  STL [R1+0x1da4], R18 ;  /* 0x001da41201007387 */ /* 0x0003e20000100800 */
[----:B------:R-:W2:Y:S01]  /*c75a0*/  LDL.LU R16, [R1+0x1970] ;  /* 0x0019700001107983 */ /* 0x000ea20000300800 */
[----:B------:R-:W-:Y:S01]  /*c75b0*/  IADD3 R3, P2, R3, UR8, RZ ;  /* 0x0000000803037c10 */ /* 0x000fe2000ff5e0ff */
[----:B-1----:R-:W-:Y:S02]  /*c75c0*/  IMAD.MOV.U32 R8, RZ, RZ, R14 ;  /* 0x000000ffff087224 */ /* 0x002fe400078e000e */
[----:B------:R-:W-:-:S05]  /*c75d0*/  IMAD.MOV.U32 R9, RZ, RZ, R18 ;  /* 0x000000ffff097224 */ /* 0x000fca00078e0012 */
[----:B------:R1:W-:Y:S04]  /*c75e0*/  LDGSTS.E [R10+0x5600], [R8.64], P0 ;  /* 0x05600000080a7fae */ /* 0x0003e80008121846 */
[----:B------:R-:W2:Y:S01]  /*c75f0*/  LDL.LU R18, [R1+0x196c] ;  /* 0x00196c0001127983 */ /* 0x000ea20000300800 */
[----:B------:R-:W-:Y:S01]  /*c7600*/  STL [R1+0x1830], R3 ;  /* 0x0018300301007387 */ /* 0x000fe20000100800 */
[----:B------:R-:W-:-:S05]  /*c7610*/  IADD3.X R19, R19, UR5, RZ, P1, !PT ;  /* 0x0000000513137c10 */ /* 0x000fca0008ffe4ff */
[----:B------:R1:W-:Y:S01]  /*c7620*/  STL [R1+0x1d64], R19 ;  /* 0x001d641301007387 */ /* 0x0003e20000100800 */
[----:B------:R-:W2:Y:S02]  /*c7630*/  LDL.LU R14, [R1+0x19b0] ;  /* 0x0019b000010e7983 */ /* 0x000ea40000300800 */
[----:B-1----:R-:W-:Y:S01]  /*c7640*/  IMAD.MOV.U32 R9, RZ, RZ, R19 ;  /* 0x000000ffff097224 */ /* 0x002fe200078e0013 */
[----:B------:R-:W-:-:S05]  /*c7650*/  MOV R8, R12 ;  /* 0x0000000c00087202 */ /* 0x000fca0000000f00 */
[----:B------:R1:W-:Y:S04]  /*c7660*/  LDGSTS.E [R10+0x6600], [R8.64], P0 ;  /* 0x06600000080a7fae */ /* 0x0003e80008121846 */
[----:B------:R-:W2:Y:S01]  /*c7670*/  LDL.LU R19, [R1+0x19ac] ;  /* 0x0019ac0001137983 */ /* 0x000ea20000300800 */
[----:B-1----:R-:W-:Y:S01]  /*c7680*/  IMAD.MOV.U32 R8, RZ, RZ, R3 ;  /* 0x000000ffff087224 */ /* 0x002fe200078e0003 */
[----:B---3--:R-:W-:Y:S02]  /*c7690*/  IADD3 R13, P1, R13, UR8, RZ ;  /* 0x000000080d0d7c10 */ /* 0x008fe4000ff3e0ff */
[----:B------:R-:W-:-:S03]  /*c76a0*/  IADD3.X R24, R24, UR5, RZ, P2, !PT ;  /* 0x0000000518187c10 */ /* 0x000fc600097fe4ff */
[----:B------:R-:W-:Y:S02]  /*c76b0*/  STL [R1+0x1870], R13 ;  /* 0x0018700d01007387 */ /* 0x000fe40000100800 */
[----:B------:R-:W-:Y:S02]  /*c76c0*/  STL [R1+0x182c], R24 ;  /* 0x00182c1801007387 */ /* 0x000fe40000100800 */
[----:B------:R-:W3:Y:S02]  /*c76d0*/  LDL.LU R12, [R1+0x19f0] ;  /* 0x0019f000010c7983 */ /* 0x000ee40000300800 */
[----:B------:R-:W-:Y:S01]  /*c76e0*/  IMAD.MOV.U32 R9, RZ, RZ, R24 ;  /* 0x000000ffff097224 */ /* 0x000fe200078e0018 */
[----:B------:R-:W3:Y:S01]  /*c76f0*/  LDL.LU R3, [R1+0x1a30] ;  /* 0x001a300001037983 */ /* 0x000ee20000300800 */
[----:B------:R-:W-:Y:S02]  /*c7700*/  IADD3 R11, P2, R11, UR8, RZ ;  /* 0x000000080b0b7c10 */ /* 0x000fe4000ff5e0ff */
[----:B------:R-:W-:Y:S01]  /*c7710*/  IADD3.X R22, R22, UR5, RZ, P1, !PT ;  /* 0x0000000516167c10 */ /* 0x000fe20008ffe4ff */
[----:B------:R1:W-:Y:S04]  /*c7720*/  LDGSTS.E [R10+0x7600], [R8.64], P0 ;  /* 0x07600000080a7fae */ /* 0x0003e80008121846 */
[----:B------:R-:W-:Y:S01]  /*c7730*/  STL [R1+0x18b0], R11 ;  /* 0x0018b00b01007387 */ /* 0x000fe20000100800 */
[----:B------:R1:W-:Y:S02]  /*c7740*/  STL [R1+0x186c], R22 ;  /* 0x00186c1601007387 */ /* 0x0003e40000100800 */
[----:B-1----:R-:W-:Y:S01]  /*c7750*/  IMAD.MOV.U32 R8, RZ, RZ, R13 ;  /* 0x000000ffff087224 */ /* 0x002fe200078e000d */
[----:B------:R-:W-:-:S02]  /*c7760*/  MOV R9, R22 ;  /* 0x0000001600097202 */ /* 0x000fc40000000f00 */
[----:B------:R-:W3:Y:S04]  /*c7770*/  LDL.LU R22, [R1+0x19ec] ;  /* 0x0019ec0001167983 */ /* 0x000ee80000300800 */
[----:B------:R1:W-:Y:S02]  /*c7780*/  LDGSTS.E [R10+0x8600], [R8.64], P0 ;  /* 0x08600000080a7fae */ /* 0x0003e40008121846 */
[----:B-1----:R-:W-:Y:S01]  /*c7790*/  IMAD.MOV.U32 R8, RZ, RZ, R11 ;  /* 0x000000ffff087224 */ /* 0x002fe200078e000b */
[----:B----4-:R-:W-:Y:S02]  /*c77a0*/  IADD3.X R20, R20, UR5, RZ, P2, !PT ;  /* 0x0000000514147c10 */ /* 0x010fe400097fe4ff */
[----:B------:R-:W-:-:S05]  /*c77b0*/  IADD3 R15, P1, R15, UR8, RZ ;  /* 0x000000080f0f7c10 */ /* 0x000fca000ff3e0ff */
[----:B------:R-:W-:Y:S01]  /*c77c0*/  STL [R1+0x18f0], R15 ;  /* 0x0018f00f01007387 */ /* 0x000fe20000100800 */
[----:B------:R1:W-:Y:S02]  /*c77d0*/  STL [R1+0x18ac], R20 ;  /* 0x0018ac1401007387 */ /* 0x0003e40000100800 */
[----:B------:R-:W4:Y:S01]  /*c77e0*/  LDL.LU R13, [R1+0x1a70] ;  /* 0x001a7000010d7983 */ /* 0x000f220000300800 */
[----:B--2---:R-:W-:Y:S01]  /*c77f0*/  IADD3.X R23, R23, UR5, RZ, P1, !PT ;  /* 0x0000000517177c10 */ /* 0x004fe20008ffe4ff */
[----:B------:R-:W-:Y:S01]  /*c7800*/  IMAD.MOV.U32 R9, RZ, RZ, R20 ;  /* 0x000000ffff097224 */ /* 0x000fe200078e0014 */
[----:B------:R-:W-:-:S04]  /*c7810*/  IADD3 R17, P2, R17, UR8, RZ ;  /* 0x0000000811117c10 */ /* 0x000fc8000ff5e0ff */
[----:B------:R2:W-:Y:S04]  /*c7820*/  LDGSTS.E [R10+0x9600], [R8.64], P0 ;  /* 0x09600000080a7fae */ /* 0x0005e80008121846 */
[----:B-1----:R-:W4:Y:S01]  /*c7830*/  LDL.LU R20, [R1+0x1a2c] ;  /* 0x001a2c0001147983 */ /* 0x002f220000300800 */
[----:B------:R-:W-:Y:S02]  /*c7840*/  STL [R1+0x1930], R17 ;  /* 0x0019301101007387 */ /* 0x000fe40000100800 */
[----:B------:R1:W-:Y:S02]  /*c7850*/  STL [R1+0x18ec], R23 ;  /* 0x0018ec1701007387 */ /* 0x0003e40000100800 */
[----:B------:R-:W4:Y:S02]  /*c7860*/  LDL.LU R11, [R1+0x1ab0] ;  /* 0x001ab000010b7983 */ /* 0x000f240000300800 */
[----:B--2---:R-:W-:-:S02]  /*c7870*/  IMAD.MOV.U32 R9, RZ, RZ, R23 ;  /* 0x000000ffff097224 */ /* 0x004fc400078e0017 */
[----:B-1----:R-:W4:Y:S01]  /*c7880*/  LDL.LU R23, [R1+0x1a6c] ;  /* 0x001a6c0001177983 */ /* 0x002f220000300800 */
[----:B------:R-:W-:Y:S01]  /*c7890*/  IADD3.X R21, R21, UR5, RZ, P2, !PT ;  /* 0x0000000515157c10 */ /* 0x000fe200097fe4ff */
        /* <DEDUP_REMOVED lines=8> */
[----:B-1----:R-:W-:Y:S01]  /*c7920*/  MOV R8, R17 ;  /* 0x0000001100087202 */ /* 0x002fe20000000f00 */
        /* <DEDUP_REMOVED lines=10> */
[----:B------:R1:W-:Y:S02]  /*c79d0*/  LDGSTS.E [R10+0xc600], [R8.64], P0 ;  /* 0x0c600000080a7fae */ /* 0x0003e40008121846 */
[----:B-1----:R-:W-:Y:S01]  /*c79e0*/  IMAD.MOV.U32 R8, RZ, RZ, R14 ;  /* 0x000000ffff087224 */ /* 0x002fe200078e000e */
[----:B------:R-:W-:-:S05]  /*c79f0*/  MOV R9, R19 ;  /* 0x0000001300097202 */ /* 0x000fca0000000f00 */
[----:B------:R1:W-:Y:S01]  /*c7a00*/  LDGSTS.E [R10+0xd600], [R8.64], P0 ;  /* 0x0d600000080a7fae */ /* 0x0003e20008121846 */
[----:B---3--:R-:W-:-:S05]  /*c7a10*/  IADD3 R12, P1, R12, UR8, RZ ;  /* 0x000000080c0c7c10 */ /* 0x008fca000ff3e0ff */
[----:B------:R-:W-:Y:S01]  /*c7a20*/  STL [R1+0x19f0], R12 ;  /* 0x0019f00c01007387 */ /* 0x000fe20000100800 */
[----:B------:R3:W-:Y:S02]  /*c7a30*/  STL [R1+0x19ac], R19 ;  /* 0x0019ac1301007387 */ /* 0x0007e40000100800 */
[----:B------:R-:W2:Y:S02]  /*c7a40*/  LDL.LU R18, [R1+0x1b2c] ;  /* 0x001b2c0001127983 */ /* 0x000ea40000300800 */
[----:B------:R-:W2:Y:S01]  /*c7a50*/  LDL.LU R16, [R1+0x1b70] ;  /* 0x001b700001107983 */ /* 0x000ea20000300800 */
[----:B------:R-:W-:Y:S01]  /*c7a60*/  IADD3 R3, P2, R3, UR8, RZ ;  /* 0x0000000803037c10 */ /* 0x000fe2000ff5e0ff */
[----:B-1----:R-:W-:Y:S01]  /*c7a70*/  IMAD.MOV.U32 R8, RZ, RZ, R12 ;  /* 0x000000ffff087224 */ /* 0x002fe200078e000c */
[----:B---3--:R-:W3:Y:S03]  /*c7a80*/  LDL.LU R19, [R1+0x1b6c] ;  /* 0x001b6c0001137983 */ /* 0x008ee60000300800 */
[----:B------:R-:W-:Y:S01]  /*c7a90*/  STL [R1+0x1a30], R3 ;  /* 0x001a300301007387 */ /* 0x000fe20000100800 */
[----:B------:R-:W-:-:S05]  /*c7aa0*/  IADD3.X R22, R22, UR5, RZ, P1, !PT ;  /* 0x0000000516167c10 */ /* 0x000fca0008ffe4ff */
[----:B------:R1:W-:Y:S01]  /*c7ab0*/  STL [R1+0x19ec], R22 ;  /* 0x0019ec1601007387 */ /* 0x0003e20000100800 */
[----:B------:R-:W3:Y:S02]  /*c7ac0*/  LDL.LU R14, [R1+0x1bb0] ;  /* 0x001bb000010e7983 */ /* 0x000ee40000300800 */
[----:B------:R-:W-:-:S05]  /*c7ad0*/  IMAD.MOV.U32 R9, RZ, RZ, R22 ;  /* 0x000000ffff097224 */ /* 0x000fca00078e0016 */
[----:B------:R4:W-:Y:S04]  /*c7ae0*/  LDGSTS.E [R10+0xe600], [R8.64], P0 ;  /* 0x0e600000080a7fae */ /* 0x0009e80008121846 */
[----:B-1----:R-:W3:Y:S01]  /*c7af0*/  LDL.LU R22, [R1+0x1bac] ;  /* 0x001bac0001167983 */ /* 0x002ee20000300800 */
[----:B----4-:R-:W-:Y:S02]  /*c7b00*/  IADD3 R13, P1, R13, UR8, RZ ;  /* 0x000000080d0d7c10 */ /* 0x010fe4000ff3e0ff */
[----:B------:R-:W-:-:S03]  /*c7b10*/  IADD3.X R20, R20, UR5, RZ, P2, !PT ;  /* 0x0000000514147c10 */ /* 0x000fc600097fe4ff */
[----:B------:R-:W-:Y:S01]  /*c7b20*/  STL [R1+0x1a70], R13 ;  /* 0x001a700d01007387 */ /* 0x000fe20000100800 */
[----:B------:R-:W-:-:S03]  /*c7b30*/  IADD3 R11, P2, R11, UR8, RZ ;  /* 0x000000080b0b7c10 */ /* 0x000fc6000ff5e0ff */
[----:B------:R1:W-:Y:S01]  /*c7b40*/  STL [R1+0x1a2c], R20 ;  /* 0x001a2c1401007387 */ /* 0x0003e20000100800 */
[----:B------:R-:W4:Y:S02]  /*c7b50*/  LDL.LU R12, [R1+0x1bf0] ;  /* 0x001bf000010c7983 */ /* 0x000f240000300800 */
[----:B------:R-:W-:Y:S02]  /*c7b60*/  IMAD.MOV.U32 R9, RZ, RZ, R20 ;  /* 0x000000ffff097224 */ /* 0x000fe400078e0014 */
[----:B------:R-:W-:Y:S01]  /*c7b70*/  IMAD.MOV.U32 R8, RZ, RZ, R3 ;  /* 0x000000ffff087224 */ /* 0x000fe200078e0003 */
[----:B------:R-:W-:-:S04]  /*c7b80*/  IADD3.X R23, R23, UR5, RZ, P1, !PT ;  /* 0x0000000517177c10 */ /* 0x000fc80008ffe4ff */
[----:B------:R1:W-:Y:S04]  /*c7b90*/  LDGSTS.E [R10+0xf600], [R8.64], P0 ;  /* 0x0f600000080a7fae */ /* 0x0003e80008121846 */
[----:B-1----:R-:W4:Y:S01]  /*c7ba0*/  LDL.LU R20, [R1+0x1bec] ;  /* 0x001bec0001147983 */ /* 0x002f220000300800 */
[----:B------:R-:W-:Y:S02]  /*c7bb0*/  STL [R1+0x1ab0], R11 ;  /* 0x001ab00b01007387 */ /* 0x000fe40000100800 */
[----:B------:R1:W-:Y:S02]  /*c7bc0*/  STL [R1+0x1a6c], R23 ;  /* 0x001a6c1701007387 */ /* 0x0003e40000100800 */
[----:B------:R-:W4:Y:S02]  /*c7bd0*/  LDL.LU R3, [R1+0x1c30] ;  /* 0x001c300001037983 */ /* 0x000f240000300800 */
[----:B------:R-:W-:-:S02]  /*c7be0*/  IMAD.MOV.U32 R9, RZ, RZ, R23 ;  /* 0x000000ffff097224 */ /* 0x000fc400078e0017 */
[----:B-1----:R-:W4:Y:S01]  /*c7bf0*/  LDL.LU R23, [R1+0x1c2c] ;  /* 0x001c2c0001177983 */ /* 0x002f220000300800 */
[----:B------:R-:W-:-:S05]  /*c7c00*/  MOV R8, R13 ;  /* 0x0000000d00087202 */ /* 0x000fca0000000f00 */
[----:B------:R1:W-:Y:S01]  /*c7c10*/  LDGSTS.E [R10+0x10600], [R8.64], P0 ;  /* 0x10600000080a7fae */ /* 0x0003e20008121846 */
[----:B------:R-:W-:Y:S02]  /*c7c20*/  IADD3 R15, P1, R15, UR8, RZ ;  /* 0x000000080f0f7c10 */ /* 0x000fe4000ff3e0ff */
[----:B------:R-:W-:-:S03]  /*c7c30*/  IADD3.X R24, R24, UR5, RZ, P2, !PT ;  /* 0x0000000518187c10 */ /* 0x000fc600097fe4ff */
[----:B------:R-:W-:Y:S02]  /*c7c40*/  STL [R1+0x1af0], R15 ;  /* 0x001af00f01007387 */ /* 0x000fe40000100800 */
[----:B------:R-:W-:Y:S02]  /*c7c50*/  STL [R1+0x1aac], R24 ;  /* 0x001aac1801007387 */ /* 0x000fe40000100800 */
[----:B------:R-:W4:Y:S02]  /*c7c60*/  LDL.LU R13, [R1+0x1c70] ;  /* 0x001c7000010d7983 */ /* 0x000f240000300800 */
[----:B-1----:R-:W-:Y:S02]  /*c7c70*/  IMAD.MOV.U32 R8, RZ, RZ, R11 ;  /* 0x000000ffff087224 */ /* 0x002fe400078e000b */
[----:B------:R-:W-:Y:S01]  /*c7c80*/  IMAD.MOV.U32 R9, RZ, RZ, R24 ;  /* 0x000000ffff097224 */ /* 0x000fe200078e0018 */
[----:B------:R-:W4:Y:S04]  /*c7c90*/  LDL.LU R11, [R1+0x1cb0] ;  /* 0x001cb000010b7983 */ /* 0x000f280000300800 */
[----:B------:R1:W-:Y:S01]  /*c7ca0*/  LDGSTS.E [R10+0x11600], [R8.64], P0 ;  /* 0x11600000080a7fae */ /* 0x0003e20008121846 */
[----:B------:R-:W-:-:S02]  /*c7cb0*/  IADD3 R17, P2, R17, UR8, RZ ;  /* 0x0000000811117c10 */ /* 0x000fc4000ff5e0ff */
[----:B------:R-:W-:Y:S01]  /*c7cc0*/  IADD3.X R21, R21, UR5, RZ, P1, !PT ;  /* 0x0000000515157c10 */ /* 0x000fe20008ffe4ff */
[----:B-1----:R-:W-:Y:S02]  /*c7cd0*/  IMAD.MOV.U32 R8, RZ, RZ, R15 ;  /* 0x000000ffff087224 */ /* 0x002fe400078e000f */
[----:B------:R-:W-:Y:S01]  /*c7ce0*/  STL [R1+0x1b30], R17 ;  /* 0x001b301101007387 */ /* 0x000fe20000100800 */
[----:B------:R-:W-:Y:S01]  /*c7cf0*/  MOV R9, R21 ;  /* 0x0000001500097202 */ /* 0x000fe20000000f00 */
[----:B------:R1:W-:Y:S04]  /*c7d00*/  STL [R1+0x1aec], R21 ;  /* 0x001aec1501007387 */ /* 0x0003e80000100800 */
[----:B------:R1:W-:Y:S04]  /*c7d10*/  LDGSTS.E [R10+0x12600], [R8.64], P0 ;  /* 0x12600000080a7fae */ /* 0x0003e80008121846 */
[----:B-1----:R-:W4:Y:S01]  /*c7d20*/  LDL.LU R21, [R1+0x1c6c] ;  /* 0x001c6c0001157983 */ /* 0x002f220000300800 */
[----:B------:R-:W-:Y:S01]  /*c7d30*/  IMAD.MOV.U32 R8, RZ, RZ, R17 ;  /* 0x000000ffff087224 */ /* 0x000fe200078e0011 */
[----:B--2---:R-:W-:-:S02]  /*c7d40*/  IADD3.X R18, R18, UR5, RZ, P2, !PT ;  /* 0x0000000512127c10 */ /* 0x004fc400097fe4ff */
[----:B------:R-:W-:-:S05]  /*c7d50*/  IADD3 R16, P1, R16, UR8, RZ ;  /* 0x0000000810107c10 */ /* 0x000fca000ff3e0ff */
[----:B------:R-:W-:Y:S01]  /*c7d60*/  STL [R1+0x1b70], R16 ;  /* 0x001b701001007387 */ /* 0x000fe20000100800 */
[----:B------:R1:W-:Y:S02]  /*c7d70*/  STL [R1+0x1b2c], R18 ;  /* 0x001b2c1201007387 */ /* 0x0003e40000100800 */
[----:B------:R-:W2:Y:S02]  /*c7d80*/  LDL.LU R15, [R1+0x1cf0] ;  /* 0x001cf000010f7983 */ /* 0x000ea40000300800 */
[----:B------:R-:W-:Y:S01]  /*c7d90*/  IMAD.MOV.U32 R9, RZ, RZ, R18 ;  /* 0x000000ffff097224 */ /* 0x000fe200078e0012 */
[----:B---3--:R-:W-:-:S04]  /*c7da0*/  IADD3.X R19, R19, UR5, RZ, P1, !PT ;  /* 0x0000000513137c10 */ /* 0x008fc80008ffe4ff */
[----:B------:R3:W-:Y:S04]  /*c7db0*/  LDGSTS.E [R10+0x13600], [R8.64], P0 ;  /* 0x13600000080a7fae */ /* 0x0007e80008121846 */
[----:B-1----:R-:W2:Y:S01]  /*c7dc0*/  LDL.LU R18, [R1+0x1cac] ;  /* 0x001cac0001127983 */ /* 0x002ea20000300800 */
[----:B------:R-:W-:-:S05]  /*c7dd0*/  IADD3 R14, P2, R14, UR8, RZ ;  /* 0x000000080e0e7c10 */ /* 0x000fca000ff5e0ff */
[----:B------:R-:W-:Y:S01]  /*c7de0*/  STL [R1+0x1bb0], R14 ;  /* 0x001bb00e01007387 */ /* 0x000fe20000100800 */
[----:B------:R1:W-:Y:S02]  /*c7df0*/  STL [R1+0x1b6c], R19 ;  /* 0x001b6c1301007387 */ /* 0x0003e40000100800 */
[----:B------:R-:W2:Y:S01]  /*c7e00*/  LDL.LU R17, [R1+0x2ee0] ;  /* 0x002ee00001117983 */ /* 0x000ea20000300800 */
[----:B------:R-:W-:Y:S01]  /*c7e10*/  IADD3.X R22, R22, UR5, RZ, P2, !PT ;  /* 0x0000000516167c10 */ /* 0x000fe200097fe4ff */
[----:B---3--:R-:W-:Y:S02]  /*c7e20*/  IMAD.MOV.U32 R9, RZ, RZ, R19 ;  /* 0x000000ffff097224 */ /* 0x008fe400078e0013 */
[----:B------:R-:W-:-:S05]  /*c7e30*/  IMAD.MOV.U32 R8, RZ, RZ, R16 ;  /* 0x000000ffff087224 */ /* 0x000fca00078e0010 */
[----:B------:R3:W-:Y:S04]  /*c7e40*/  LDGSTS.E [R10+0x14600], [R8.64], P0 ;  /* 0x14600000080a7fae */ /* 0x0007e80008121846 */
[----:B-1----:R-:W2:Y:S01]  /*c7e50*/  LDL.LU R19, [R1+0x1cec] ;  /* 0x001cec0001137983 */ /* 0x002ea20000300800 */
[----:B---3--:R-:W-:Y:S01]  /*c7e60*/  MOV R8, R14 ;  /* 0x0000000e00087202 */ /* 0x008fe20000000f00 */
[----:B------:R-:W-:-:S05]  /*c7e70*/  IMAD.MOV.U32 R9, RZ, RZ, R22 ;  /* 0x000000ffff097224 */ /* 0x000fca00078e0016 */
[----:B------:R1:W-:Y:S01]  /*c7e80*/  LDGSTS.E [R10+0x15600], [R8.64], P0 ;  /* 0x15600000080a7fae */ /* 0x0003e20008121846 */
[----:B----4-:R-:W-:-:S05]  /*c7e90*/  IADD3 R12, P1, R12, UR8, RZ ;  /* 0x000000080c0c7c10 */ /* 0x010fca000ff3e0ff */
[----:B------:R-:W-:Y:S01]  /*c7ea0*/  STL [R1+0x1bf0], R12 ;  /* 0x001bf00c01007387 */ /* 0x000fe20000100800 */
[----:B------:R3:W-:Y:S02]  /*c7eb0*/  STL [R1+0x1bac], R22 ;  /* 0x001bac1601007387 */ /* 0x0007e40000100800 */
[----:B------:R-:W4:Y:S02]  /*c7ec0*/  LDL.LU R16, [R1+0x2e70] ;  /* 0x002e700001107983 */ /* 0x000f240000300800 */
[----:B------:R-:W4:Y:S01]  /*c7ed0*/  LDL.LU R24, [R1+0x2ebc] ;  /* 0x002ebc0001187983 */ /* 0x000f220000300800 */
[----:B------:R-:W-:Y:S02]  /*c7ee0*/  IADD3.X R20, R20, UR5, RZ, P1, !PT ;  /* 0x0000000514147c10 */ /* 0x000fe40008ffe4ff */
[----:B------:R-:W-:-:S05]  /*c7ef0*/  IADD3 R3, P2, R3, UR8, RZ ;  /* 0x0000000803037c10 */ /* 0x000fca000ff5e0ff */
[----:B------:R-:W-:Y:S01]  /*c7f00*/  STL [R1+0x1c30], R3 ;  /* 0x001c300301007387 */ /* 0x000fe20000100800 */
[----:B------:R1:W-:Y:S02]  /*c7f10*/  STL [R1+0x1bec], R20 ;  /* 0x001bec1401007387 */ /* 0x0003e40000100800 */
[----:B------:R-:W4:Y:S02]  /*c7f20*/  LDL.LU R14, [R1+0x2e04] ;  /* 0x002e0400010e7983 */ /* 0x000f240000300800 */
[----:B---3--:R-:W3:Y:S01]  /*c7f30*/  LDL.LU R22, [R1+0x2e54] ;  /* 0x002e540001167983 */ /* 0x008ee20000300800 */
[----:B------:R-:W-:Y:S01]  /*c7f40*/  IADD3.X R23, R23, UR5, RZ, P2, !PT ;  /* 0x0000000517177c10 */ /* 0x000fe200097fe4ff */
[----:B-1----:R-:W-:Y:S02]  /*c7f50*/  IMAD.MOV.U32 R9, RZ, RZ, R20 ;  /* 0x000000ffff097224 */ /* 0x002fe400078e0014 */
[----:B------:R-:W-:-:S05]  /*c7f60*/  IMAD.MOV.U32 R8, RZ, RZ, R12 ;  /* 0x000000ffff087224 */ /* 0x000fca00078e000c */
[----:B------:R1:W-:Y:S01]  /*c7f70*/  LDGSTS.E [R10+0x16600], [R8.64], P0 ;  /* 0x16600000080a7fae */ /* 0x0003e20008121846 */
[----:B------:R-:W-:-:S05]  /*c7f80*/  IADD3 R13, P1, R13, UR8, RZ ;  /* 0x000000080d0d7c10 */ /* 0x000fca000ff3e0ff */
[----:B------:R-:W-:Y:S01]  /*c7f90*/  STL [R1+0x1c70], R13 ;  /* 0x001c700d01007387 */ /* 0x000fe20000100800 */
[----:B------:R1:W-:Y:S02]  /*c7fa0*/  STL [R1+0x1c2c], R23 ;  /* 0x001c2c1701007387 */ /* 0x0003e40000100800 */
[----:B------:R-:W3:Y:S02]  /*c7fb0*/  LDL.LU R20, [R1+0x2de4] ;  /* 0x002de40001147983 */ /* 0x000ee40000300800 */
[----:B------:R-:W3:Y:S01]  /*c7fc0*/  LDL.LU R12, [R1+0x2d98] ;  /* 0x002d9800010c7983 */ /* 0x000ee20000300800 */
[----:B------:R-:W-:Y:S01]  /*c7fd0*/  IADD3 R11, P2, R11, UR8, RZ ;  /* 0x000000080b0b7c10 */ /* 0x000fe2000ff5e0ff */
[----:B-1----:R-:W-:Y:S01]  /*c7fe0*/  IMAD.MOV.U32 R8, RZ, RZ, R3 ;  /* 0x000000ffff087224 */ /* 0x002fe200078e0003 */
[----:B------:R-:W-:Y:S02]  /*c7ff0*/  MOV R9, R23 ;  /* 0x0000001700097202 */ /* 0x000fe40000000f00 */
[----:B------:R-:W3:Y:S01]  /*c8000*/  LDL.LU R23, [R1+0x2d7c] ;  /* 0x002d7c0001177983 */ /* 0x000ee20000300800 */
[----:B------:R-:W-:Y:S03]  /*c8010*/  STL [R1+0x1cb0], R11 ;  /* 0x001cb00b01007387 */ /* 0x000fe60000100800 */
[----:B------:R1:W-:Y:S01]  /*c8020*/  LDGSTS.E [R10+0x17600], [R8.64], P0 ;  /* 0x17600000080a7fae */ /* 0x0003e20008121846 */
[----:B------:R-:W-:Y:S01]  /*c8030*/  IADD3.X R21, R21, UR5, RZ, P1, !PT ;  /* 0x0000000515157c10 */ /* 0x000fe20008ffe4ff */
[----:B-1----:R-:W-:-:S04]  /*c8040*/  IMAD.MOV.U32 R8, RZ, RZ, R13 ;  /* 0x000000ffff087224 */ /* 0x002fc800078e000d */
[----:B------:R1:W-:Y:S01]  /*c8050*/  STL [R1+0x1c6c], R21 ;  /* 0x001c6c1501007387 */ /* 0x0003e20000100800 */
[----:B------:R-:W3:Y:S02]  /*c8060*/  LDL.LU R3, [R1+0x2d2c] ;  /* 0x002d2c0001037983 */ /* 0x000ee40000300800 */
[----:B------:R-:W-:-:S05]  /*c8070*/  IMAD.MOV.U32 R9, RZ, RZ, R21 ;  /* 0x000000ffff097224 */ /* 0x000fca00078e0015 */
[----:B------:R1:W-:Y:S04]  /*c8080*/  LDGSTS.E [R10+0x18600], [R8.64], P0 ;  /* 0x18600000080a7fae */ /* 0x0003e80008121846 */
[----:B-1----:R-:W3:Y:S01]  /*c8090*/  LDL.LU R21, [R1+0x2d0c] ;  /* 0x002d0c0001157983 */ /* 0x002ee20000300800 */
[----:B------:R-:W-:Y:S01]  /*c80a0*/  IMAD.MOV.U32 R8, RZ, RZ, R11 ;  /* 0x000000ffff087224 */ /* 0x000fe200078e000b */
[----:B--2---:R-:W-:Y:S02]  /*c80b0*/  IADD3 R15, P1, R15, UR8, RZ ;  /* 0x000000080f0f7c10 */ /* 0x004fe4000ff3e0ff */
[----:B------:R-:W-:-:S03]  /*c80c0*/  IADD3.X R18, R18, UR5, RZ, P2, !PT ;  /* 0x0000000512127c10 */ /* 0x000fc600097fe4ff */
[----:B------:R-:W-:Y:S04]  /*c80d0*/  STL [R1+0x1cf0], R15 ;  /* 0x001cf00f01007387 */ /* 0x000fe80000100800 */
[----:B------:R1:W-:Y:S01]  /*c80e0*/  STL [R1+0x1cac], R18 ;  /* 0x001cac1201007387 */ /* 0x0003e20000100800 */
[----:B------:R-:W2:Y:S02]  /*c80f0*/  LDL.LU R13, [R1+0x26e0] ;  /* 0x0026e000010d7983 */ /* 0x000ea40000300800 */
[----:B------:R-:W-:Y:S01]  /*c8100*/  IMAD.MOV.U32 R9, RZ, RZ, R18 ;  /* 0x000000ffff097224 */ /* 0x000fe200078e0012 */
[----:B------:R-:W-:-:S04]  /*c8110*/  IADD3 R17, P2, R17, UR8, RZ ;  /* 0x0000000811117c10 */ /* 0x000fc8000ff5e0ff */
[----:B------:R1:W-:Y:S04]  /*c8120*/  LDGSTS.E [R10+0x19600], [R8.64], P0 ;  /* 0x19600000080a7fae */ /* 0x0003e80008121846 */
[----:B-1----:R-:W2:Y:S01]  /*c8130*/  LDL.LU R18, [R1+0x26d4] ;  /* 0x0026d40001127983 */ /* 0x002ea20000300800 */
[----:B------:R-:W-:Y:S01]  /*c8140*/  STL [R1+0x2ee0], R17 ;  /* 0x002ee01101007387 */ /* 0x000fe20000100800 */
[----:B------:R-:W-:Y:S02]  /*c8150*/  IADD3.X R19, R19, UR5, RZ, P1, !PT ;  /* 0x0000000513137c10 */ /* 0x000fe40008ffe4ff */
[----:B------:R-:W-:-:S03]  /*c8160*/  MOV R8, R15 ;  /* 0x0000000f00087202 */ /* 0x000fc60000000f00 */
[----:B------:R1:W-:Y:S01]  /*c8170*/  STL [R1+0x1cec], R19 ;  /* 0x001cec1301007387 */ /* 0x0003e20000100800 */
[----:B------:R-:W-:Y:S02]  /*c8180*/  IMAD.MOV.U32 R9, RZ, RZ, R19 ;  /* 0x000000ffff097224 */ /* 0x000fe400078e0013 */
[----:B------:R-:W2:Y:S03]  /*c8190*/  LDL.LU R11, [R1+0x26a0] ;  /* 0x0026a000010b7983 */ /* 0x000ea60000300800 */
[----:B------:R1:W-:Y:S04]  /*c81a0*/  LDGSTS.E [R10+0x1a600], [R8.64], P0 ;  /* 0x1a600000080a7fae */ /* 0x0003e80008121846 */
[----:B-1----:R-:W2:Y:S01]  /*c81b0*/  LDL.LU R19, [R1+0x2694] ;  /* 0x0026940001137983 */ /* 0x002ea20000300800 */
[----:B------:R-:W-:Y:S01]  /*c81c0*/  IMAD.MOV.U32 R8, RZ, RZ, R17 ;  /* 0x000000ffff087224 */ /* 0x000fe200078e0011 */
[----:B----4-:R-:W-:-:S02]  /*c81d0*/  IADD3 R16, P1, R16, UR8, RZ ;  /* 0x0000000810107c10 */ /* 0x010fc4000ff3e0ff */
[----:B------:R-:W-:-:S03]  /*c81e0*/  IADD3.X R24, R24, UR5, RZ, P2, !PT ;  /* 0x0000000518187c10 */ /* 0x000fc600097fe4ff */
[----:B------:R-:W-:Y:S02]  /*c81f0*/  STL [R1+0x2e70], R16 ;  /* 0x002e701001007387 */ /* 0x000fe40000100800 */
[----:B------:R-:W-:Y:S02]  /*c8200*/  STL [R1+0x2ebc], R24 ;  /* 0x002ebc1801007387 */ /* 0x000fe40000100800 */
[----:B------:R-:W-:Y:S02]  /*c8210*/  IMAD.MOV.U32 R9, RZ, RZ, R24 ;  /* 0x000000ffff097224 */ /* 0x000fe400078e0018 */
[----:B------:R-:W4:Y:S01]  /*c8220*/  LDL.LU R15, [R1+0x2660] ;  /* 0x00266000010f7983 */ /* 0x000f220000300800 */
[----:B------:R-:W4:Y:S04]  /*c8230*/  LDL.LU R17, [R1+0x2620] ;  /* 0x0026200001117983 */ /* 0x000f280000300800 */
[----:B------:R1:W-:Y:S01]  /*c8240*/  LDGSTS.E [R10+0x1b600], [R8.64], P0 ;  /* 0x1b600000080a7fae */ /* 0x0003e20008121846 */
[----:B------:R-:W-:-:S02]  /*c8250*/  IADD3 R14, P2, R14, UR8, RZ ;  /* 0x000000080e0e7c10 */ /* 0x000fc4000ff5e0ff */
[----:B---3--:R-:W-:-:S03]  /*c8260*/  IADD3.X R22, R22, UR5, RZ, P1, !PT ;  /* 0x0000000516167c10 */ /* 0x008fc60008ffe4ff */
[----:B------:R-:W-:Y:S04]  /*c8270*/  STL [R1+0x2e04], R14 ;  /* 0x002e040e01007387 */ /* 0x000fe80000100800 */
[----:B------:R3:W-:Y:S01]  /*c8280*/  STL [R1+0x2e54], R22 ;  /* 0x002e541601007387 */ /* 0x0007e20000100800 */
[----:B-1----:R-:W-:Y:S01]  /*c8290*/  MOV R9, R22 ;  /* 0x0000001600097202 */ /* 0x002fe20000000f00 */
[----:B------:R-:W-:Y:S02]  /*c82a0*/  IMAD.MOV.U32 R8, RZ, RZ, R16 ;  /* 0x000000ffff087224 */ /* 0x000fe400078e0010 */
[----:B---3--:R-:W4:Y:S04]  /*c82b0*/  LDL.LU R22, [R1+0x2654] ;  /* 0x0026540001167983 */ /* 0x008f280000300800 */
[----:B------:R1:W-:Y:S01]  /*c82c0*/  LDGSTS.E [R10+0x1c600], [R8.64], P0 ;  /* 0x1c600000080a7fae */ /* 0x0003e20008121846 */
[----:B------:R-:W-:-:S02]  /*c82d0*/  IADD3.X R20, R20, UR5, RZ, P2, !PT ;  /* 0x0000000514147c10 */ /* 0x000fc400097fe4ff */
[----:B------:R-:W-:-:S05]  /*c82e0*/  IADD3 R12, P1, R12, UR8, RZ ;  /* 0x000000080c0c7c10 */ /* 0x000fca000ff3e0ff */
[----:B------:R-:W-:Y:S01]  /*c82f0*/  STL [R1+0x2d98], R12 ;  /* 0x002d980c01007387 */ /* 0x000fe20000100800 */
[----:B------:R1:W-:Y:S02]  /*c8300*/  STL [R1+0x2de4], R20 ;  /* 0x002de41401007387 */ /* 0x0003e40000100800 */
[----:B------:R-:W4:Y:S02]  /*c8310*/  LDL.LU R16, [R1+0x25e0] ;  /* 0x0025e00001107983 */ /* 0x000f240000300800 */
[----:B-1----:R-:W-:Y:S02]  /*c8320*/  IMAD.MOV.U32 R9, RZ, RZ, R20 ;  /* 0x000000ffff097224 */ /* 0x002fe400078e0014 */
[----:B------:R-:W4:Y:S01]  /*c8330*/  LDL.LU R20, [R1+0x2614] ;  /* 0x0026140001147983 */ /* 0x000f220000300800 */
[----:B------:R-:W-:Y:S01]  /*c8340*/  IADD3.X R23, R23, UR5, RZ, P1, !PT ;  /* 0x0000000517177c10 */ /* 0x000fe20008ffe4ff */
[----:B------:R-:W-:-:S05]  /*c8350*/  IMAD.MOV.U32 R8, RZ, RZ, R14 ;  /* 0x000000ffff087224 */ /* 0x000fca00078e000e */
[----:B------:R1:W-:Y:S01]  /*c8360*/  LDGSTS.E [R10+0x1d600], [R8.64], P0 ;  /* 0x1d600000080a7fae */ /* 0x0003e20008121846 */
[----:B------:R-:W-:-:S05]  /*c8370*/  IADD3 R3, P2, R3, UR8, RZ ;  /* 0x0000000803037c10 */ /* 0x000fca000ff5e0ff */
[----:B------:R-:W-:Y:S01]  /*c8380*/  STL [R1+0x2d2c], R3 ;  /* 0x002d2c0301007387 */ /* 0x000fe20000100800 */
[----:B------:R1:W-:Y:S01]  /*c8390*/  STL [R1+0x2d7c], R23 ;  /* 0x002d7c1701007387 */ /* 0x0003e20000100800 */
[----:B------:R-:W-:Y:S01]  /*c83a0*/  IADD3.X R21, R21, UR5, RZ, P2, !PT ;  /* 0x0000000515157c10 */ /* 0x000fe200097fe4ff */
[----:B------:R-:W4:Y:S02]  /*c83b0*/  LDL.LU R14, [R1+0x25a0] ;  /* 0x0025a000010e7983 */ /* 0x000f240000300800 */
[----:B-1----:R-:W-:Y:S02]  /*c83c0*/  IMAD.MOV.U32 R9, RZ, RZ, R23 ;  /* 0x000000ffff097224 */ /* 0x002fe400078e0017 */
[----:B------:R-:W-:-:S05]  /*c83d0*/  IMAD.MOV.U32 R8, RZ, RZ, R12 ;  /* 0x000000ffff087224 */ /* 0x000fca00078e000c */
[----:B------:R1:W-:Y:S04]  /*c83e0*/  LDGSTS.E [R10+0x1e600], [R8.64], P0 ;  /* 0x1e600000080a7fae */ /* 0x0003e80008121846 */
[----:B------:R-:W4:Y:S01]  /*c83f0*/  LDL.LU R23, [R1+0x25d4] ;  /* 0x0025d40001177983 */ /* 0x000f220000300800 */
        /* <DEDUP_REMOVED lines=8> */
[----:B------:R-:W-:Y:S01]  /*c8480*/  IADD3.X R18, R18, UR5, RZ, P1, !PT ;  /* 0x0000000512127c10 */ /* 0x000fe20008ffe4ff */
[----:B-1----:R-:W-:-:S04]  /*c8490*/  IMAD.MOV.U32 R8, RZ, RZ, R13 ;  /* 0x000000ffff087224 */ /* 0x002fc800078e000d */
[----:B------:R-:W-:-:S05]  /*c84a0*/  IMAD.MOV.U32 R9, RZ, RZ, R18 ;  /* 0x000000ffff097224 */ /* 0x000fca00078e0012 */
[----:B------:R1:W-:Y:S01]  /*c84b0*/  LDGSTS.E [R10+0x20600], [R8.64], P0 ;  /* 0x20600000080a7fae */ /* 0x0003e20008121846 */
[----:B------:R-:W-:-:S05]  /*c84c0*/  IADD3 R11, P2, R11, UR8, RZ ;  /* 0x000000080b0b7c10 */ /* 0x000fca000ff5e0ff */
[----:B------:R-:W-:Y:S01]  /*c84d0*/  STL [R1+0x26a0], R11 ;  /* 0x0026a00b01007387 */ /* 0x000fe20000100800 */
[----:B------:R4:W-:Y:S02]  /*c84e0*/  STL [R1+0x26d4], R18 ;  /* 0x0026d41201007387 */ /* 0x0009e40000100800 */
[----:B------:R-:W3:Y:S01]  /*c84f0*/  LDL.LU R3, [R1+0x2520] ;  /* 0x0025200001037983 */ /* 0x000ee20000300800 */
[----:B------:R-:W-:Y:S01]  /*c8500*/  IADD3.X R19, R19, UR5, RZ, P2, !PT ;  /* 0x0000000513137c10 */ /* 0x000fe200097fe4ff */
[----:B--2---:R-:W2:Y:S03]  /*c8510*/  LDL.LU R21, [R1+0x2554] ;  /* 0x0025540001157983 */ /* 0x004ea60000300800 */
[----:B-1----:R-:W-:Y:S01]  /*c8520*/  MOV R9, R19 ;  /* 0x0000001300097202 */ /* 0x002fe20000000f00 */
[----:B------:R-:W-:-:S05]  /*c8530*/  IMAD.MOV.U32 R8, RZ, RZ, R11 ;  /* 0x000000ffff087224 */ /* 0x000fca00078e000b */
[----:B------:R1:W-:Y:S01]  /*c8540*/  LDGSTS.E [R10+0x21600], [R8.64], P0 ;  /* 0x21600000080a7fae */ /* 0x0003e20008121846 */
[----:B----4-:R-:W-:Y:S02]  /*c8550*/  IADD3 R15, P1, R15, UR8, RZ ;  /* 0x000000080f0f7c10 */ /* 0x010fe4000ff3e0ff */
[----:B------:R-:W-:-:S03]  /*c8560*/  IADD3 R17, P2, R17, UR8, RZ ;  /* 0x0000000811117c10 */ /* 0x000fc6000ff5e0ff */
[----:B------:R-:W-:Y:S01]  /*c8570*/  STL [R1+0x2660], R15 ;  /* 0x0026600f01007387 */ /* 0x000fe20000100800 */
[----:B------:R4:W-:Y:S02]  /*c8580*/  STL [R1+0x2694], R19 ;  /* 0x0026941301007387 */ /* 0x0009e40000100800 */
[----:B------:R-:W2:Y:S02]  /*c8590*/  LDL.LU R18, [R1+0x2514] ;  /* 0x0025140001127983 */ /* 0x000ea40000300800 */
[----:B------:R-:W2:Y:S01]  /*c85a0*/  LDL.LU R13, [R1+0x24e0] ;  /* 0x0024e000010d7983 */ /* 0x000ea20000300800 */
[----:B----4-:R-:W4:Y:S01]  /*c85b0*/  LDL.LU R19, [R1+0x24d4] ;  /* 0x0024d40001137983 */ /* 0x010f220000300800 */
[----:B------:R-:W-:-:S03]  /*c85c0*/  IADD3.X R22, R22, UR5, RZ, P1, !PT ;  /* 0x0000000516167c10 */ /* 0x000fc60008ffe4ff */
[----:B------:R-:W-:Y:S04]  /*c85d0*/  STL [R1+0x2620], R17 ;  /* 0x0026201101007387 */ /* 0x000fe80000100800 */
[----:B------:R1:W-:Y:S01]  /*c85e0*/  STL [R1+0x2654], R22 ;  /* 0x0026541601007387 */ /* 0x0003e20000100800 */
[----:B------:R-:W4:Y:S02]  /*c85f0*/  LDL.LU R11, [R1+0x24a0] ;  /* 0x0024a000010b7983 */ /* 0x000f240000300800 */
[----:B-1----:R-:W-:Y:S02]  /*c8600*/  IMAD.MOV.U32 R9, RZ, RZ, R22 ;  /* 0x000000ffff097224 */ /* 0x002fe400078e0016 */
[----:B------:R-:W-:-:S05]  /*c8610*/  IMAD.MOV.U32 R8, RZ, RZ, R15 ;  /* 0x000000ffff087224 */ /* 0x000fca00078e000f */
[----:B------:R1:W-:Y:S04]  /*c8620*/  LDGSTS.E [R10+0x22600], [R8.64], P0 ;  /* 0x22600000080a7fae */ /* 0x0003e80008121846 */
[----:B------:R-:W4:Y:S01]  /*c8630*/  LDL.LU R22, [R1+0x2494] ;  /* 0x0024940001167983 */ /* 0x000f220000300800 */
[----:B------:R-:W-:-:S05]  /*c8640*/  IADD3 R16, P1, R16, UR8, RZ ;  /* 0x0000000810107c10 */ /* 0x000fca000ff3e0ff */
[----:B------:R-:W-:Y:S01]  /*c8650*/  STL [R1+0x25e0], R16 ;  /* 0x0025e01001007387 */ /* 0x000fe20000100800 */
[----:B------:R-:W-:-:S05]  /*c8660*/  IADD3.X R20, R20, UR5, RZ, P2, !PT ;  /* 0x0000000514147c10 */ /* 0x000fca00097fe4ff */
[----:B------:R1:W-:Y:S01]  /*c8670*/  STL [R1+0x2614], R20 ;  /* 0x0026141401007387 */ /* 0x0003e20000100800 */
[----:B------:R-:W4:Y:S02]  /*c8680*/  LDL.LU R15, [R1+0x2460] ;  /* 0x00246000010f7983 */ /* 0x000f240000300800 */
[----:B-1----:R-:W-:Y:S02]  /*c8690*/  IMAD.MOV.U32 R8, RZ, RZ, R17 ;  /* 0x000000ffff087224 */ /* 0x002fe400078e0011 */
[----:B------:R-:W-:Y:S01]  /*c86a0*/  IMAD.MOV.U32 R9, RZ, RZ, R20 ;  /* 0x000000ffff097224 */ /* 0x000fe200078e0014 */
[----:B------:R-:W4:Y:S04]  /*c86b0*/  LDL.LU R17, [R1+0x2454] ;  /* 0x0024540001117983 */ /* 0x000f280000300800 */
[----:B------:R1:W-:Y:S01]  /*c86c0*/  LDGSTS.E [R10+0x23600], [R8.64], P0 ;  /* 0x23600000080a7fae */ /* 0x0003e20008121846 */
[----:B------:R-:W-:-:S02]  /*c86d0*/  IADD3 R14, P2, R14, UR8, RZ ;  /* 0x000000080e0e7c10 */ /* 0x000fc4000ff5e0ff */
        /* <DEDUP_REMOVED lines=10> */
[----:B------:R-:W-:-:S03]  /*c8780*/  IADD3.X R24, R24, UR5, RZ, P2, !PT ;  /* 0x0000000518187c10 */ /* 0x000fc600097fe4ff */
[----:B------:R-:W-:Y:S02]  /*c8790*/  STL [R1+0x2560], R12 ;  /* 0x0025600c01007387 */ /* 0x000fe40000100800 */
[----:B------:R-:W-:Y:S02]  /*c87a0*/  STL [R1+0x2594], R24 ;  /* 0x0025941801007387 */ /* 0x000fe40000100800 */
[----:B------:R-:W3:Y:S02]  /*c87b0*/  LDL.LU R16, [R1+0x23e0] ;  /* 0x0023e00001107983 */ /* 0x000ee40000300800 */
[----:B------:R-:W-:Y:S01]  /*c87c0*/  IMAD.MOV.U32 R9, RZ, RZ, R24 ;  /* 0x000000ffff097224 */ /* 0x000fe200078e0018 */
[----:B------:R-:W3:Y:S04]  /*c87d0*/  LDL.LU R14, [R1+0x23a0] ;  /* 0x0023a000010e7983 */ /* 0x000ee80000300800 */
[----:B------:R1:W-:Y:S01]  /*c87e0*/  LDGSTS.E [R10+0x25600], [R8.64], P0 ;  /* 0x25600000080a7fae */ /* 0x0003e20008121846 */
[----:B------:R-:W-:-:S02]  /*c87f0*/  IADD3 R3, P2, R3, UR8, RZ ;  /* 0x0000000803037c10 */ /* 0x000fc4000ff5e0ff */
[----:B--2---:R-:W-:Y:S01]  /*c8800*/  IADD3.X R21, R21, UR5, RZ, P1, !PT ;  /* 0x0000000515157c10 */ /* 0x004fe20008ffe4ff */
[----:B-1----:R-:W-:Y:S02]  /*c8810*/  IMAD.MOV.U32 R8, RZ, RZ, R12 ;  /* 0x000000ffff087224 */ /* 0x002fe400078e000c */
[----:B------:R-:W-:Y:S02]  /*c8820*/  STL [R1+0x2520], R3 ;  /* 0x0025200301007387 */ /* 0x000fe40000100800 */
[----:B------:R1:W-:Y:S01]  /*c8830*/  STL [R1+0x2554], R21 ;  /* 0x0025541501007387 */ /* 0x0003e20000100800 */
[----:B------:R-:W-:-:S05]  /*c8840*/  MOV R9, R21 ;  /* 0x0000001500097202 */ /* 0x000fca0000000f00 */
[----:B------:R2:W-:Y:S04]  /*c8850*/  LDGSTS.E [R10+0x26600], [R8.64], P0 ;  /* 0x26600000080a7fae */ /* 0x0005e80008121846 */
[----:B-1----:R-:W3:Y:S01]  /*c8860*/  LDL.LU R21, [R1+0x23d4] ;  /* 0x0023d40001157983 */ /* 0x002ee20000300800 */
[----:B--2---:R-:W-:Y:S01]  /*c8870*/  IMAD.MOV.U32 R8, RZ, RZ, R3 ;  /* 0x000000ffff087224 */ /* 0x004fe200078e0003 */
[----:B------:R-:W-:Y:S02]  /*c8880*/  IADD3.X R18, R18, UR5, RZ, P2, !PT ;  /* 0x0000000512127c10 */ /* 0x000fe400097fe4ff */
[----:B------:R-:W-:-:S03]  /*c8890*/  IADD3 R13, P1, R13, UR8, RZ ;  /* 0x000000080d0d7c10 */ /* 0x000fc6000ff3e0ff */
[----:B------:R-:W-:Y:S02]  /*c88a0*/  IMAD.MOV.U32 R9, RZ, RZ, R18 ;  /* 0x000000ffff097224 */ /* 0x000fe400078e0012 */
[----:B------:R-:W-:Y:S01]  /*c88b0*/  STL [R1+0x24e0], R13 ;  /* 0x0024e00d01007387 */ /* 0x000fe20000100800 */
[----:B------:R1:W-:Y:S02]  /*c88c0*/  STL [R1+0x2514], R18 ;  /* 0x0025141201007387 */ /* 0x0003e40000100800 */
[----:B------:R-:W2:Y:S01]  /*c88d0*/  LDL.LU R12, [R1+0x2360] ;  /* 0x00236000010c7983 */ /* 0x000ea20000300800 */
[----:B----4-:R-:W-:Y:S01]  /*c88e0*/  IADD3.X R19, R19, UR5, RZ, P1, !PT ;  /* 0x0000000513137c10 */ /* 0x010fe20008ffe4ff */
[----:B------:R4:W-:Y:S04]  /*c88f0*/  LDGSTS.E [R10+0x27600], [R8.64], P0 ;  /* 0x27600000080a7fae */ /* 0x0009e80008121846 */
[----:B-1----:R-:W2:Y:S01]  /*c8900*/  LDL.LU R18, [R1+0x2394] ;  /* 0x0023940001127983 */ /* 0x002ea20000300800 */
[----:B------:R-:W-:Y:S01]  /*c8910*/  IADD3 R11, P2, R11, UR8, RZ ;  /* 0x000000080b0b7c10 */ /* 0x000fe2000ff5e0ff */
[----:B----4-:R-:W-:-:S04]  /*c8920*/  IMAD.MOV.U32 R9, RZ, RZ, R19 ;  /* 0x000000ffff097224 */ /* 0x010fc800078e0013 */
[----:B------:R-:W-:Y:S01]  /*c8930*/  STL [R1+0x24a0], R11 ;  /* 0x0024a00b01007387 */ /* 0x000fe20000100800 */
[----:B------:R1:W-:Y:S02]  /*c8940*/  STL [R1+0x24d4], R19 ;  /* 0x0024d41301007387 */ /* 0x0003e40000100800 */
[----:B------:R-:W2:Y:S01]  /*c8950*/  LDL.LU R3, [R1+0x2320] ;  /* 0x0023200001037983 */ /* 0x000ea20000300800 */
[----:B------:R-:W-:Y:S01]  /*c8960*/  IADD3.X R22, R22, UR5, RZ, P2, !PT ;  /* 0x0000000516167c10 */ /* 0x000fe200097fe4ff */
[----:B-1----:R-:W2:Y:S01]  /*c8970*/  LDL.LU R19, [R1+0x2354] ;  /* 0x0023540001137983 */ /* 0x002ea20000300800 */
[----:B------:R-:W-:-:S05]  /*c8980*/  IMAD.MOV.U32 R8, RZ, RZ, R13 ;  /* 0x000000ffff087224 */ /* 0x000fca00078e000d */
[----:B------:R1:W-:Y:S01]  /*c8990*/  LDGSTS.E [R10+0x28600], [R8.64], P0 ;  /* 0x28600000080a7fae */ /* 0x0003e20008121846 */
[----:B------:R-:W-:-:S05]  /*c89a0*/  IADD3 R15, P1, R15, UR8, RZ ;  /* 0x000000080f0f7c10 */ /* 0x000fca000ff3e0ff */
[----:B------:R-:W-:Y:S01]  /*c89b0*/  STL [R1+0x2460], R15 ;  /* 0x0024600f01007387 */ /* 0x000fe20000100800 */
[----:B------:R-:W-:Y:S02]  /*c89c0*/  STL [R1+0x2494], R22 ;  /* 0x0024941601007387 */ /* 0x000fe40000100800 */
[----:B------:R-:W2:Y:S02]  /*c89d0*/  LDL.LU R13, [R1+0x22e0] ;  /* 0x0022e000010d7983 */ /* 0x000ea40000300800 */
[----:B------:R-:W2:Y:S01]  /*c89e0*/  LDL.LU R24, [R1+0x2314] ;  /* 0x0023140001187983 */ /* 0x000ea20000300800 */
[----:B------:R-:W-:Y:S02]  /*c89f0*/  IADD3.X R17, R17, UR5, RZ, P1, !PT ;  /* 0x0000000511117c10 */ /* 0x000fe40008ffe4ff */
[----:B-1----:R-:W-:Y:S01]  /*c8a00*/  MOV R8, R11 ;  /* 0x0000000b00087202 */ /* 0x002fe20000000f00 */
[----:B------:R-:W-:-:S05]  /*c8a10*/  IMAD.MOV.U32 R9, RZ, RZ, R22 ;  /* 0x000000ffff097224 */ /* 0x000fca00078e0016 */
[----:B------:R1:W-:Y:S01]  /*c8a20*/  LDGSTS.E [R10+0x29600], [R8.64], P0 ;  /* 0x29600000080a7fae */ /* 0x0003e20008121846 */
[----:B------:R-:W-:Y:S01]  /*c8a30*/  IADD3 R20, P2, R20, UR8, RZ ;  /* 0x0000000814147c10 */ /* 0x000fe2000ff5e0ff */
[----:B-1----:R-:W-:-:S04]  /*c8a40*/  IMAD.MOV.U32 R9, RZ, RZ, R17 ;  /* 0x000000ffff097224 */ /* 0x002fc800078e0011 */
[----:B------:R-:W-:Y:S01]  /*c8a50*/  STL [R1+0x2420], R20 ;  /* 0x0024201401007387 */ /* 0x000fe20000100800 */
[----:B------:R1:W-:Y:S02]  /*c8a60*/  STL [R1+0x2454], R17 ;  /* 0x0024541101007387 */ /* 0x0003e40000100800 */
[----:B------:R-:W2:Y:S01]  /*c8a70*/  LDL.LU R11, [R1+0x22a0] ;  /* 0x0022a000010b7983 */ /* 0x000ea20000300800 */
[----:B------:R-:W-:Y:S01]  /*c8a80*/  IADD3.X R23, R23, UR5, RZ, P2, !PT ;  /* 0x0000000517177c10 */ /* 0x000fe200097fe4ff */
[----:B------:R-:W-:-:S05]  /*c8a90*/  IMAD.MOV.U32 R8, RZ, RZ, R15 ;  /* 0x000000ffff087224 */ /* 0x000fca00078e000f */
[----:B------:R1:W-:Y:S04]  /*c8aa0*/  LDGSTS.E [R10+0x2a600], [R8.64], P0 ;  /* 0x2a600000080a7fae */ /* 0x0003e80008121846 */
[----:B-1----:R-:W2:Y:S01]  /*c8ab0*/  LDL.LU R17, [R1+0x22d4] ;  /* 0x0022d40001117983 */ /* 0x002ea20000300800 */
[----:B------:R-:W-:Y:S01]  /*c8ac0*/  IMAD.MOV.U32 R8, RZ, RZ, R20 ;  /* 0x000000ffff087224 */ /* 0x000fe200078e0014 */
[----:B------:R-:W-:-:S05]  /*c8ad0*/  MOV R9, R23 ;  /* 0x0000001700097202 */ /* 0x000fca0000000f00 */
[----:B------:R1:W-:Y:S01]  /*c8ae0*/  LDGSTS.E [R10+0x2b600], [R8.64], P0 ;  /* 0x2b600000080a7fae */ /* 0x0003e20008121846 */
[----:B---3--:R-:W-:-:S05]  /*c8af0*/  IADD3 R16, P1, R16, UR8, RZ ;  /* 0x0000000810107c10 */ /* 0x008fca000ff3e0ff */
[----:B------:R-:W-:Y:S01]  /*c8b00*/  STL [R1+0x23e0], R16 ;  /* 0x0023e01001007387 */ /* 0x000fe20000100800 */
[----:B------:R3:W-:Y:S02]  /*c8b10*/  STL [R1+0x2414], R23 ;  /* 0x0024141701007387 */ /* 0x0007e40000100800 */
[----:B------:R-:W4:Y:S02]  /*c8b20*/  LDL.LU R15, [R1+0x2294] ;  /* 0x00229400010f7983 */ /* 0x000f240000300800 */
[----:B------:R-:W4:Y:S01]  /*c8b30*/  LDL.LU R22, [R1+0x2260] ;  /* 0x0022600001167983 */ /* 0x000f220000300800 */
        /* <DEDUP_REMOVED lines=10> */
[----:B--2---:R-:W-:-:S05]  /*c8be0*/  IADD3 R12, P1, R12, UR8, RZ ;  /* 0x000000080c0c7c10 */ /* 0x004fca000ff3e0ff */
[----:B------:R-:W-:Y:S01]  /*c8bf0*/  STL [R1+0x2360], R12 ;  /* 0x0023600c01007387 */ /* 0x000fe20000100800 */
[----:B------:R-:W-:Y:S01]  /*c8c00*/  IADD3.X R18, R18, UR5, RZ, P2, !PT ;  /* 0x0000000512127c10 */ /* 0x000fe200097fe4ff */
[----:B------:R-:W-:-:S04]  /*c8c10*/  IMAD.MOV.U32 R8, RZ, RZ, R14 ;  /* 0x000000ffff087224 */ /* 0x000fc800078e000e */
[----:B------:R1:W-:Y:S01]  /*c8c20*/  STL [R1+0x2394], R18 ;  /* 0x0023941201007387 */ /* 0x0003e20000100800 */
[----:B------:R-:W2:Y:S01]  /*c8c30*/  LDL.LU R16, [R1+0x21e0] ;  /* 0x0021e00001107983 */ /* 0x000ea20000300800 */
[----:B------:R-:W-:Y:S01]  /*c8c40*/  IADD3 R3, P2, R3, UR8, RZ ;  /* 0x0000000803037c10 */ /* 0x000fe2000ff5e0ff */
[----:B------:R-:W-:Y:S02]  /*c8c50*/  IMAD.MOV.U32 R9, RZ, RZ, R18 ;  /* 0x000000ffff097224 */ /* 0x000fe400078e0012 */
[----:B-1----:R-:W2:Y:S01]  /*c8c60*/  LDL.LU R18, [R1+0x21d4] ;  /* 0x0021d40001127983 */ /* 0x002ea20000300800 */
[----:B------:R-:W-:-:S03]  /*c8c70*/  IADD3.X R19, R19, UR5, RZ, P1, !PT ;  /* 0x0000000513137c10 */ /* 0x000fc60008ffe4ff */
[----:B------:R-:W-:Y:S04]  /*c8c80*/  STL [R1+0x2320], R3 ;  /* 0x0023200301007387 */ /* 0x000fe80000100800 */
[----:B------:R1:W-:Y:S04]  /*c8c90*/  LDGSTS.E [R10+0x2d600], [R8.64], P0 ;  /* 0x2d600000080a7fae */ /* 0x0003e80008121846 */
[----:B------:R1:W-:Y:S01]  /*c8ca0*/  STL [R1+0x2354], R19 ;  /* 0x0023541301007387 */ /* 0x0003e20000100800 */
[----:B------:R-:W2:Y:S02]  /*c8cb0*/  LDL.LU R14, [R1+0x21a0] ;  /* 0x0021a000010e7983 */ /* 0x000ea40000300800 */
[----:B-1----:R-:W-:-:S02]  /*c8cc0*/  IMAD.MOV.U32 R9, RZ, RZ, R19 ;  /* 0x000000ffff097224 */ /* 0x002fc400078e0013 */
[----:B------:R-:W2:Y:S01]  /*c8cd0*/  LDL.LU R19, [R1+0x2194] ;  /* 0x0021940001137983 */ /* 0x000ea20000300800 */
[----:B------:R-:W-:Y:S02]  /*c8ce0*/  IADD3 R13, P1, R13, UR8, RZ ;  /* 0x000000080d0d7c10 */ /* 0x000fe4000ff3e0ff */
[----:B------:R-:W-:Y:S02]  /*c8cf0*/  IADD3.X R24, R24, UR5, RZ, P2, !PT ;  /* 0x0000000518187c10 */ /* 0x000fe400097fe4ff */
[----:B------:R-:W-:Y:S01]  /*c8d00*/  MOV R8, R12 ;  /* 0x0000000c00087202 */ /* 0x000fe20000000f00 */
[----:B------:R-:W-:Y:S02]  /*c8d10*/  STL [R1+0x22e0], R13 ;  /* 0x0022e00d01007387 */ /* 0x000fe40000100800 */
[----:B------:R-:W-:Y:S02]  /*c8d20*/  STL [R1+0x2314], R24 ;  /* 0x0023141801007387 */ /* 0x000fe40000100800 */
[----:B------:R-:W2:Y:S01]  /*c8d30*/  LDL.LU R12, [R1+0x2160] ;  /* 0x00216000010c7983 */ /* 0x000ea20000300800 */
[----:B------:R1:W-:Y:S02]  /*c8d40*/  LDGSTS.E [R10+0x2e600], [R8.64], P0 ;  /* 0x2e600000080a7fae */ /* 0x0003e40008121846 */
[----:B-1----:R-:W-:-:S02]  /*c8d50*/  IMAD.MOV.U32 R8, RZ, RZ, R3 ;  /* 0x000000ffff087224 */ /* 0x002fc400078e0003 */
[----:B------:R-:W-:Y:S01]  /*c8d60*/  IMAD.MOV.U32 R9, RZ, RZ, R24 ;  /* 0x000000ffff097224 */ /* 0x000fe200078e0018 */
[----:B------:R-:W2:Y:S04]  /*c8d70*/  LDL.LU R3, [R1+0x2120] ;  /* 0x0021200001037983 */ /* 0x000ea80000300800 */
[----:B------:R1:W-:Y:S01]  /*c8d80*/  LDGSTS.E [R10+0x2f600], [R8.64], P0 ;  /* 0x2f600000080a7fae */ /* 0x0003e20008121846 */
[----:B------:R-:W-:Y:S02]  /*c8d90*/  IADD3 R11, P2, R11, UR8, RZ ;  /* 0x000000080b0b7c10 */ /* 0x000fe4000ff5e0ff */
[----:B------:R-:W-:-:S03]  /*c8da0*/  IADD3.X R17, R17, UR5, RZ, P1, !PT ;  /* 0x0000000511117c10 */ /* 0x000fc60008ffe4ff */
[----:B------:R-:W-:Y:S01]  /*c8db0*/  STL [R1+0x22a0], R11 ;  /* 0x0022a00b01007387 */ /* 0x000fe20000100800 */
[----:B-1----:R-:W-:Y:S01]  /*c8dc0*/  IMAD.MOV.U32 R8, RZ, RZ, R13 ;  /* 0x000000ffff087224 */ /* 0x002fe200078e000d */
[----:B------:R-:W-:Y:S02]  /*c8dd0*/  MOV R9, R17 ;  /* 0x0000001100097202 */ /* 0x000fe40000000f00 */
[----:B------:R1:W-:Y:S04]  /*c8de0*/  STL [R1+0x22d4], R17 ;  /* 0x0022d41101007387 */ /* 0x0003e80000100800 */
[----:B------:R1:W-:Y:S04]  /*c8df0*/  LDGSTS.E [R10+0x30600], [R8.64], P0 ;  /* 0x30600000080a7fae */ /* 0x0003e80008121846 */
[----:B-1----:R-:W2:Y:S01]  /*c8e00*/  LDL.LU R17, [R1+0x2154] ;  /* 0x0021540001117983 */ /* 0x002ea20000300800 */
[----:B------:R-:W-:Y:S01]  /*c8e10*/  IMAD.MOV.U32 R8, RZ, RZ, R11 ;  /* 0x000000ffff087224 */ /* 0x000fe200078e000b */
[----:B----4-:R-:W-:-:S02]  /*c8e20*/  IADD3.X R15, R15, UR5, RZ, P2, !PT ;  /* 0x000000050f0f7c10 */ /* 0x010fc400097fe4ff */
[----:B------:R-:W-:-:S05]  /*c8e30*/  IADD3 R22, P1, R22, UR8, RZ ;  /* 0x0000000816167c10 */ /* 0x000fca000ff3e0ff */
[----:B------:R-:W-:Y:S01]  /*c8e40*/  STL [R1+0x2260], R22 ;  /* 0x0022601601007387 */ /* 0x000fe20000100800 */
[----:B------:R1:W-:Y:S02]  /*c8e50*/  STL [R1+0x2294], R15 ;  /* 0x0022940f01007387 */ /* 0x0003e40000100800 */
[----:B------:R-:W4:Y:S02]  /*c8e60*/  LDL.LU R13, [R1+0x20e0] ;  /* 0x0020e000010d7983 */ /* 0x000f240000300800 */
[----:B------:R-:W-:Y:S01]  /*c8e70*/  IMAD.MOV.U32 R9, RZ, RZ, R15 ;  /* 0x000000ffff097224 */ /* 0x000fe200078e000f */
[----:B---3--:R-:W-:-:S04]  /*c8e80*/  IADD3.X R23, R23, UR5, RZ, P1, !PT ;  /* 0x0000000517177c10 */ /* 0x008fc80008ffe4ff */
[----:B------:R3:W-:Y:S04]  /*c8e90*/  LDGSTS.E [R10+0x31600], [R8.64], P0 ;  /* 0x31600000080a7fae */ /* 0x0007e80008121846 */
[----:B-1----:R-:W4:Y:S01]  /*c8ea0*/  LDL.LU R15, [R1+0x2114] ;  /* 0x00211400010f7983 */ /* 0x002f220000300800 */
[----:B------:R-:W-:-:S05]  /*c8eb0*/  IADD3 R20, P2, R20, UR8, RZ ;  /* 0x0000000814147c10 */ /* 0x000fca000ff5e0ff */
[----:B------:R1:W-:Y:S01]  /*c8ec0*/  STL [R1+0x2220], R20 ;  /* 0x0022201401007387 */ /* 0x0003e20000100800 */
[----:B------:R1:W-:Y:S02]  /*c8ed0*/  STL [R1+0x2254], R23 ;  /* 0x0022541701007387 */ /* 0x0003e40000100800 */
[----:B------:R-:W4:Y:S02]  /*c8ee0*/  LDL.LU R11, [R1+0x20a0] ;  /* 0x0020a000010b7983 */ /* 0x000f240000300800 */
[----:B------:R-:W4:Y:S01]  /*c8ef0*/  LDL.LU R25, [R1+0x20d4] ;  /* 0x0020d40001197983 */ /* 0x000f220000300800 */
[----:B------:R-:W-:Y:S01]  /*c8f00*/  IADD3.X R21, R21, UR5, RZ, P2, !PT ;  /* 0x0000000515157c10 */ /* 0x000fe200097fe4ff */
[----:B---3--:R-:W-:Y:S02]  /*c8f10*/  IMAD.MOV.U32 R8, RZ, RZ, R22 ;  /* 0x000000ffff087224 */ /* 0x008fe400078e0016 */
        /* <DEDUP_REMOVED lines=8> */
[----:B---3--:R-:W-:Y:S02]  /*c8fa0*/  MOV R8, R20 ;  /* 0x0000001400087202 */ /* 0x008fe40000000f00 */
[----:B------:R-:W-:-:S05]  /*c8fb0*/  IADD3 R14, P2, R14, UR8, RZ ;  /* 0x000000080e0e7c10 */ /* 0x000fca000ff5e0ff */
[----:B------:R-:W-:Y:S01]  /*c8fc0*/  STL [R1+0x21a0], R14 ;  /* 0x0021a00e01007387 */ /* 0x000fe20000100800 */
[----:B------:R3:W-:Y:S02]  /*c8fd0*/  STL [R1+0x21d4], R18 ;  /* 0x0021d41201007387 */ /* 0x0007e40000100800 */
[----:B-1----:R-:W4:Y:S02]  /*c8fe0*/  LDL.LU R20, [R1+0x2020] ;  /* 0x0020200001147983 */ /* 0x002f240000300800 */
[----:B------:R-:W4:Y:S02]  /*c8ff0*/  LDL.LU R23, [R1+0x2054] ;  /* 0x0020540001177983 */ /* 0x000f240000300800 */
[----:B------:R-:W-:Y:S01]  /*c9000*/  IMAD.MOV.U32 R9, RZ, RZ, R21 ;  /* 0x000000ffff097224 */ /* 0x000fe200078e0015 */
[----:B------:R-:W-:-:S04]  /*c9010*/  IADD3.X R19, R19, UR5, RZ, P2, !PT ;  /* 0x0000000513137c10 */ /* 0x000fc800097fe4ff */
[----:B------:R1:W-:Y:S01]  /*c9020*/  LDGSTS.E [R10+0x33600], [R8.64], P0 ;  /* 0x33600000080a7fae */ /* 0x0003e20008121846 */
[----:B------:R-:W-:Y:S01]  /*c9030*/  IADD3 R12, P1, R12, UR8, RZ ;  /* 0x000000080c0c7c10 */ /* 0x000fe2000ff3e0ff */
[----:B-1----:R-:W-:Y:S02]  /*c9040*/  IMAD.MOV.U32 R8, RZ, RZ, R16 ;  /* 0x000000ffff087224 */ /* 0x002fe400078e0010 */
[----:B------:R-:W-:Y:S02]  /*c9050*/  IMAD.MOV.U32 R9, RZ, RZ, R18 ;  /* 0x000000ffff097224 */ /* 0x000fe400078e0012 */
[----:B------:R-:W-:Y:S01]  /*c9060*/  STL [R1+0x2160], R12 ;  /* 0x0021600c01007387 */ /* 0x000fe20000100800 */
[----:B------:R1:W-:Y:S02]  /*c9070*/  STL [R1+0x2194], R19 ;  /* 0x0021941301007387 */ /* 0x0003e40000100800 */
[----:B--2---:R-:W2:Y:S02]  /*c9080*/  LDL.LU R21, [R1+0x2014] ;  /* 0x0020140001157983 */ /* 0x004ea40000300800 */
[----:B---3--:R-:W3:Y:S01]  /*c9090*/  LDL.LU R18, [R1+0x1fe0] ;  /* 0x001fe00001127983 */ /* 0x008ee20000300800 */
[----:B------:R1:W-:Y:S04]  /*c90a0*/  LDGSTS.E [R10+0x34600], [R8.64], P0 ;  /* 0x34600000080a7fae */ /* 0x0003e80008121846 */
[----:B------:R-:W3:Y:S01]  /*c90b0*/  LDL.LU R16, [R1+0x1fa0] ;  /* 0x001fa00001107983 */ /* 0x000ee20000300800 */
[----:B-1----:R-:W-:-:S03]  /*c90c0*/  MOV R9, R19 ;  /* 0x0000001300097202 */ /* 0x002fc60000000f00 */
[----:B------:R-:W3:Y:S01]  /*c90d0*/  LDL.LU R19, [R1+0x1fd4] ;  /* 0x001fd40001137983 */ /* 0x000ee20000300800 */
[----:B------:R-:W-:Y:S01]  /*c90e0*/  IMAD.MOV.U32 R8, RZ, RZ, R14 ;  /* 0x000000ffff087224 */ /* 0x000fe200078e000e */
[----:B------:R-:W-:-:S04]  /*c90f0*/  IADD3 R3, P2, R3, UR8, RZ ;  /* 0x0000000803037c10 */ /* 0x000fc8000ff5e0ff */
[----:B------:R1:W-:Y:S04]  /*c9100*/  LDGSTS.E [R10+0x35600], [R8.64], P0 ;  /* 0x35600000080a7fae */ /* 0x0003e80008121846 */
[----:B------:R-:W-:Y:S01]  /*c9110*/  STL [R1+0x2120], R3 ;  /* 0x0021200301007387 */ /* 0x000fe20000100800 */
[----:B-1----:R-:W-:Y:S01]  /*c9120*/  IMAD.MOV.U32 R8, RZ, RZ, R12 ;  /* 0x000000ffff087224 */ /* 0x002fe200078e000c */
[----:B------:R-:W-:-:S05]  /*c9130*/  IADD3.X R17, R17, UR5, RZ, P1, !PT ;  /* 0x0000000511117c10 */ /* 0x000fca0008ffe4ff */
[----:B------:R-:W-:Y:S01]  /*c9140*/  IMAD.MOV.U32 R9, RZ, RZ, R17 ;  /* 0x000000ffff097224 */ /* 0x000fe200078e0011 */
[----:B------:R1:W-:Y:S01]  /*c9150*/  STL [R1+0x2154], R17 ;  /* 0x0021541101007387 */ /* 0x0003e20000100800 */
[----:B------:R-:W3:Y:S03]  /*c9160*/  LDL.LU R14, [R1+0x1f60] ;  /* 0x001f6000010e7983 */ /* 0x000ee60000300800 */
[----:B------:R1:W-:Y:S04]  /*c9170*/  LDGSTS.E [R10+0x36600], [R8.64], P0 ;  /* 0x36600000080a7fae */ /* 0x0003e80008121846 */
[----:B-1----:R-:W3:Y:S01]  /*c9180*/  LDL.LU R17, [R1+0x1f94] ;  /* 0x001f940001117983 */ /* 0x002ee20000300800 */
[----:B------:R-:W-:Y:S01]  /*c9190*/  IMAD.MOV.U32 R8, RZ, RZ, R3 ;  /* 0x000000ffff087224 */ /* 0x000fe200078e0003 */
[----:B----4-:R-:W-:-:S02]  /*c91a0*/  IADD3 R13, P1, R13, UR8, RZ ;  /* 0x000000080d0d7c10 */ /* 0x010fc4000ff3e0ff */
[----:B------:R-:W-:-:S03]  /*c91b0*/  IADD3.X R15, R15, UR5, RZ, P2, !PT ;  /* 0x000000050f0f7c10 */ /* 0x000fc600097fe4ff */
[----:B------:R-:W-:Y:S04]  /*c91c0*/  STL [R1+0x20e0], R13 ;  /* 0x0020e00d01007387 */ /* 0x000fe80000100800 */
[----:B------:R1:W-:Y:S01]  /*c91d0*/  STL [R1+0x2114], R15 ;  /* 0x0021140f01007387 */ /* 0x0003e20000100800 */
[----:B------:R-:W4:Y:S02]  /*c91e0*/  LDL.LU R12, [R1+0x1f20] ;  /* 0x001f2000010c7983 */ /* 0x000f240000300800 */
[----:B------:R-:W-:-:S05]  /*c91f0*/  IMAD.MOV.U32 R9, RZ, RZ, R15 ;  /* 0x000000ffff097224 */ /* 0x000fca00078e000f */
[----:B------:R1:W-:Y:S04]  /*c9200*/  LDGSTS.E [R10+0x37600], [R8.64], P0 ;  /* 0x37600000080a7fae */ /* 0x0003e80008121846 */
[----:B-1----:R-:W4:Y:S01]  /*c9210*/  LDL.LU R15, [R1+0x1f54] ;  /* 0x001f5400010f7983 */ /* 0x002f220000300800 */
[----:B------:R-:W-:Y:S02]  /*c9220*/  IADD3 R11, P2, R11, UR8, RZ ;  /* 0x000000080b0b7c10 */ /* 0x000fe4000ff5e0ff */
[----:B------:R-:W-:Y:S02]  /*c9230*/  IADD3.X R25, R25, UR5, RZ, P1, !PT ;  /* 0x0000000519197c10 */ /* 0x000fe40008ffe4ff */
[----:B------:R-:W-:Y:S01]  /*c9240*/  MOV R8, R13 ;  /* 0x0000000d00087202 */ /* 0x000fe20000000f00 */
[----:B------:R1:W-:Y:S02]  /*c9250*/  STL [R1+0x20a0], R11 ;  /* 0x0020a00b01007387 */ /* 0x0003e40000100800 */
[----:B------:R-:W-:Y:S02]  /*c9260*/  STL [R1+0x20d4], R25 ;  /* 0x0020d41901007387 */ /* 0x000fe40000100800 */
[----:B------:R-:W4:Y:S02]  /*c9270*/  LDL.LU R3, [R1+0x1ee8] ;  /* 0x001ee80001037983 */ /* 0x000f240000300800 */
[----:B------:R-:W4:Y:S02]  /*c9280*/  LDL.LU R13, [R1+0x1f14] ;  /* 0x001f1400010d7983 */ /* 0x000f240000300800 */
[----:B------:R-:W-:-:S05]  /*c9290*/  IMAD.MOV.U32 R9, RZ, RZ, R25 ;  /* 0x000000ffff097224 */ /* 0x000fca00078e0019 */
[----:B------:R1:W-:Y:S02]  /*c92a0*/  LDGSTS.E [R10+0x38600], [R8.64], P0 ;  /* 0x38600000080a7fae */ /* 0x0003e40008121846 */
[----:B-1----:R-:W-:Y:S01]  /*c92b0*/  IMAD.MOV.U32 R8, RZ, RZ, R11 ;  /* 0x000000ffff087224 */ /* 0x002fe200078e000b */
[----:B------:R-:W-:Y:S02]  /*c92c0*/  IADD3 R22, P1, R22, UR8, RZ ;  /* 0x0000000816167c10 */ /* 0x000fe4000ff3e0ff */
[----:B------:R-:W-:-:S03]  /*c92d0*/  IADD3.X R24, R24, UR5, RZ, P2, !PT ;  /* 0x0000000518187c10 */ /* 0x000fc600097fe4ff */
[----:B------:R-:W-:Y:S02]  /*c92e0*/  STL [R1+0x2060], R22 ;  /* 0x0020601601007387 */ /* 0x000fe40000100800 */
[----:B------:R1:W-:Y:S02]  /*c92f0*/  STL [R1+0x2094], R24 ;  /* 0x0020941801007387 */ /* 0x0003e40000100800 */
[----:B------:R-:W4:Y:S01]  /*c9300*/  LDL.LU R11, [R1+0x1edc] ;  /* 0x001edc00010b7983 */ /* 0x000f220000300800 */
[----:B------:R-:W-:Y:S02]  /*c9310*/  IADD3 R20, P2, R20, UR8, RZ ;  /* 0x0000000814147c10 */ /* 0x000fe4000ff5e0ff */
[----:B------:R-:W-:-:S03]  /*c9320*/  IADD3.X R23, R23, UR5, RZ, P1, !PT ;  /* 0x0000000517177c10 */ /* 0x000fc60008ffe4ff */
[----:B------:R1:W-:Y:S02]  /*c9330*/  STL [R1+0x2020], R20 ;  /* 0x0020201401007387 */ /* 0x0003e40000100800 */
[----:B------:R1:W-:Y:S02]  /*c9340*/  STL [R1+0x2054], R23 ;  /* 0x0020541701007387 */ /* 0x0003e40000100800 */
[----:B------:R-:W4:Y:S02]  /*c9350*/  LDL.LU R26, [R1+0x1ea8] ;  /* 0x001ea800011a7983 */ /* 0x000f240000300800 */
[----:B------:R-:W-:-:S05]  /*c9360*/  IMAD.MOV.U32 R9, RZ, RZ, R24 ;  /* 0x000000ffff097224 */ /* 0x000fca00078e0018 */
[----:B------:R1:W-:Y:S01]  /*c9370*/  LDGSTS.E [R10+0x39600], [R8.64], P0 ;  /* 0x39600000080a7fae */ /* 0x0003e20008121846 */
[----:B--2---:R-:W-:Y:S02]  /*c9380*/  IADD3.X R21, R21, UR5, RZ, P2, !PT ;  /* 0x0000000515157c10 */ /* 0x004fe400097fe4ff */
[----:B---3--:R-:W-:Y:S02]  /*c9390*/  IADD3 R18, P1, R18, UR8, RZ ;  /* 0x0000000812127c10 */ /* 0x008fe4000ff3e0ff */
[----:B------:R-:W-:-:S03]  /*c93a0*/  IADD3 R16, P2, R16, UR8, RZ ;  /* 0x0000000810107c10 */ /* 0x000fc6000ff5e0ff */
[----:B------:R-:W-:Y:S01]  /*c93b0*/  STL [R1+0x1fe0], R18 ;  /* 0x001fe01201007387 */ /* 0x000fe20000100800 */
[----:B------:R2:W-:Y:S02]  /*c93c0*/  STL [R1+0x2014], R21 ;  /* 0x0020141501007387 */ /* 0x0005e40000100800 */
[----:B-1----:R-:W4:Y:S02]  /*c93d0*/  LDL.LU R24, [R1+0x1e68] ;  /* 0x001e680001187983 */ /* 0x002f240000300800 */
[----:B------:R1:W-:Y:S01]  /*c93e0*/  STL [R1+0x1fa0], R16 ;  /* 0x001fa01001007387 */ /* 0x0003e20000100800 */
[----:B------:R-:W-:-:S05]  /*c93f0*/  IADD3.X R19, R19, UR5, RZ, P1, !PT ;  /* 0x0000000513137c10 */ /* 0x000fca0008ffe4ff */
[----:B------:R1:W-:Y:S01]  /*c9400*/  STL [R1+0x1fd4], R19 ;  /* 0x001fd41301007387 */ /* 0x0003e20000100800 */
[----:B------:R-:W4:Y:S02]  /*c9410*/  LDL.LU R27, [R1+0x1e9c] ;  /* 0x001e9c00011b7983 */ /* 0x000f240000300800 */
[----:B------:R-:W-:Y:S01]  /*c9420*/  IMAD.MOV.U32 R8, RZ, RZ, R22 ;  /* 0x000000ffff087224 */ /* 0x000fe200078e0016 */
[----:B------:R-:W-:-:S05]  /*c9430*/  MOV R9, R23 ;  /* 0x0000001700097202 */ /* 0x000fca0000000f00 */
[----:B------:R1:W-:Y:S01]  /*c9440*/  LDGSTS.E [R10+0x3a600], [R8.64], P0 ;  /* 0x3a600000080a7fae */ /* 0x0003e20008121846 */
[----:B------:R-:W-:Y:S01]  /*c9450*/  IADD3 R14, P1, R14, UR8, RZ ;  /* 0x000000080e0e7c10 */ /* 0x000fe2000ff3e0ff */
[----:B-1----:R-:W-:Y:S02]  /*c9460*/  IMAD.MOV.U32 R8, RZ, RZ, R20 ;  /* 0x000000ffff087224 */ /* 0x002fe400078e0014 */
[----:B------:R-:W-:Y:S02]  /*c9470*/  IMAD.MOV.U32 R9, RZ, RZ, R21 ;  /* 0x000000ffff097224 */ /* 0x000fe400078e0015 */
[----:B------:R1:W-:Y:S04]  /*c9480*/  STL [R1+0x1f60], R14 ;  /* 0x001f600e01007387 */ /* 0x0003e80000100800 */
[----:B------:R1:W-:Y:S01]  /*c9490*/  LDGSTS.E [R10+0x3b600], [R8.64], P0 ;  /* 0x3b600000080a7fae */ /* 0x0003e20008121846 */
[----:B------:R-:W-:-:S05]  /*c94a0*/  IADD3.X R17, R17, UR5, RZ, P2, !PT ;  /* 0x0000000511117c10 */ /* 0x000fca00097fe4ff */
[----:B------:R2:W-:Y:S01]  /*c94b0*/  STL [R1+0x1f94], R17 ;  /* 0x001f941101007387 */ /* 0x0005e20000100800 */
[----:B------:R-:W4:Y:S02]  /*c94c0*/  LDL.LU R25, [R1+0x1e5c] ;  /* 0x001e5c0001197983 */ /* 0x000f240000300800 */
[----:B-1----:R-:W-:Y:S02]  /*c94d0*/  IMAD.MOV.U32 R8, RZ, RZ, R18 ;  /* 0x000000ffff087224 */ /* 0x002fe400078e0012 */
[----:B------:R-:W-:-:S05]  /*c94e0*/  IMAD.MOV.U32 R9, RZ, RZ, R19 ;  /* 0x000000ffff097224 */ /* 0x000fca00078e0013 */
[----:B------:R1:W-:Y:S02]  /*c94f0*/  LDGSTS.E [R10+0x3c600], [R8.64], P0 ;  /* 0x3c600000080a7fae */ /* 0x0003e40008121846 */
[----:B-1----:R-:W-:Y:S01]  /*c9500*/  MOV R8, R16 ;  /* 0x0000001000087202 */ /* 0x002fe20000000f00 */
[----:B------:R-:W-:-:S05]  /*c9510*/  IMAD.MOV.U32 R9, RZ, RZ, R17 ;  /* 0x000000ffff097224 */ /* 0x000fca00078e0011 */
[----:B------:R1:W-:Y:S02]  /*c9520*/  LDGSTS.E [R10+0x3d600], [R8.64], P0 ;  /* 0x3d600000080a7fae */ /* 0x0003e40008121846 */
[----:B-1----:R-:W-:Y:S02]  /*c9530*/  IMAD.MOV.U32 R8, RZ, RZ, R14 ;  /* 0x000000ffff087224 */ /* 0x002fe400078e000e */
[----:B------:R-:W-:Y:S01]  /*c9540*/  IMAD.SHL.U32 R198, R0, 0x4, RZ ;  /* 0x0000000400c67824 */ /* 0x000fe200078e00ff */
[----:B----4-:R-:W-:Y:S02]  /*c9550*/  IADD3 R12, P2, R12, UR8, RZ ;  /* 0x000000080c0c7c10 */ /* 0x010fe4000ff5e0ff */
[----:B------:R-:W-:-:S03]  /*c9560*/  IADD3.X R15, R15, UR5, RZ, P1, !PT ;  /* 0x000000050f0f7c10 */ /* 0x000fc60008ffe4ff */
[----:B------:R1:W-:Y:S04]  /*c9570*/  STL [R1+0x1f20], R12 ;  /* 0x001f200c01007387 */ /* 0x0003e80000100800 */
[----:B------:R4:W-:Y:S01]  /*c9580*/  STL [R1+0x1f54], R15 ;  /* 0x001f540f01007387 */ /* 0x0009e20000100800 */
[----:B------:R-:W3:Y:S02]  /*c9590*/  LDL.LU R22, [R1+0x1e28] ;  /* 0x001e280001167983 */ /* 0x000ee40000300800 */
[----:B------:R-:W3:Y:S02]  /*c95a0*/  LDL.LU R20, [R1+0x1de8] ;  /* 0x001de80001147983 */ /* 0x000ee40000300800 */
[----:B------:R-:W3:Y:S01]  /*c95b0*/  LDL.LU R23, [R1+0x1e1c] ;  /* 0x001e1c0001177983 */ /* 0x000ee20000300800 */
[----:B------:R-:W-:-:S02]  /*c95c0*/  IADD3 R3, P1, R3, UR8, RZ ;  /* 0x0000000803037c10 */ /* 0x000fc4000ff3e0ff */
[----:B------:R-:W-:-:S03]  /*c95d0*/  IADD3.X R13, R13, UR5, RZ, P2, !PT ;  /* 0x000000050d0d7c10 */ /* 0x000fc600097fe4ff */
[----:B------:R-:W-:Y:S02]  /*c95e0*/  STL [R1+0x1ee8], R3 ;  /* 0x001ee80301007387 */ /* 0x000fe40000100800 */
[----:B------:R1:W-:Y:S02]  /*c95f0*/  STL [R1+0x1f14], R13 ;  /* 0x001f140d01007387 */ /* 0x0003e40000100800 */
[----:B--2---:R-:W2:Y:S02]  /*c9600*/  LDL.LU R21, [R1+0x1ddc] ;  /* 0x001ddc0001157983 */ /* 0x004ea40000300800 */
[----:B------:R-:W2:Y:S02]  /*c9610*/  LDL.LU R18, [R1+0x1da8] ;  /* 0x001da80001127983 */ /* 0x000ea40000300800 */
[----:B------:R-:W-:Y:S01]  /*c9620*/  IMAD.MOV.U32 R9, RZ, RZ, R15 ;  /* 0x000000ffff097224 */ /* 0x000fe200078e000f */
[----:B------:R-:W2:Y:S01]  /*c9630*/  LDL.LU R16, [R1+0x1d68] ;  /* 0x001d680001107983 */ /* 0x000ea20000300800 */
[----:B------:R-:W2:Y:S03]  /*c9640*/  LDL.LU R19, [R1+0x1d9c] ;  /* 0x001d9c0001137983 */ /* 0x000ea60000300800 */
[----:B------:R1:W-:Y:S02]  /*c9650*/  LDGSTS.E [R10+0x3e600], [R8.64], P0 ;  /* 0x3e600000080a7fae */ /* 0x0003e40008121846 */
[----:B-1----:R-:W-:Y:S01]  /*c9660*/  IMAD.MOV.U32 R8, RZ, RZ, R12 ;  /* 0x000000ffff087224 */ /* 0x002fe200078e000c */
[----:B------:R-:W-:-:S05]  /*c9670*/  MOV R9, R13 ;  /* 0x0000000d00097202 */ /* 0x000fca0000000f00 */
[----:B------:R1:W-:Y:S01]  /*c9680*/  LDGSTS.E [R10+0x3f600], [R8.64], P0 ;  /* 0x3f600000080a7fae */ /* 0x0003e20008121846 */
[----:B------:R-:W-:Y:S02]  /*c9690*/  IADD3.X R11, R11, UR5, RZ, P1, !PT ;  /* 0x000000050b0b7c10 */ /* 0x000fe40008ffe4ff */
[----:B------:R-:W-:-:S05]  /*c96a0*/  IADD3 R26, P2, R26, UR8, RZ ;  /* 0x000000081a1a7c10 */ /* 0x000fca000ff5e0ff */
[----:B------:R-:W-:Y:S01]  /*c96b0*/  STL [R1+0x1ea8], R26 ;  /* 0x001ea81a01007387 */ /* 0x000fe20000100800 */
[----:B------:R4:W-:Y:S02]  /*c96c0*/  STL [R1+0x1edc], R11 ;  /* 0x001edc0b01007387 */ /* 0x0009e40000100800 */
[----:B------:R-:W2:Y:S02]  /*c96d0*/  LDL.LU R14, [R1+0x1838] ;  /* 0x00183800010e7983 */ /* 0x000ea40000300800 */
[----:B------:R-:W2:Y:S01]  /*c96e0*/  LDL.LU R17, [R1+0x1d5c] ;  /* 0x001d5c0001117983 */ /* 0x000ea20000300800 */
[----:B------:R-:W2:Y:S01]  /*c96f0*/  LDL.LU R12, [R1+0x1878] ;  /* 0x00187800010c7983 */ /* 0x000ea20000300800 */
[----:B-1----:R-:W2:Y:S02]  /*c9700*/  LDL.LU R10, [R1+0x18b8] ;  /* 0x0018b800010a7983 */ /* 0x002ea40000300800 */
[----:B----4-:R-:W4:Y:S02]  /*c9710*/  LDL.LU R15, [R1+0x1834] ;  /* 0x00183400010f7983 */ /* 0x010f240000300800 */
[----:B------:R-:W4:Y:S01]  /*c9720*/  LDL.LU R0, [R1+0x18f8] ;  /* 0x0018f80001007983 */ /* 0x000f220000300800 */
[----:B------:R-:W4:Y:S01]  /*c9730*/  LDL.LU R13, [R1+0x1874] ;  /* 0x00187400010d7983 */ /* 0x000f220000300800 */
[----:B------:R-:W-:-:S02]  /*c9740*/  IMAD.MOV.U32 R9, RZ, RZ, R11 ;  /* 0x000000ffff097224 */ /* 0x000fc400078e000b */
[----:B------:R-:W-:Y:S01]  /*c9750*/  IMAD.MOV.U32 R8, RZ, RZ, R3 ;  /* 0x000000ffff087224 */ /* 0x000fe200078e0003 */
[----:B------:R-:W-:-:S05]  /*c9760*/  IADD3 R24, P1, R24, UR8, RZ ;  /* 0x0000000818187c10 */ /* 0x000fca000ff3e0ff */
[----:B------:R-:W-:Y:S01]  /*c9770*/  STL [R1+0x1e68], R24 ;  /* 0x001e681801007387 */ /* 0x000fe20000100800 */
[----:B------:R-:W-:-:S05]  /*c9780*/  IADD3.X R27, R27, UR5, RZ, P2, !PT ;  /* 0x000000051b1b7c10 */ /* 0x000fca00097fe4ff */
[----:B------:R-:W-:Y:S01]  /*c9790*/  STL [R1+0x1e9c], R27 ;  /* 0x001e9c1b01007387 */ /* 0x000fe20000100800 */
[----:B------:R-:W4:Y:S02]  /*c97a0*/  LDL.LU R11, [R1+0x18b4] ;  /* 0x0018b400010b7983 */ /* 0x000f240000300800 */
[----:B------:R-:W4:Y:S01]  /*c97b0*/  LDL.LU R3, [R1+0x18f4] ;  /* 0x0018f40001037983 */ /* 0x000f220000300800 */
[----:B------:R-:W-:-:S05]  /*c97c0*/  LOP3.LUT R198, R198, 0x40, RZ, 0x3c, !PT ;  /* 0x00000040c6c67812 */ /* 0x000fca00078e3cff */
[----:B------:R1:W-:Y:S02]  /*c97d0*/  LDGSTS.E [R198+0x800], [R8.64], P0 ;  /* 0x0080000008c67fae */ /* 0x0003e40008121846 */
[----:B-1----:R-:W-:Y:S01]  /*c97e0*/  IMAD.MOV.U32 R8, RZ, RZ, R26 ;  /* 0x000000ffff087224 */ /* 0x002fe200078e001a */
[----:B------:R-:W-:-:S05]  /*c97f0*/  MOV R9, R27 ;  /* 0x0000001b00097202 */ /* 0x000fca0000000f00 */
[----:B------:R1:W-:Y:S01]  /*c9800*/  LDGSTS.E [R198+0x1800], [R8.64], P0 ;  /* 0x0180000008c67fae */ /* 0x0003e20008121846 */
[----:B------:R-:W-:Y:S01]  /*c9810*/  IADD3.X R25, R25, UR5, RZ, P1, !PT ;  /* 0x0000000519197c10 */ /* 0x000fe20008ffe4ff */
[----:B-1----:R-:W-:-:S04]  /*c9820*/  IMAD.MOV.U32 R8, RZ, RZ, R24 ;  /* 0x000000ffff087224 */ /* 0x002fc800078e0018 */
[----:B------:R-:W-:-:S05]  /*c9830*/  IMAD.MOV.U32 R9, RZ, RZ, R25 ;  /* 0x000000ffff097224 */ /* 0x000fca00078e0019 */
[----:B------:R1:W-:Y:S01]  /*c9840*/  LDGSTS.E [R198+0x2800], [R8.64], P0 ;  /* 0x0280000008c67fae */ /* 0x0003e20008121846 */
[----:B---3--:R-:W-:Y:S02]  /*c9850*/  IADD3 R22, P2, R22, UR8, RZ ;  /* 0x0000000816167c10 */ /* 0x008fe4000ff5e0ff */
[----:B------:R-:W-:Y:S02]  /*c9860*/  IADD3 R20, P1, R20, UR8, RZ ;  /* 0x0000000814147c10 */ /* 0x000fe4000ff3e0ff */
[----:B------:R-:W-:Y:S01]  /*c9870*/  IADD3.X R23, R23, UR5, RZ, P2, !PT ;  /* 0x0000000517177c10 */ /* 0x000fe200097fe4ff */
[----:B-1----:R-:W-:-:S04]  /*c9880*/  IMAD.MOV.U32 R8, RZ, RZ, R22 ;  /* 0x000000ffff087224 */ /* 0x002fc800078e0016 */
[----:B------:R-:W-:-:S05]  /*c9890*/  IMAD.MOV.U32 R9, RZ, RZ, R23 ;  /* 0x000000ffff097224 */ /* 0x000fca00078e0017 */
[----:B------:R1:W-:Y:S01]  /*c98a0*/  LDGSTS.E [R198+0x3800], [R8.64], P0 ;  /* 0x0380000008c67fae */ /* 0x0003e20008121846 */
[----:B--2---:R-:W-:Y:S02]  /*c98b0*/  IADD3.X R21, R21, UR5, RZ, P1, !PT ;  /* 0x0000000515157c10 */ /* 0x004fe40008ffe4ff */
[----:B------:R-:W-:-:S04]  /*c98c0*/  IADD3 R18, P2, R18, UR8, RZ ;  /* 0x0000000812127c10 */ /* 0x000fc8000ff5e0ff */
[----:B------:R-:W-:Y:S02]  /*c98d0*/  IADD3.X R19, R19, UR5, RZ, P2, !PT ;  /* 0x0000000513137c10 */ /* 0x000fe400097fe4ff */
[----:B-1----:R-:W-:Y:S01]  /*c98e0*/  MOV R8, R20 ;  /* 0x0000001400087202 */ /* 0x002fe20000000f00 */
[----:B------:R-:W-:Y:S01]  /*c98f0*/  IMAD.MOV.U32 R9, RZ, RZ, R21 ;  /* 0x000000ffff097224 */ /* 0x000fe200078e0015 */
[----:B------:R-:W-:-:S04]  /*c9900*/  IADD3 R16, P1, R16, UR8, RZ ;  /* 0x0000000810107c10 */ /* 0x000fc8000ff3e0ff */
[----:B------:R1:W-:Y:S04]  /*c9910*/  LDGSTS.E [R198+0x4800], [R8.64], P0 ;  /* 0x0480000008c67fae */ /* 0x0003e80008121846 */
[----:B------:R-:W-:Y:S01]  /*c9920*/  STL [R1+0x1e28], R22 ;  /* 0x001e281601007387 */ /* 0x000fe20000100800 */
[----:B------:R-:W-:Y:S02]  /*c9930*/  STL [R1+0x1e5c], R25 ;  /* 0x001e5c1901007387 */ /* 0x000fe40000100800 */
[----:B------:R-:W-:Y:S02]  /*c9940*/  STL [R1+0x1de8], R20 ;  /* 0x001de81401007387 */ /* 0x000fe40000100800 */
[----:B-1----:R-:W-:Y:S02]  /*c9950*/  IMAD.MOV.U32 R8, RZ, RZ, R18 ;  /* 0x000000ffff087224 */ /* 0x002fe400078e0012 */
[----:B------:R-:W-:Y:S01]  /*c9960*/  IMAD.MOV.U32 R9, RZ, RZ, R19 ;  /* 0x000000ffff097224 */ /* 0x000fe200078e0013 */
[----:B------:R-:W-:Y:S04]  /*c9970*/  STL [R1+0x1e1c], R23 ;  /* 0x001e1c1701007387 */ /* 0x000fe80000100800 */
[----:B------:R1:W-:Y:S01]  /*c9980*/  LDGSTS.E [R198+0x5800], [R8.64], P0 ;  /* 0x0580000008c67fae */ /* 0x0003e20008121846 */
[----:B------:R-:W-:Y:S02]  /*c9990*/  STL [R1+0x1da8], R18 ;  /* 0x001da81201007387 */ /* 0x000fe40000100800 */
[----:B------:R-:W-:Y:S02]  /*c99a0*/  STL [R1+0x1ddc], R21 ;  /* 0x001ddc1501007387 */ /* 0x000fe40000100800 */
[----:B------:R-:W-:Y:S01]  /*c99b0*/  STL [R1+0x1d68], R16 ;  /* 0x001d681001007387 */ /* 0x000fe20000100800 */
[----:B------:R-:W-:Y:S01]  /*c99c0*/  STL [R1+0x1d9c], R19 ;  /* 0x001d9c1301007387 */ /* 0x000fe20000100800 */
[----:B-1----:R-:W-:Y:S01]  /*c99d0*/  IMAD.MOV.U32 R8, RZ, RZ, R16 ;  /* 0x000000ffff087224 */ /* 0x002fe200078e0010 */
[----:B------:R-:W-:-:S02]  /*c99e0*/  IADD3 R14, P2, R14, UR8, RZ ;  /* 0x000000080e0e7c10 */ /* 0x000fc4000ff5e0ff */
[----:B------:R-:W-:Y:S01]  /*c99f0*/  IADD3.X R17, R17, UR5, RZ, P1, !PT ;  /* 0x0000000511117c10 */ /* 0x000fe20008ffe4ff */
[----:B------:R-:W-:Y:S01]  /*c9a00*/  IADD3 R12, P1, R12, UR8, RZ ;  /* 0x000000080c0c7c10 */ /* 0x000fe2000ff3e0ff */
[----:B----4-:R-:W-:Y:S02]  /*c9a10*/  IADD3.X R15, R15, UR5, RZ, P2, !PT ;  /* 0x000000050f0f7c10 */ /* 0x010fe400097fe4ff */
[----:B------:R-:W-:Y:S02]  /*c9a20*/  MOV R9, R17 ;  /* 0x0000001100097202 */ /* 0x000fe40000000f00 */
[----:B------:R-:W-:Y:S01]  /*c9a30*/  IADD3 R10, P3, R10, UR8, RZ ;  /* 0x000000080a0a7c10 */ /* 0x000fe2000ff7e0ff */
[----:B------:R-:W-:Y:S01]  /*c9a40*/  IADD3 R0, P2, R0, UR8, RZ ;  /* 0x0000000800007c10 */ /* 0x000fe2000ff5e0ff */
[----:B------:R-:W-:Y:S01]  /*c9a50*/  IADD3.X R13, R13, UR5, RZ, P1, !PT ;  /* 0x000000050d0d7c10 */ /* 0x000fe20008ffe4ff */
[----:B------:R1:W-:Y:S04]  /*c9a60*/  LDGSTS.E [R198+0x6800], [R8.64], P0 ;  /* 0x0680000008c67fae */ /* 0x0003e80008121846 */
[----:B------:R-:W-:Y:S01]  /*c9a70*/  STL [R1+0x1838], R14 ;  /* 0x0018380e01007387 */ /* 0x000fe20000100800 */
[----:B------:R-:W-:Y:S02]  /*c9a80*/  STL [R1+0x1d5c], R17 ;  /* 0x001d5c1101007387 */ /* 0x000fe40000100800 */
[----:B------:R-:W-:Y:S02]  /*c9a90*/  STL [R1+0x1878], R12 ;  /* 0x0018780c01007387 */ /* 0x000fe40000100800 */
[----:B------:R-:W-:Y:S01]  /*c9aa0*/  STL [R1+0x1834], R15 ;  /* 0x0018340f01007387 */ /* 0x000fe20000100800 */
[----:B------:R-:W-:Y:S01]  /*c9ab0*/  STL [R1+0x18b8], R10 ;  /* 0x0018b80a01007387 */ /* 0x000fe20000100800 */
[----:B-1----:R-:W-:-:S02]  /*c9ac0*/  IMAD.MOV.U32 R8, RZ, RZ, R14 ;  /* 0x000000ffff087224 */ /* 0x002fc400078e000e */
[----:B------:R-:W-:Y:S01]  /*c9ad0*/  IMAD.MOV.U32 R9, RZ, RZ, R15 ;  /* 0x000000ffff097224 */ /* 0x000fe200078e000f */
[----:B------:R1:W-:Y:S01]  /*c9ae0*/  STL [R1+0x18f8], R0 ;  /* 0x0018f80001007387 */ /* 0x0003e20000100800 */
[----:B------:R-:W-:Y:S03]  /*c9af0*/  STL [R1+0x1874], R13 ;  /* 0x0018740d01007387 */ /* 0x000fe60000100800 */
[----:B------:R2:W-:Y:S01]  /*c9b00*/  LDGSTS.E [R198+0x7800], [R8.64], P0 ;  /* 0x0780000008c67fae */ /* 0x0005e20008121846 */
[----:B------:R-:W-:Y:S02]  /*c9b10*/  IADD3.X R11, R11, UR5, RZ, P3, !PT ;  /* 0x000000050b0b7c10 */ /* 0x000fe40009ffe4ff */
[----:B------:R-:W-:Y:S01]  /*c9b20*/  IADD3.X R3, R3, UR5, RZ, P2, !PT ;  /* 0x0000000503037c10 */ /* 0x000fe200097fe4ff */
[----:B--2---:R-:W-:Y:S02]  /*c9b30*/  IMAD.MOV.U32 R8, RZ, RZ, R12 ;  /* 0x000000ffff087224 */ /* 0x004fe400078e000c */
[----:B------:R-:W-:Y:S01]  /*c9b40*/  IMAD.MOV.U32 R9, RZ, RZ, R13 ;  /* 0x000000ffff097224 */ /* 0x000fe200078e000d */
[----:B------:R2:W-:Y:S01]  /*c9b50*/  STL [R1+0x18b4], R11 ;  /* 0x0018b40b01007387 */ /* 0x0005e20000100800 */
[----:B------:R3:W-:Y:S02]  /*c9b60*/  STL [R1+0x18f4], R3 ;  /* 0x0018f40301007387 */ /* 0x0007e40000100800 */
[----:B------:R-:W4:Y:S01]  /*c9b70*/  LDL.LU R53, [R1+0x1ee0] ;  /* 0x001ee00001357983 */ /* 0x000f220000300800 */
[----:B------:R1:W-:Y:S02]  /*c9b80*/  LDGSTS.E [R198+0x8800], [R8.64], P0 ;  /* 0x0880000008c67fae */ /* 0x0003e40008121846 */
[----:B-1----:R-:W-:Y:S01]  /*c9b90*/  MOV R8, R10 ;  /* 0x0000000a00087202 */ /* 0x002fe20000000f00 */
[----:B------:R-:W-:-:S05]  /*c9ba0*/  IMAD.MOV.U32 R9, RZ, RZ, R11 ;  /* 0x000000ffff097224 */ /* 0x000fca00078e000b */
[----:B------:R1:W-:Y:S02]  /*c9bb0*/  LDGSTS.E [R198+0x9800], [R8.64], P0 ;  /* 0x0980000008c67fae */ /* 0x0003e40008121846 */
[----:B-1----:R-:W-:Y:S02]  /*c9bc0*/  IMAD.MOV.U32 R8, RZ, RZ, R0 ;  /* 0x000000ffff087224 */ /* 0x002fe400078e0000 */
        /* <DEDUP_REMOVED lines=219> */
[----:B--2---:R-:W2:Y:S02]  /*ca980*/  LDL.LU R11, [R1+0x2534] ;  /* 0x00253400010b7983 */ /* 0x004ea40000300800 */
[----:B---3--:R-:W3:Y:S01]  /*ca990*/  LDL.LU R3, [R1+0x2540] ;  /* 0x0025400001037983 */ /* 0x008ee20000300800 */
        /* <DEDUP_REMOVED lines=8> */
[----:B------:R-:W2:Y:S04]  /*caa20*/  LDL R251, [R1+0x40] ;  /* 0x0000400001fb7983 */ /* 0x000ea80000100800 */
[----:B------:R1:W-:Y:S01]  /*caa30*/  LDGSTS.E [R198+0xa800], [R8.64], P0 ;  /* 0x0a80000008c67fae */ /* 0x0003e20008121846 */
[----:B----4-:R-:W-:-:S05]  /*caa40*/  IADD3 R53, P6, R53, UR8, RZ ;  /* 0x0000000835357c10 */ /* 0x010fca000ffde0ff */
[----:B------:R4:W-:Y:S04]  /*caa50*/  STL [R1+0x1ee0], R53 ;  /* 0x001ee03501007387 */ /* 0x0009e80000100800 */
[----:B----4-:R-:W4:Y:S01]  /*caa60*/  LDL.LU R53, [R1+0x1e94] ;  /* 0x001e940001357983 */ /* 0x010f220000300800 */
[----:B------:R-:W-:-:S05]  /*caa70*/  IADD3 R0, P2, R0, UR8, RZ ;  /* 0x0000000800007c10 */ /* 0x000fca000ff5e0ff */
[----:B------:R1:W-:Y:S04]  /*caa80*/  STL [R1+0x1ea0], R0 ;  /* 0x001ea00001007387 */ /* 0x0003e80000100800 */
[----:B-1----:R-:W2:Y:S01]  /*caa90*/  LDL.LU R0, [R1+0x1e20] ;  /* 0x001e200001007983 */ /* 0x002ea20000300800 */
[----:B------:R-:W-:Y:S01]  /*caaa0*/  IADD3.X R55, R55, UR5, RZ, P6, !PT ;  /* 0x0000000537377c10 */ /* 0x000fe2000b7fe4ff */
[----:B------:R-:W-:Y:S01]  /*caab0*/  IADD3 R54, P6, R54, UR8, RZ ;  /* 0x0000000836367c10 */ /* 0x000fe2000ffde0ff */
[----:B------:R-:W-:Y:S02]  /*caac0*/  IADD3 R196, P5, R196, UR8, RZ ;  /* 0x00000008c4c47c10 */ /* 0x000fe4000ffbe0ff */
[----:B------:R-:W-:-:S03]  /*caad0*/  IADD3 R190, P1, R190, UR8, RZ ;  /* 0x00000008bebe7c10 */ /* 0x000fc6000ff3e0ff */
[----:B------:R-:W-:Y:S01]  /*caae0*/  STL [R1+0x1ed8], R196 ;  /* 0x001ed8c401007387 */ /* 0x000fe20000100800 */
[----:B------:R-:W-:Y:S01]  /*caaf0*/  IADD3.X R197, R197, UR5, RZ, P5, !PT ;  /* 0x00000005c5c57c10 */ /* 0x000fe2000affe4ff */
[----:B------:R-:W-:Y:S01]  /*cab00*/  IADD3 R188, P5, R188, UR8, RZ ;  /* 0x00000008bcbc7c10 */ /* 0x000fe2000ffbe0ff */
[----:B------:R-:W-:-:S05]  /*cab10*/  IADD3 R106, P3, R106, UR8, RZ ;  /* 0x000000086a6a7c10 */ /* 0x000fca000ff7e0ff */
[----:B------:R-:W-:Y:S01]  /*cab20*/  STL [R1+0x1ed0], R106 ;  /* 0x001ed06a01007387 */ /* 0x000fe20000100800 */
[----:B------:R-:W3:Y:S02]  /*cab30*/  LDL.LU R9, [R1+0x1e54] ;  /* 0x001e540001097983 */ /* 0x000ee40000300800 */
[----:B------:R-:W-:Y:S02]  /*cab40*/  STL [R1+0x1e98], R190 ;  /* 0x001e98be01007387 */ /* 0x000fe40000100800 */
[----:B------:R-:W-:Y:S01]  /*cab50*/  STL [R1+0x1ed4], R55 ;  /* 0x001ed43701007387 */ /* 0x000fe20000100800 */
[----:B------:R-:W-:Y:S01]  /*cab60*/  IADD3 R104, P4, R104, UR8, RZ ;  /* 0x0000000868687c10 */ /* 0x000fe2000ff9e0ff */
[----:B------:R1:W-:Y:S04]  /*cab70*/  STL [R1+0x1e60], R54 ;  /* 0x001e603601007387 */ /* 0x0003e80000100800 */
[----:B-1----:R-:W3:Y:S01]  /*cab80*/  LDL.LU R54, [R1+0x1de0] ;  /* 0x001de00001367983 */ /* 0x002ee20000300800 */
[----:B------:R-:W3:Y:S02]  /*cab90*/  LDL.LU R8, [R1+0x1e14] ;  /* 0x001e140001087983 */ /* 0x000ee40000300800 */
[----:B------:R-:W-:Y:S02]  /*caba0*/  STL [R1+0x1e90], R104 ;  /* 0x001e906801007387 */ /* 0x000fe40000100800 */
[----:B------:R-:W-:Y:S01]  /*cabb0*/  STL [R1+0x1ecc], R197 ;  /* 0x001eccc501007387 */ /* 0x000fe20000100800 */
[----:B----4-:R-:W-:-:S05]  /*cabc0*/  IADD3.X R53, R53, UR5, RZ, P2, !PT ;  /* 0x0000000535357c10 */ /* 0x010fca00097fe4ff */
[----:B------:R1:W-:Y:S04]  /*cabd0*/  STL [R1+0x1e94], R53 ;  /* 0x001e943501007387 */ /* 0x0003e80000100800 */
[----:B-1----:R-:W4:Y:S01]  /*cabe0*/  LDL.LU R53, [R1+0x1da0] ;  /* 0x001da00001357983 */ /* 0x002f220000300800 */
[----:B------:R-:W-:Y:S01]  /*cabf0*/  STL [R1+0x1e58], R188 ;  /* 0x001e58bc01007387 */ /* 0x000fe20000100800 */
[----:B--2---:R-:W-:-:S05]  /*cac00*/  IADD3 R0, P2, R0, UR8, RZ ;  /* 0x0000000800007c10 */ /* 0x004fca000ff5e0ff */
[----:B------:R1:W-:Y:S04]  /*cac10*/  STL [R1+0x1e20], R0 ;  /* 0x001e200001007387 */ /* 0x0003e80000100800 */
[----:B-1----:R-:W2:Y:S01]  /*cac20*/  LDL.LU R0, [R1+0x1dd4] ;  /* 0x001dd40001007983 */ /* 0x002ea20000300800 */
[----:B------:R-:W-:Y:S01]  /*cac30*/  IADD3.X R107, R107, UR5, RZ, P3, !PT ;  /* 0x000000056b6b7c10 */ /* 0x000fe20009ffe4ff */
[----:B------:R-:W-:Y:S01]  /*cac40*/  IADD3 R102, P3, R102, UR8, RZ ;  /* 0x0000000866667c10 */ /* 0x000fe2000ff7e0ff */
[----:B------:R-:W-:Y:S01]  /*cac50*/  IADD3.X R191, R191, UR5, RZ, P1, !PT ;  /* 0x00000005bfbf7c10 */ /* 0x000fe20008ffe4ff */
[----:B------:R-:W-:Y:S01]  /*cac60*/  IADD3 R186, P1, R186, UR8, RZ ;  /* 0x00000008baba7c10 */ /* 0x000fe2000ff3e0ff */
[----:B------:R-:W-:Y:S01]  /*cac70*/  IADD3.X R105, R105, UR5, RZ, P4, !PT ;  /* 0x0000000569697c10 */ /* 0x000fe2000a7fe4ff */
[----:B------:R-:W-:Y:S01]  /*cac80*/  STL [R1+0x1ec4], R107 ;  /* 0x001ec46b01007387 */ /* 0x000fe20000100800 */
[----:B------:R-:W-:Y:S02]  /*cac90*/  STL [R1+0x1e50], R102 ;  /* 0x001e506601007387 */ /* 0x000fe40000100800 */
[----:B------:R-:W-:Y:S01]  /*caca0*/  STL [R1+0x1e8c], R191 ;  /* 0x001e8cbf01007387 */ /* 0x000fe20000100800 */
[----:B------:R-:W-:-:S02]  /*cacb0*/  IADD3 R100, P4, R100, UR8, RZ ;  /* 0x0000000864647c10 */ /* 0x000fc4000ff9e0ff */
[----:B------:R-:W-:Y:S01]  /*cacc0*/  IADD3.X R189, R189, UR5, RZ, P5, !PT ;  /* 0x00000005bdbd7c10 */ /* 0x000fe2000affe4ff */
[----:B------:R-:W-:Y:S01]  /*cacd0*/  IADD3 R184, P5, R184, UR8, RZ ;  /* 0x00000008b8b87c10 */ /* 0x000fe2000ffbe0ff */
[----:B------:R-:W-:Y:S01]  /*cace0*/  IADD3.X R103, R103, UR5, RZ, P3, !PT ;  /* 0x0000000567677c10 */ /* 0x000fe20009ffe4ff */
[----:B------:R-:W-:Y:S01]  /*cacf0*/  IADD3 R98, P3, R98, UR8, RZ ;  /* 0x0000000862627c10 */ /* 0x000fe2000ff7e0ff */
[----:B------:R-:W-:Y:S02]  /*cad00*/  IADD3.X R187, R187, UR5, RZ, P1, !PT ;  /* 0x00000005bbbb7c10 */ /* 0x000fe40008ffe4ff */
[----:B---3--:R-:W-:-:S05]  /*cad10*/  IADD3.X R9, R9, UR5, RZ, P6, !PT ;  /* 0x0000000509097c10 */ /* 0x008fca000b7fe4ff */
[----:B------:R1:W-:Y:S01]  /*cad20*/  STL [R1+0x1e54], R9 ;  /* 0x001e540901007387 */ /* 0x0003e20000100800 */
[----:B------:R-:W-:-:S03]  /*cad30*/  IADD3 R54, P6, R54, UR8, RZ ;  /* 0x0000000836367c10 */ /* 0x000fc6000ffde0ff */
[----:B-1----:R-:W3:Y:S01]  /*cad40*/  LDL.LU R9, [R1+0x1d60] ;  /* 0x001d600001097983 */ /* 0x002ee20000300800 */
[----:B------:R-:W-:Y:S01]  /*cad50*/  STL [R1+0x1e18], R186 ;  /* 0x001e18ba01007387 */ /* 0x000fe20000100800 */
[----:B------:R-:W-:Y:S01]  /*cad60*/  IADD3.X R8, R8, UR5, RZ, P2, !PT ;  /* 0x0000000508087c10 */ /* 0x000fe200097fe4ff */
[----:B------:R-:W-:Y:S01]  /*cad70*/  STL [R1+0x1e84], R105 ;  /* 0x001e846901007387 */ /* 0x000fe20000100800 */
[----:B------:R-:W-:Y:S01]  /*cad80*/  STL [R1+0x1e10], R100 ;  /* 0x001e106401007387 */ /* 0x000fe20000100800 */
[----:B------:R-:W-:Y:S02]  /*cad90*/  STL [R1+0x1de0], R54 ;  /* 0x001de03601007387 */ /* 0x000fe40000100800 */
[----:B------:R-:W-:Y:S02]  /*cada0*/  STL [R1+0x1e4c], R189 ;  /* 0x001e4cbd01007387 */ /* 0x000fe40000100800 */
[----:B------:R1:W-:Y:S02]  /*cadb0*/  STL [R1+0x1e14], R8 ;  /* 0x001e140801007387 */ /* 0x0003e40000100800 */
[----:B-1----:R-:W3:Y:S01]  /*cadc0*/  LDL.LU R8, [R1+0x1d94] ;  /* 0x001d940001087983 */ /* 0x002ee20000300800 */
[----:B------:R-:W-:Y:S01]  /*cadd0*/  STL [R1+0x1dd8], R184 ;  /* 0x001dd8b801007387 */ /* 0x000fe20000100800 */
[----:B----4-:R-:W-:-:S05]  /*cade0*/  IADD3 R53, P2, R53, UR8, RZ ;  /* 0x0000000835357c10 */ /* 0x010fca000ff5e0ff */
[----:B------:R1:W-:Y:S04]  /*cadf0*/  STL [R1+0x1da0], R53 ;  /* 0x001da03501007387 */ /* 0x0003e80000100800 */
[----:B-1----:R-:W4:Y:S01]  /*cae00*/  LDL.LU R53, [R1+0x1840] ;  /* 0x0018400001357983 */ /* 0x002f220000300800 */
[----:B------:R-:W-:Y:S02]  /*cae10*/  STL [R1+0x1e44], R103 ;  /* 0x001e446701007387 */ /* 0x000fe40000100800 */
[----:B------:R-:W-:Y:S02]  /*cae20*/  STL [R1+0x1dd0], R98 ;  /* 0x001dd06201007387 */ /* 0x000fe40000100800 */
[----:B------:R-:W-:Y:S01]  /*cae30*/  STL [R1+0x1e0c], R187 ;  /* 0x001e0cbb01007387 */ /* 0x000fe20000100800 */
[----:B--2---:R-:W-:-:S05]  /*cae40*/  IADD3.X R0, R0, UR5, RZ, P6, !PT ;  /* 0x0000000500007c10 */ /* 0x004fca000b7fe4ff */
[----:B------:R1:W-:Y:S04]  /*cae50*/  STL [R1+0x1dd4], R0 ;  /* 0x001dd40001007387 */ /* 0x0003e80000100800 */
[----:B-1----:R-:W2:Y:S01]  /*cae60*/  LDL.LU R0, [R1+0x1d54] ;  /* 0x001d540001007983 */ /* 0x002ea20000300800 */
[----:B------:R-:W-:Y:S02]  /*cae70*/  IADD3 R182, P1, R182, UR8, RZ ;  /* 0x00000008b6b67c10 */ /* 0x000fe4000ff3e0ff */
[----:B------:R-:W-:Y:S01]  /*cae80*/  IADD3.X R101, R101, UR5, RZ, P4, !PT ;  /* 0x0000000565657c10 */ /* 0x000fe2000a7fe4ff */
[----:B------:R-:W-:Y:S01]  /*cae90*/  IADD3 R96, P4, R96, UR8, RZ ;  /* 0x0000000860607c10 */ /* 0x000fe2000ff9e0ff */
[----:B------:R-:W-:Y:S01]  /*caea0*/  IADD3.X R185, R185, UR5, RZ, P5, !PT ;  /* 0x00000005b9b97c10 */ /* 0x000fe2000affe4ff */
[----:B------:R-:W-:Y:S01]  /*caeb0*/  STL [R1+0x1d98], R182 ;  /* 0x001d98b601007387 */ /* 0x000fe20000100800 */
[----:B------:R-:W2:Y:S01]  /*caec0*/  LDL.LU R54, [R1+0x1880] ;  /* 0x0018800001367983 */ /* 0x000ea20000300800 */
[----:B------:R-:W-:-:S02]  /*caed0*/  IADD3 R180, P5, R180, UR8, RZ ;  /* 0x00000008b4b47c10 */ /* 0x000fc4000ffbe0ff */
[----:B------:R-:W-:Y:S01]  /*caee0*/  IADD3.X R99, R99, UR5, RZ, P3, !PT ;  /* 0x0000000563637c10 */ /* 0x000fe20009ffe4ff */
[----:B------:R-:W-:Y:S01]  /*caef0*/  IADD3 R94, P3, R94, UR8, RZ ;  /* 0x000000085e5e7c10 */ /* 0x000fe2000ff7e0ff */
[----:B------:R-:W-:Y:S02]  /*caf00*/  IADD3.X R183, R183, UR5, RZ, P1, !PT ;  /* 0x00000005b7b77c10 */ /* 0x000fe40008ffe4ff */
[----:B---3--:R-:W-:-:S05]  /*caf10*/  IADD3 R9, P6, R9, UR8, RZ ;  /* 0x0000000809097c10 */ /* 0x008fca000ffde0ff */
[----:B------:R1:W-:Y:S04]  /*caf20*/  STL [R1+0x1d60], R9 ;  /* 0x001d600901007387 */ /* 0x0003e80000100800 */
[----:B-1----:R-:W3:Y:S01]  /*caf30*/  LDL.LU R9, [R1+0x183c] ;  /* 0x00183c0001097983 */ /* 0x002ee20000300800 */
[----:B------:R-:W-:Y:S01]  /*caf40*/  IADD3.X R8, R8, UR5, RZ, P2, !PT ;  /* 0x0000000508087c10 */ /* 0x000fe200097fe4ff */
[----:B------:R-:W-:Y:S02]  /*caf50*/  STL [R1+0x1e04], R101 ;  /* 0x001e046501007387 */ /* 0x000fe40000100800 */
[----:B------:R-:W-:Y:S01]  /*caf60*/  STL [R1+0x1d90], R96 ;  /* 0x001d906001007387 */ /* 0x000fe20000100800 */
        /* <DEDUP_REMOVED lines=16> */
[----:B------:R-:W-:Y:S02]  /*cb070*/  IADD3 R54, P6, R54, UR8, RZ ;  /* 0x0000000836367c10 */ /* 0x000fe4000ffde0ff */
[----:B------:R-:W-:Y:S01]  /*cb080*/  IADD3.X R181, R181, UR5, RZ, P5, !PT ;  /* 0x00000005b5b57c10 */ /* 0x000fe2000affe4ff */
[----:B------:R-:W-:Y:S01]  /*cb090*/  STL [R1+0x1848], R178 ;  /* 0x001848b201007387 */ /* 0x000fe20000100800 */
[----:B------:R-:W-:Y:S02]  /*cb0a0*/  STL [R1+0x1d84], R97 ;  /* 0x001d846101007387 */ /* 0x000fe40000100800 */
[----:B------:R-:W-:Y:S01]  /*cb0b0*/  STL [R1+0x1850], R92 ;  /* 0x0018505c01007387 */ /* 0x000fe20000100800 */
[----:B------:R-:W-:Y:S01]  /*cb0c0*/  IADD3 R176, P5, R176, UR8, RZ ;  /* 0x00000008b0b07c10 */ /* 0x000fe2000ffbe0ff */
[----:B------:R-:W-:Y:S01]  /*cb0d0*/  STL [R1+0x1880], R54 ;  /* 0x0018803601007387 */ /* 0x000fe20000100800 */
[----:B------:R-:W-:Y:S01]  /*cb0e0*/  STL [R1+0x1d4c], R181 ;  /* 0x001d4cb501007387 */ /* 0x000fe20000100800 */
[----:B------:R-:W-:Y:S01]  /*cb0f0*/  IADD3.X R95, R95, UR5, RZ, P3, !PT ;  /* 0x000000055f5f7c10 */ /* 0x000fe20009ffe4ff */
[----:B------:R-:W-:Y:S01]  /*cb100*/  IADD3 R90, P3, R90, UR8, RZ ;  /* 0x000000085a5a7c10 */ /* 0x000fe2000ff7e0ff */
[----:B------:R-:W-:Y:S01]  /*cb110*/  IADD3.X R179, R179, UR5, RZ, P1, !PT ;  /* 0x00000005b3b37c10 */ /* 0x000fe20008ffe4ff */
[----:B------:R-:W-:Y:S01]  /*cb120*/  IADD3 R174, P1, R174, UR8, RZ ;  /* 0x00000008aeae7c10 */ /* 0x000fe2000ff3e0ff */
[----:B---3--:R-:W-:-:S05]  /*cb130*/  IADD3.X R9, R9, UR5, RZ, P2, !PT ;  /* 0x0000000509097c10 */ /* 0x008fca00097fe4ff */
[----:B------:R1:W-:Y:S04]  /*cb140*/  STL [R1+0x183c], R9 ;  /* 0x00183c0901007387 */ /* 0x0003e80000100800 */
[----:B-1----:R-:W3:Y:S01]  /*cb150*/  LDL.LU R9, [R1+0x18bc] ;  /* 0x0018bc0001097983 */ /* 0x002ee20000300800 */
[----:B------:R-:W-:Y:S01]  /*cb160*/  IADD3 R8, P2, R8, UR8, RZ ;  /* 0x0000000808087c10 */ /* 0x000fe2000ff5e0ff */
[----:B------:R-:W-:Y:S04]  /*cb170*/  STL [R1+0x1888], R176 ;  /* 0x001888b001007387 */ /* 0x000fe80000100800 */
[----:B------:R1:W-:Y:S04]  /*cb180*/  STL [R1+0x18c0], R8 ;  /* 0x0018c00801007387 */ /* 0x0003e80000100800 */
[----:B-1----:R-:W3:Y:S01]  /*cb190*/  LDL.LU R8, [R1+0x1938] ;  /* 0x0019380001087983 */ /* 0x002ee20000300800 */
[----:B------:R-:W-:Y:S02]  /*cb1a0*/  STL [R1+0x1d44], R95 ;  /* 0x001d445f01007387 */ /* 0x000fe40000100800 */
[----:B------:R-:W-:Y:S02]  /*cb1b0*/  STL [R1+0x1890], R90 ;  /* 0x0018905a01007387 */ /* 0x000fe40000100800 */
[----:B------:R-:W-:Y:S01]  /*cb1c0*/  STL [R1+0x1844], R179 ;  /* 0x001844b301007387 */ /* 0x000fe20000100800 */
[----:B----4-:R-:W-:-:S05]  /*cb1d0*/  IADD3.X R53, R53, UR5, RZ, P6, !PT ;  /* 0x0000000535357c10 */ /* 0x010fca000b7fe4ff */
[----:B------:R1:W-:Y:S04]  /*cb1e0*/  STL [R1+0x187c], R53 ;  /* 0x00187c3501007387 */ /* 0x0003e80000100800 */
[----:B-1----:R-:W4:Y:S01]  /*cb1f0*/  LDL.LU R53, [R1+0x1940] ;  /* 0x0019400001357983 */ /* 0x002f220000300800 */
[----:B------:R-:W-:Y:S02]  /*cb200*/  STL [R1+0x18c8], R174 ;  /* 0x0018c8ae01007387 */ /* 0x000fe40000100800 */
[----:B------:R-:W4:Y:S01]  /*cb210*/  LDL.LU R55, [R1+0x18fc] ;  /* 0x0018fc0001377983 */ /* 0x000f220000300800 */
[----:B--2---:R-:W-:-:S05]  /*cb220*/  IADD3 R0, P6, R0, UR8, RZ ;  /* 0x0000000800007c10 */ /* 0x004fca000ffde0ff */
[----:B------:R1:W-:Y:S04]  /*cb230*/  STL [R1+0x1900], R0 ;  /* 0x0019000001007387 */ /* 0x0003e80000100800 */
[----:B-1----:R-:W2:Y:S01]  /*cb240*/  LDL.LU R0, [R1+0x1978] ;  /* 0x0019780001007983 */ /* 0x002ea20000300800 */
[----:B------:R-:W-:Y:S01]  /*cb250*/  IADD3.X R93, R93, UR5, RZ, P4, !PT ;  /* 0x000000055d5d7c10 */ /* 0x000fe2000a7fe4ff */
[----:B------:R-:W-:Y:S01]  /*cb260*/  IADD3 R88, P4, R88, UR8, RZ ;  /* 0x0000000858587c10 */ /* 0x000fe2000ff9e0ff */
[----:B------:R-:W-:Y:S01]  /*cb270*/  IADD3.X R177, R177, UR5, RZ, P5, !PT ;  /* 0x00000005b1b17c10 */ /* 0x000fe2000affe4ff */
[----:B------:R-:W-:Y:S02]  /*cb280*/  IADD3 R172, P5, R172, UR8, RZ ;  /* 0x00000008acac7c10 */ /* 0x000fe4000ffbe0ff */
[----:B------:R-:W-:Y:S01]  /*cb290*/  STL [R1+0x184c], R93 ;  /* 0x00184c5d01007387 */ /* 0x000fe20000100800 */
[----:B------:R-:W-:Y:S01]  /*cb2a0*/  STL [R1+0x18d0], R88 ;  /* 0x0018d05801007387 */ /* 0x000fe20000100800 */
[----:B------:R-:W-:Y:S01]  /*cb2b0*/  IADD3.X R91, R91, UR5, RZ, P3, !PT ;  /* 0x000000055b5b7c10 */ /* 0x000fe20009ffe4ff */
[----:B------:R-:W-:Y:S01]  /*cb2c0*/  STL [R1+0x1884], R177 ;  /* 0x001884b101007387 */ /* 0x000fe20000100800 */
[----:B------:R-:W-:Y:S01]  /*cb2d0*/  IADD3 R86, P3, R86, UR8, RZ ;  /* 0x0000000856567c10 */ /* 0x000fe2000ff7e0ff */
[----:B------:R-:W2:Y:S01]  /*cb2e0*/  LDL.LU R54, [R1+0x1980] ;  /* 0x0019800001367983 */ /* 0x000ea20000300800 */
[----:B------:R-:W-:-:S02]  /*cb2f0*/  IADD3.X R175, R175, UR5, RZ, P1, !PT ;  /* 0x00000005afaf7c10 */ /* 0x000fc40008ffe4ff */
[----:B------:R-:W-:Y:S01]  /*cb300*/  IADD3.X R89, R89, UR5, RZ, P4, !PT ;  /* 0x0000000559597c10 */ /* 0x000fe2000a7fe4ff */
[----:B------:R-:W-:Y:S01]  /*cb310*/  IADD3 R170, P4, R170, UR8, RZ ;  /* 0x00000008aaaa7c10 */ /* 0x000fe2000ff9e0ff */
[----:B------:R-:W-:Y:S02]  /*cb320*/  IADD3.X R173, R173, UR5, RZ, P5, !PT ;  /* 0x00000005adad7c10 */ /* 0x000fe4000affe4ff */
[----:B---3--:R-:W-:-:S05]  /*cb330*/  IADD3.X R9, R9, UR5, RZ, P2, !PT ;  /* 0x0000000509097c10 */ /* 0x008fca00097fe4ff */
[----:B------:R1:W-:Y:S04]  /*cb340*/  STL [R1+0x18bc], R9 ;  /* 0x0018bc0901007387 */ /* 0x0003e80000100800 */
[----:B-1----:R-:W3:Y:S01]  /*cb350*/  LDL.LU R9, [R1+0x1934] ;  /* 0x0019340001097983 */ /* 0x002ee20000300800 */
[----:B------:R-:W-:Y:S01]  /*cb360*/  IADD3 R8, P2, R8, UR8, RZ ;  /* 0x0000000808087c10 */ /* 0x000fe2000ff5e0ff */
[----:B------:R-:W-:Y:S02]  /*cb370*/  STL [R1+0x1908], R172 ;  /* 0x001908ac01007387 */ /* 0x000fe40000100800 */
[----:B------:R-:W-:Y:S01]  /*cb380*/  STL [R1+0x188c], R91 ;  /* 0x00188c5b01007387 */ /* 0x000fe20000100800 */
[----:B------:R-:W-:Y:S01]  /*cb390*/  STL [R1+0x1910], R86 ;  /* 0x0019105601007387 */ /* 0x000fe20000100800 */
[----:B------:R-:W-:Y:S01]  /*cb3a0*/  STL [R1+0x1938], R8 ;  /* 0x0019380801007387 */ /* 0x000fe20000100800 */
[----:B----4-:R-:W-:-:S02]  /*cb3b0*/  IADD3 R53, P1, R53, UR8, RZ ;  /* 0x0000000835357c10 */ /* 0x010fc4000ff3e0ff */
[----:B------:R-:W-:-:S03]  /*cb3c0*/  IADD3.X R55, R55, UR5, RZ, P6, !PT ;  /* 0x0000000537377c10 */ /* 0x000fc6000b7fe4ff */
[----:B------:R1:W-:Y:S04]  /*cb3d0*/  STL [R1+0x1940], R53 ;  /* 0x0019403501007387 */ /* 0x0003e80000100800 */
[----:B-1----:R-:W4:Y:S01]  /*cb3e0*/  LDL.LU R53, [R1+0x193c] ;  /* 0x00193c0001357983 */ /* 0x002f220000300800 */
[----:B------:R-:W-:Y:S02]  /*cb3f0*/  STL [R1+0x18c4], R175 ;  /* 0x0018c4af01007387 */ /* 0x000fe40000100800 */
[----:B------:R-:W-:Y:S02]  /*cb400*/  STL [R1+0x18cc], R89 ;  /* 0x0018cc5901007387 */ /* 0x000fe40000100800 */
[----:B------:R-:W-:Y:S01]  /*cb410*/  STL [R1+0x1948], R170 ;  /* 0x001948aa01007387 */ /* 0x000fe20000100800 */
[----:B------:R-:W-:Y:S01]  /*cb420*/  STL [R1+0x18fc], R55 ;  /* 0x0018fc3701007387 */ /* 0x000fe20000100800 */
[----:B--2---:R-:W-:-:S05]  /*cb430*/  IADD3 R0, P5, R0, UR8, RZ ;  /* 0x0000000800007c10 */ /* 0x004fca000ffbe0ff */
[----:B------:R1:W-:Y:S04]  /*cb440*/  STL [R1+0x1978], R0 ;  /* 0x0019780001007387 */ /* 0x0003e80000100800 */
[----:B-1----:R-:W2:Y:S01]  /*cb450*/  LDL.LU R0, [R1+0x19b8] ;  /* 0x0019b80001007983 */ /* 0x002ea20000300800 */
[----:B------:R-:W-:Y:S02]  /*cb460*/  IADD3 R84, P6, R84, UR8, RZ ;  /* 0x0000000854547c10 */ /* 0x000fe4000ffde0ff */
[----:B------:R-:W-:Y:S01]  /*cb470*/  IADD3.X R87, R87, UR5, RZ, P3, !PT ;  /* 0x0000000557577c10 */ /* 0x000fe20009ffe4ff */
[----:B------:R-:W-:Y:S02]  /*cb480*/  IADD3 R54, P3, R54, UR8, RZ ;  /* 0x0000000836367c10 */ /* 0x000fe4000ff7e0ff */
[----:B------:R-:W-:Y:S01]  /*cb490*/  STL [R1+0x1950], R84 ;  /* 0x0019505401007387 */ /* 0x000fe20000100800 */
[----:B------:R-:W-:Y:S02]  /*cb4a0*/  STL [R1+0x1904], R173 ;  /* 0x001904ad01007387 */ /* 0x000fe40000100800 */
[----:B------:R-:W2:Y:S02]  /*cb4b0*/  LDL.LU R198, [R1+0x19c0] ;  /* 0x0019c00001c67983 */ /* 0x000ea40000300800 */
[----:B------:R1:W-:Y:S01]  /*cb4c0*/  STL [R1+0x1980], R54 ;  /* 0x0019803601007387 */ /* 0x0003e20000100800 */
[----:B------:R-:W-:Y:S01]  /*cb4d0*/  IADD3.X R171, R171, UR5, RZ, P4, !PT ;  /* 0x00000005abab7c10 */ /* 0x000fe2000a7fe4ff */
[----:B-1----:R-:W2:Y:S01]  /*cb4e0*/  LDL.LU R54, [R1+0x1974] ;  /* 0x0019740001367983 */ /* 0x002ea20000300800 */
[----:B------:R-:W-:Y:S02]  /*cb4f0*/  STL [R1+0x190c], R87 ;  /* 0x00190c5701007387 */ /* 0x000fe40000100800 */
[----:B------:R-:W2:Y:S01]  /*cb500*/  LDL.LU R55, [R1+0x197c] ;  /* 0x00197c0001377983 */ /* 0x000ea20000300800 */
[----:B---3--:R-:W-:Y:S01]  /*cb510*/  IADD3.X R9, R9, UR5, RZ, P2, !PT ;  /* 0x0000000509097c10 */ /* 0x008fe200097fe4ff */
[----:B------:R-:W-:Y:S01]  /*cb520*/  IADD3 R168, P2, R168, UR8, RZ ;  /* 0x00000008a8a87c10 */ /* 0x000fe2000ff5e0ff */
[----:B----4-:R-:W-:-:S05]  /*cb530*/  IADD3.X R53, R53, UR5, RZ, P1, !PT ;  /* 0x0000000535357c10 */ /* 0x010fca0008ffe4ff */
[----:B------:R1:W-:Y:S04]  /*cb540*/  STL [R1+0x193c], R53 ;  /* 0x00193c3501007387 */ /* 0x0003e80000100800 */
[----:B-1----:R-:W3:Y:S01]  /*cb550*/  LDL.LU R53, [R1+0x19f8] ;  /* 0x0019f80001357983 */ /* 0x002ee20000300800 */
[----:B------:R-:W-:Y:S02]  /*cb560*/  STL [R1+0x1934], R9 ;  /* 0x0019340901007387 */ /* 0x000fe40000100800 */
[----:B------:R-:W-:Y:S01]  /*cb570*/  STL [R1+0x1988], R168 ;  /* 0x001988a801007387 */ /* 0x000fe20000100800 */
[----:B--2---:R-:W-:-:S05]  /*cb580*/  IADD3 R0, P4, R0, UR8, RZ ;  /* 0x0000000800007c10 */ /* 0x004fca000ff9e0ff */
[----:B------:R1:W-:Y:S04]  /*cb590*/  STL [R1+0x19b8], R0 ;  /* 0x0019b80001007387 */ /* 0x0003e80000100800 */
[----:B-1----:R-:W2:Y:S01]  /*cb5a0*/  LDL.LU R0, [R1+0x1a00] ;  /* 0x001a000001007983 */ /* 0x002ea20000300800 */
[----:B------:R-:W-:Y:S02]  /*cb5b0*/  IADD3 R82, P1, R82, UR8, RZ ;  /* 0x0000000852527c10 */ /* 0x000fe4000ff3e0ff */
[----:B------:R-:W-:Y:S01]  /*cb5c0*/  IADD3.X R85, R85, UR5, RZ, P6, !PT ;  /* 0x0000000555557c10 */ /* 0x000fe2000b7fe4ff */
[----:B------:R-:W-:Y:S01]  /*cb5d0*/  IADD3 R198, P6, R198, UR8, RZ ;  /* 0x00000008c6c67c10 */ /* 0x000fe2000ffde0ff */
[----:B------:R-:W-:Y:S01]  /*cb5e0*/  STL [R1+0x1944], R171 ;  /* 0x001944ab01007387 */ /* 0x000fe20000100800 */
[----:B------:R-:W-:Y:S01]  /*cb5f0*/  IADD3.X R54, R54, UR5, RZ, P5, !PT ;  /* 0x0000000536367c10 */ /* 0x000fe2000affe4ff */
[----:B------:R-:W-:Y:S01]  /*cb600*/  STL [R1+0x1990], R82 ;  /* 0x0019905201007387 */ /* 0x000fe20000100800 */
[----:B------:R-:W-:Y:S01]  /*cb610*/  IADD3.X R55, R55, UR5, RZ, P3, !PT ;  /* 0x0000000537377c10 */ /* 0x000fe20009ffe4ff */
[----:B------:R1:W-:Y:S01]  /*cb620*/  STL [R1+0x19c0], R198 ;  /* 0x0019c0c601007387 */ /* 0x0003e20000100800 */
[----:B------:R-:W-:-:S02]  /*cb630*/  IADD3 R166, P5, R166, UR8, RZ ;  /* 0x00000008a6a67c10 */ /* 0x000fc4000ffbe0ff */
[----:B------:R-:W-:Y:S01]  /*cb640*/  IADD3.X R169, R169, UR5, RZ, P2, !PT ;  /* 0x00000005a9a97c10 */ /* 0x000fe200097fe4ff */
[----:B-1----:R-:W4:Y:S01]  /*cb650*/  LDL.LU R198, [R1+0x19b4] ;  /* 0x0019b40001c67983 */ /* 0x002f220000300800 */
[----:B------:R1:W-:Y:S01]  /*cb660*/  STL [R1+0x1974], R54 ;  /* 0x0019743601007387 */ /* 0x0003e20000100800 */
[----:B------:R-:W-:Y:S02]  /*cb670*/  IADD3 R80, P3, R80, UR8, RZ ;  /* 0x0000000850507c10 */ /* 0x000fe4000ff7e0ff */
[----:B------:R-:W-:Y:S01]  /*cb680*/  IADD3.X R83, R83, UR5, RZ, P1, !PT ;  /* 0x0000000553537c10 */ /* 0x000fe20008ffe4ff */
[----:B-1----:R-:W4:Y:S01]  /*cb690*/  LDL.LU R54, [R1+0x19bc] ;  /* 0x0019bc0001367983 */ /* 0x002f220000300800 */
[----:B------:R-:W-:Y:S02]  /*cb6a0*/  STL [R1+0x194c], R85 ;  /* 0x00194c5501007387 */ /* 0x000fe40000100800 */
[----:B------:R1:W-:Y:S02]  /*cb6b0*/  STL [R1+0x197c], R55 ;  /* 0x00197c3701007387 */ /* 0x0003e40000100800 */
[----:B-1----:R-:W4:Y:S01]  /*cb6c0*/  LDL.LU R55, [R1+0x1a38] ;  /* 0x001a380001377983 */ /* 0x002f220000300800 */
[----:B------:R-:W-:Y:S01]  /*cb6d0*/  STL [R1+0x19c8], R166 ;  /* 0x0019c8a601007387 */ /* 0x000fe20000100800 */
[----:B---3--:R-:W-:-:S05]  /*cb6e0*/  IADD3 R53, P2, R53, UR8, RZ ;  /* 0x0000000835357c10 */ /* 0x008fca000ff5e0ff */
[----:B------:R1:W-:Y:S04]  /*cb6f0*/  STL [R1+0x19f8], R53 ;  /* 0x0019f83501007387 */ /* 0x0003e80000100800 */
[----:B-1----:R-:W3:Y:S01]  /*cb700*/  LDL.LU R53, [R1+0x1a40] ;  /* 0x001a400001357983 */ /* 0x002ee20000300800 */
[----:B------:R-:W-:Y:S02]  /*cb710*/  STL [R1+0x1984], R169 ;  /* 0x001984a901007387 */ /* 0x000fe40000100800 */
[----:B------:R-:W-:Y:S01]  /*cb720*/  STL [R1+0x19d0], R80 ;  /* 0x0019d05001007387 */ /* 0x000fe20000100800 */
[----:B--2---:R-:W-:-:S05]  /*cb730*/  IADD3 R0, P1, R0, UR8, RZ ;  /* 0x0000000800007c10 */ /* 0x004fca000ff3e0ff */
[----:B------:R1:W-:Y:S04]  /*cb740*/  STL [R1+0x1a00], R0 ;  /* 0x001a000001007387 */ /* 0x0003e80000100800 */
[----:B-1----:R-:W2:Y:S01]  /*cb750*/  LDL.LU R0, [R1+0x19f4] ;  /* 0x0019f40001007983 */ /* 0x002ea20000300800 */
[----:B----4-:R-:W-:Y:S01]  /*cb760*/  IADD3.X R198, R198, UR5, RZ, P4, !PT ;  /* 0x00000005c6c67c10 */ /* 0x010fe2000a7fe4ff */
[----:B------:R-:W-:Y:S01]  /*cb770*/  IADD3 R164, P4, R164, UR8, RZ ;  /* 0x00000008a4a47c10 */ /* 0x000fe2000ff9e0ff */
[----:B------:R-:W-:-:S03]  /*cb780*/  IADD3.X R167, R167, UR5, RZ, P5, !PT ;  /* 0x00000005a7a77c10 */ /* 0x000fc6000affe4ff */
[----:B------:R1:W-:Y:S01]  /*cb790*/  STL [R1+0x19b4], R198 ;  /* 0x0019b4c601007387 */ /* 0x0003e20000100800 */
[----:B------:R-:W-:Y:S02]  /*cb7a0*/  IADD3.X R81, R81, UR5, RZ, P3, !PT ;  /* 0x0000000551517c10 */ /* 0x000fe40009ffe4ff */
[----:B------:R-:W-:Y:S01]  /*cb7b0*/  IADD3.X R54, R54, UR5, RZ, P6, !PT ;  /* 0x0000000536367c10 */ /* 0x000fe2000b7fe4ff */
[----:B------:R-:W-:Y:S01]  /*cb7c0*/  IADD3 R78, P6, R78, UR8, RZ ;  /* 0x000000084e4e7c10 */ /* 0x000fe2000ffde0ff */
[----:B-1----:R-:W4:Y:S01]  /*cb7d0*/  LDL.LU R198, [R1+0x19fc] ;  /* 0x0019fc0001c67983 */ /* 0x002f220000300800 */
[----:B------:R-:W-:Y:S02]  /*cb7e0*/  STL [R1+0x198c], R83 ;  /* 0x00198c5301007387 */ /* 0x000fe40000100800 */
[----:B------:R1:W-:Y:S01]  /*cb7f0*/  STL [R1+0x19bc], R54 ;  /* 0x0019bc3601007387 */ /* 0x0003e20000100800 */
[----:B------:R-:W-:Y:S01]  /*cb800*/  IADD3 R55, P5, R55, UR8, RZ ;  /* 0x0000000837377c10 */ /* 0x000fe2000ffbe0ff */
[----:B-1----:R-:W4:Y:S01]  /*cb810*/  LDL.LU R54, [R1+0x1a78] ;  /* 0x001a780001367983 */ /* 0x002f220000300800 */
[----:B------:R-:W-:Y:S02]  /*cb820*/  STL [R1+0x1a08], R164 ;  /* 0x001a08a401007387 */ /* 0x000fe40000100800 */
[----:B------:R-:W-:Y:S02]  /*cb830*/  STL [R1+0x19c4], R167 ;  /* 0x0019c4a701007387 */ /* 0x000fe40000100800 */
[----:B------:R-:W-:Y:S01]  /*cb840*/  STL [R1+0x1a10], R78 ;  /* 0x001a104e01007387 */ /* 0x000fe20000100800 */
[----:B------:R-:W-:Y:S01]  /*cb850*/  STL [R1+0x1a38], R55 ;  /* 0x001a383701007387 */ /* 0x000fe20000100800 */
[----:B---3--:R-:W-:-:S05]  /*cb860*/  IADD3 R53, P3, R53, UR8, RZ ;  /* 0x0000000835357c10 */ /* 0x008fca000ff7e0ff */
[----:B------:R1:W-:Y:S04]  /*cb870*/  STL [R1+0x1a40], R53 ;  /* 0x001a403501007387 */ /* 0x0003e80000100800 */
[----:B-1----:R-:W3:Y:S01]  /*cb880*/  LDL.LU R53, [R1+0x1a80] ;  /* 0x001a800001357983 */ /* 0x002ee20000300800 */
[----:B------:R-:W3:Y:S01]  /*cb890*/  LDL.LU R55, [R1+0x1a34] ;  /* 0x001a340001377983 */ /* 0x000ee20000300800 */
[----:B--2---:R-:W-:-:S05]  /*cb8a0*/  IADD3.X R0, R0, UR5, RZ, P2, !PT ;  /* 0x0000000500007c10 */ /* 0x004fca00097fe4ff */
[----:B------:R1:W-:Y:S04]  /*cb8b0*/  STL [R1+0x19f4], R0 ;  /* 0x0019f40001007387 */ /* 0x0003e80000100800 */
[----:B-1----:R-:W2:Y:S01]  /*cb8c0*/  LDL.LU R0, [R1+0x1a3c] ;  /* 0x001a3c0001007983 */ /* 0x002ea20000300800 */
[----:B------:R-:W-:Y:S02]  /*cb8d0*/  STL [R1+0x19cc], R81 ;  /* 0x0019cc5101007387 */ /* 0x000fe40000100800 */
[----:B------:R-:W2:Y:S01]  /*cb8e0*/  LDL.LU R252, [R1+0x1ab8] ;  /* 0x001ab80001fc7983 */ /* 0x000ea20000300800 */
[----:B----4-:R-:W-:Y:S02]  /*cb8f0*/  IADD3.X R198, R198, UR5, RZ, P1, !PT ;  /* 0x00000005c6c67c10 */ /* 0x010fe40008ffe4ff */
[----:B------:R-:W-:-:S02]  /*cb900*/  IADD3 R162, P2, R162, UR8, RZ ;  /* 0x00000008a2a27c10 */ /* 0x000fc4000ff5e0ff */
[----:B------:R-:W-:Y:S01]  /*cb910*/  IADD3.X R165, R165, UR5, RZ, P4, !PT ;  /* 0x00000005a5a57c10 */ /* 0x000fe2000a7fe4ff */
[----:B------:R-:W-:Y:S01]  /*cb920*/  IADD3 R76, P1, R76, UR8, RZ ;  /* 0x000000084c4c7c10 */ /* 0x000fe2000ff3e0ff */
[----:B------:R-:W-:Y:S01]  /*cb930*/  IADD3.X R79, R79, UR5, RZ, P6, !PT ;  /* 0x000000054f4f7c10 */ /* 0x000fe2000b7fe4ff */
[----:B------:R-:W-:Y:S01]  /*cb940*/  STL [R1+0x19fc], R198 ;  /* 0x0019fcc601007387 */ /* 0x000fe20000100800 */
[----:B------:R-:W-:Y:S01]  /*cb950*/  STL [R1+0x1a48], R162 ;  /* 0x001a48a201007387 */ /* 0x000fe20000100800 */
[----:B------:R-:W-:-:S05]  /*cb960*/  IADD3 R54, P4, R54, UR8, RZ ;  /* 0x0000000836367c10 */ /* 0x000fca000ff9e0ff */
[----:B------:R1:W-:Y:S04]  /*cb970*/  STL [R1+0x1a78], R54 ;  /* 0x001a783601007387 */ /* 0x0003e80000100800 */
[----:B-1----:R-:W4:Y:S01]  /*cb980*/  LDL.LU R54, [R1+0x1ac0] ;  /* 0x001ac00001367983 */ /* 0x002f220000300800 */
[----:B------:R-:W4:Y:S02]  /*cb990*/  LDL.LU R198, [R1+0x1a74] ;  /* 0x001a740001c67983 */ /* 0x000f240000300800 */
[----:B------:R-:W-:Y:S02]  /*cb9a0*/  STL [R1+0x1a04], R165 ;  /* 0x001a04a501007387 */ /* 0x000fe40000100800 */
[----:B------:R-:W-:Y:S01]  /*cb9b0*/  STL [R1+0x1a50], R76 ;  /* 0x001a504c01007387 */ /* 0x000fe20000100800 */
[----:B---3--:R-:W-:-:S02]  /*cb9c0*/  IADD3 R53, P6, R53, UR8, RZ ;  /* 0x0000000835357c10 */ /* 0x008fc4000ffde0ff */
[----:B------:R-:W-:-:S03]  /*cb9d0*/  IADD3.X R55, R55, UR5, RZ, P5, !PT ;  /* 0x0000000537377c10 */ /* 0x000fc6000affe4ff */
[----:B------:R1:W-:Y:S04]  /*cb9e0*/  STL [R1+0x1a80], R53 ;  /* 0x001a803501007387 */ /* 0x0003e80000100800 */
[----:B-1----:R1:W5:Y:S01]  /*cb9f0*/  LDL.LU R53, [R1+0x3ae4] ;  /* 0x003ae40001357983 */ /* 0x0023620000300800 */
[----:B------:R3:W-:Y:S03]  /*cba00*/  STL [R1+0x1a34], R55 ;  /* 0x001a343701007387 */ /* 0x0007e60000100800 */
[----:B---3--:R-:W3:Y:S01]  /*cba10*/  LDL.LU R55, [R1+0x1a7c] ;  /* 0x001a7c0001377983 */ /* 0x008ee20000300800 */
[----:B------:R-:W-:Y:S01]  /*cba20*/  STL [R1+0x1a0c], R79 ;  /* 0x001a0c4f01007387 */ /* 0x000fe20000100800 */
[----:B--2---:R-:W-:-:S05]  /*cba30*/  IADD3.X R0, R0, UR5, RZ, P3, !PT ;  /* 0x0000000500007c10 */ /* 0x004fca0009ffe4ff */
[----:B------:R2:W-:Y:S04]  /*cba40*/  STL [R1+0x1a3c], R0 ;  /* 0x001a3c0001007387 */ /* 0x0005e80000100800 */
[----:B--2---:R-:W2:Y:S01]  /*cba50*/  LDL.LU R0, [R1+0x1af8] ;  /* 0x001af80001007983 */ /* 0x004ea20000300800 */
[----:B------:R-:W-:Y:S02]  /*cba60*/  IADD3 R160, P5, R160, UR8, RZ ;  /* 0x00000008a0a07c10 */ /* 0x000fe4000ffbe0ff */
[----:B------:R-:W-:Y:S01]  /*cba70*/  IADD3.X R163, R163, UR5, RZ, P2, !PT ;  /* 0x00000005a3a37c10 */ /* 0x000fe200097fe4ff */
[----:B------:R-:W-:Y:S02]  /*cba80*/  IADD3 R252, P2, R252, UR8, RZ ;  /* 0x00000008fcfc7c10 */ /* 0x000fe4000ff5e0ff */
[----:B------:R-:W-:Y:S03]  /*cba90*/  STL [R1+0x1a88], R160 ;  /* 0x001a88a001007387 */ /* 0x000fe60000100800 */
[----:B------:R1:W-:Y:S01]  /*cbaa0*/  STL [R1+0x1ab8], R252 ;  /* 0x001ab8fc01007387 */ /* 0x0003e20000100800 */
[----:B------:R-:W-:-:S02]  /*cbab0*/  IADD3 R74, P3, R74, UR8, RZ ;  /* 0x000000084a4a7c10 */ /* 0x000fc4000ff7e0ff */
[----:B------:R-:W-:Y:S01]  /*cbac0*/  IADD3.X R77, R77, UR5, RZ, P1, !PT ;  /* 0x000000054d4d7c10 */ /* 0x000fe20008ffe4ff */
[----:B-1----:R-:W2:Y:S01]  /*cbad0*/  LDL.LU R252, [R1+0x1ab4] ;  /* 0x001ab40001fc7983 */ /* 0x002ea20000300800 */
[----:B----4-:R-:W-:Y:S02]  /*cbae0*/  IADD3 R54, P1, R54, UR8, RZ ;  /* 0x0000000836367c10 */ /* 0x010fe4000ff3e0ff */
[----:B------:R-:W-:Y:S01]  /*cbaf0*/  IADD3.X R198, R198, UR5, RZ, P4, !PT ;  /* 0x00000005c6c67c10 */ /* 0x000fe2000a7fe4ff */
[----:B------:R-:W-:Y:S04]  /*cbb00*/  STL [R1+0x1a44], R163 ;  /* 0x001a44a301007387 */ /* 0x000fe80000100800 */
[----:B------:R-:W-:Y:S01]  /*cbb10*/  STL [R1+0x1a90], R74 ;  /* 0x001a904a01007387 */ /* 0x000fe20000100800 */
[----:B------:R1:W-:Y:S01]  /*cbb20*/  STL [R1+0x1ac0], R54 ;  /* 0x001ac03601007387 */ /* 0x0003e20000100800 */
[----:B------:R-:W-:-:S02]  /*cbb30*/  IADD3 R158, P4, R158, UR8, RZ ;  /* 0x000000089e9e7c10 */ /* 0x000fc4000ff9e0ff */
[----:B------:R-:W-:Y:S01]  /*cbb40*/  IADD3.X R161, R161, UR5, RZ, P5, !PT ;  /* 0x00000005a1a17c10 */ /* 0x000fe2000affe4ff */
[----:B-1----:R1:W5:Y:S01]  /*cbb50*/  LDL.LU R54, [R1+0x3ae0] ;  /* 0x003ae00001367983 */ /* 0x0023620000300800 */
[----:B------:R4:W-:Y:S03]  /*cbb60*/  STL [R1+0x1a74], R198 ;  /* 0x001a74c601007387 */ /* 0x0009e60000100800 */
[----:B----4-:R-:W4:Y:S01]  /*cbb70*/  LDL.LU R198, [R1+0x1abc] ;  /* 0x001abc0001c67983 */ /* 0x010f220000300800 */
[----:B------:R-:W-:Y:S01]  /*cbb80*/  STL [R1+0x1a4c], R77 ;  /* 0x001a4c4d01007387 */ /* 0x000fe20000100800 */
[----:B---3--:R-:W-:-:S05]  /*cbb90*/  IADD3.X R55, R55, UR5, RZ, P6, !PT ;  /* 0x0000000537377c10 */ /* 0x008fca000b7fe4ff */
[----:B------:R3:W-:Y:S04]  /*cbba0*/  STL [R1+0x1a7c], R55 ;  /* 0x001a7c3701007387 */ /* 0x0007e80000100800 */
[----:B---3--:R-:W3:Y:S01]  /*cbbb0*/  LDL.LU R55, [R1+0x1b38] ;  /* 0x001b380001377983 */ /* 0x008ee20000300800 */
[----:B------:R-:W-:Y:S01]  /*cbbc0*/  STL [R1+0x1ac8], R158 ;  /* 0x001ac89e01007387 */ /* 0x000fe20000100800 */
[----:B--2---:R-:W-:-:S05]  /*cbbd0*/  IADD3 R0, P5, R0, UR8, RZ ;  /* 0x0000000800007c10 */ /* 0x004fca000ffbe0ff */
[----:B------:R2:W-:Y:S04]  /*cbbe0*/  STL [R1+0x1af8], R0 ;  /* 0x001af80001007387 */ /* 0x0005e80000100800 */
[----:B--2---:R-:W2:Y:S01]  /*cbbf0*/  LDL.LU R0, [R1+0x1af4] ;  /* 0x001af40001007983 */ /* 0x004ea20000300800 */
[----:B------:R-:W-:Y:S02]  /*cbc00*/  IADD3 R72, P6, R72, UR8, RZ ;  /* 0x0000000848487c10 */ /* 0x000fe4000ffde0ff */
[----:B------:R-:W-:Y:S01]  /*cbc10*/  IADD3.X R75, R75, UR5, RZ, P3, !PT ;  /* 0x000000054b4b7c10 */ /* 0x000fe20009ffe4ff */
[----:B------:R-:W-:Y:S01]  /*cbc20*/  IADD3 R249, P3, R249, UR8, RZ ;  /* 0x00000008f9f97c10 */ /* 0x000fe2000ff7e0ff */
[----:B------:R-:W-:Y:S01]  /*cbc30*/  IADD3.X R252, R252, UR5, RZ, P2, !PT ;  /* 0x00000005fcfc7c10 */ /* 0x000fe200097fe4ff */
[----:B------:R-:W-:Y:S01]  /*cbc40*/  STL [R1+0x1a84], R161 ;  /* 0x001a84a101007387 */ /* 0x000fe20000100800 */
[----:B------:R-:W-:Y:S02]  /*cbc50*/  STL [R1+0x1ad0], R72 ;  /* 0x001ad04801007387 */ /* 0x000fe40000100800 */
[----:B------:R-:W-:Y:S02]  /*cbc60*/  STL [R1+0x1a8c], R75 ;  /* 0x001a8c4b01007387 */ /* 0x000fe40000100800 */
[----:B------:R-:W-:Y:S01]  /*cbc70*/  STL [R1+0x1b00], R249 ;  /* 0x001b00f901007387 */ /* 0x000fe20000100800 */
[----:B------:R1:W-:Y:S01]  /*cbc80*/  STL [R1+0x1ab4], R252 ;  /* 0x001ab4fc01007387 */ /* 0x0003e20000100800 */
[----:B------:R-:W-:-:S03]  /*cbc90*/  IADD3 R156, P2, R156, UR8, RZ ;  /* 0x000000089c9c7c10 */ /* 0x000fc6000ff5e0ff */
[----:B-1----:R-:W2:Y:S01]  /*cbca0*/  LDL.LU R252, [R1+0x1b78] ;  /* 0x001b780001fc7983 */ /* 0x002ea20000300800 */
[----:B------:R-:W-:Y:S02]  /*cbcb0*/  IADD3.X R159, R159, UR5, RZ, P4, !PT ;  /* 0x000000059f9f7c10 */ /* 0x000fe4000a7fe4ff */
[----:B----4-:R-:W-:Y:S01]  /*cbcc0*/  IADD3.X R198, R198, UR5, RZ, P1, !PT ;  /* 0x00000005c6c67c10 */ /* 0x010fe20008ffe4ff */
[----:B------:R-:W-:-:S04]  /*cbcd0*/  IADD3 R70, P1, R70, UR8, RZ ;  /* 0x0000000846467c10 */ /* 0x000fc8000ff3e0ff */
[----:B------:R1:W-:Y:S04]  /*cbce0*/  STL [R1+0x1abc], R198 ;  /* 0x001abcc601007387 */ /* 0x0003e80000100800 */
[----:B-1----:R-:W4:Y:S01]  /*cbcf0*/  LDL.LU R198, [R1+0x2418] ;  /* 0x0024180001c67983 */ /* 0x002f220000300800 */
[----:B------:R-:W-:Y:S01]  /*cbd00*/  STL [R1+0x1b08], R156 ;  /* 0x001b089c01007387 */ /* 0x000fe20000100800 */
[----:B---3--:R-:W-:-:S05]  /*cbd10*/  IADD3 R55, P4, R55, UR8, RZ ;  /* 0x0000000837377c10 */ /* 0x008fca000ff9e0ff */
[----:B------:R1:W-:Y:S04]  /*cbd20*/  STL [R1+0x1b38], R55 ;  /* 0x001b383701007387 */ /* 0x0003e80000100800 */
[----:B-1----:R-:W3:Y:S01]  /*cbd30*/  LDL.LU R55, [R1+0x1b34] ;  /* 0x001b340001377983 */ /* 0x002ee20000300800 */
[----:B------:R-:W-:Y:S02]  /*cbd40*/  STL [R1+0x1ac4], R159 ;  /* 0x001ac49f01007387 */ /* 0x000fe40000100800 */
[----:B------:R-:W-:Y:S01]  /*cbd50*/  STL [R1+0x1b10], R70 ;  /* 0x001b104601007387 */ /* 0x000fe20000100800 */
[----:B--2---:R-:W-:-:S05]  /*cbd60*/  IADD3.X R0, R0, UR5, RZ, P5, !PT ;  /* 0x0000000500007c10 */ /* 0x004fca000affe4ff */
[----:B------:R1:W-:Y:S04]  /*cbd70*/  STL [R1+0x1af4], R0 ;  /* 0x001af40001007387 */ /* 0x0003e80000100800 */
[----:B-1----:R-:W2:Y:S01]  /*cbd80*/  LDL.LU R0, [R1+0x1bb8] ;  /* 0x001bb80001007983 */ /* 0x002ea20000300800 */
[----:B------:R-:W-:Y:S01]  /*cbd90*/  IADD3.X R73, R73, UR5, RZ, P6, !PT ;  /* 0x0000000549497c10 */ /* 0x000fe2000b7fe4ff */
[----:B------:R-:W-:Y:S01]  /*cbda0*/  IADD3 R247, P6, R247, UR8, RZ ;  /* 0x00000008f7f77c10 */ /* 0x000fe2000ffde0ff */
[----:B------:R-:W-:Y:S02]  /*cbdb0*/  IADD3 R154, P5, R154, UR8, RZ ;  /* 0x000000089a9a7c10 */ /* 0x000fe4000ffbe0ff */
[----:B------:R-:W-:Y:S02]  /*cbdc0*/  IADD3.X R250, R250, UR5, RZ, P3, !PT ;  /* 0x00000005fafa7c10 */ /* 0x000fe40009ffe4ff */
[----:B------:R-:W-:Y:S01]  /*cbdd0*/  IADD3.X R157, R157, UR5, RZ, P2, !PT ;  /* 0x000000059d9d7c10 */ /* 0x000fe200097fe4ff */
[----:B------:R-:W-:Y:S01]  /*cbde0*/  IADD3 R252, P2, R252, UR8, RZ ;  /* 0x00000008fcfc7c10 */ /* 0x000fe2000ff5e0ff */
[----:B------:R-:W-:Y:S01]  /*cbdf0*/  STL [R1+0x1acc], R73 ;  /* 0x001acc4901007387 */ /* 0x000fe20000100800 */
[----:B------:R-:W-:Y:S02]  /*cbe00*/  STL [R1+0x1b40], R247 ;  /* 0x001b40f701007387 */ /* 0x000fe40000100800 */
[----:B------:R-:W-:Y:S02]  /*cbe10*/  STL [R1+0x1b48], R154 ;  /* 0x001b489a01007387 */ /* 0x000fe40000100800 */
[----:B------:R-:W-:Y:S01]  /*cbe20*/  STL [R1+0x1afc], R250 ;  /* 0x001afcfa01007387 */ /* 0x000fe20000100800 */
[----:B------:R1:W-:Y:S01]  /*cbe30*/  STL [R1+0x1b78], R252 ;  /* 0x001b78fc01007387 */ /* 0x0003e20000100800 */
[----:B------:R-:W-:-:S03]  /*cbe40*/  IADD3 R68, P3, R68, UR8, RZ ;  /* 0x0000000844447c10 */ /* 0x000fc6000ff7e0ff */
[----:B-1----:R-:W4:Y:S01]  /*cbe50*/  LDL.LU R252, [R1+0x1b74] ;  /* 0x001b740001fc7983 */ /* 0x002f220000300800 */
[----:B------:R-:W-:Y:S01]  /*cbe60*/  IADD3.X R71, R71, UR5, RZ, P1, !PT ;  /* 0x0000000547477c10 */ /* 0x000fe20008ffe4ff */
[----:B------:R-:W-:Y:S01]  /*cbe70*/  STL [R1+0x1b04], R157 ;  /* 0x001b049d01007387 */ /* 0x000fe20000100800 */
[----:B------:R-:W-:Y:S01]  /*cbe80*/  IADD3 R245, P1, R245, UR8, RZ ;  /* 0x00000008f5f57c10 */ /* 0x000fe2000ff3e0ff */
[----:B------:R-:W-:Y:S01]  /*cbe90*/  STL [R1+0x1b50], R68 ;  /* 0x001b504401007387 */ /* 0x000fe20000100800 */
[----:B------:R-:W-:Y:S02]  /*cbea0*/  IADD3.X R248, R248, UR5, RZ, P6, !PT ;  /* 0x00000005f8f87c10 */ /* 0x000fe4000b7fe4ff */
[----:B------:R-:W-:Y:S02]  /*cbeb0*/  IADD3.X R155, R155, UR5, RZ, P5, !PT ;  /* 0x000000059b9b7c10 */ /* 0x000fe4000affe4ff */
[----:B---3--:R-:W-:Y:S01]  /*cbec0*/  IADD3.X R55, R55, UR5, RZ, P4, !PT ;  /* 0x0000000537377c10 */ /* 0x008fe2000a7fe4ff */
[----:B------:R-:W-:-:S04]  /*cbed0*/  IADD3 R152, P4, R152, UR8, RZ ;  /* 0x0000000898987c10 */ /* 0x000fc8000ff9e0ff */
[----:B------:R1:W-:Y:S04]  /*cbee0*/  STL [R1+0x1b34], R55 ;  /* 0x001b343701007387 */ /* 0x0003e80000100800 */
[----:B-1----:R-:W3:Y:S01]  /*cbef0*/  LDL.LU R55, [R1+0x1bf8] ;  /* 0x001bf80001377983 */ /* 0x002ee20000300800 */
[----:B------:R-:W-:Y:S02]  /*cbf00*/  STL [R1+0x1b0c], R71 ;  /* 0x001b0c4701007387 */ /* 0x000fe40000100800 */
[----:B------:R-:W-:Y:S02]  /*cbf10*/  STL [R1+0x1b80], R245 ;  /* 0x001b80f501007387 */ /* 0x000fe40000100800 */
[----:B------:R-:W-:Y:S01]  /*cbf20*/  STL [R1+0x1b88], R152 ;  /* 0x001b889801007387 */ /* 0x000fe20000100800 */
[----:B------:R-:W-:Y:S01]  /*cbf30*/  STL [R1+0x1b3c], R248 ;  /* 0x001b3cf801007387 */ /* 0x000fe20000100800 */
[----:B--2---:R-:W-:-:S05]  /*cbf40*/  IADD3 R0, P5, R0, UR8, RZ ;  /* 0x0000000800007c10 */ /* 0x004fca000ffbe0ff */
[----:B------:R1:W-:Y:S04]  /*cbf50*/  STL [R1+0x1bb8], R0 ;  /* 0x001bb80001007387 */ /* 0x0003e80000100800 */
[----:B-1----:R-:W2:Y:S01]  /*cbf60*/  LDL.LU R0, [R1+0x1bb4] ;  /* 0x001bb40001007983 */ /* 0x002ea20000300800 */
[----:B------:R-:W-:Y:S01]  /*cbf70*/  IADD3 R66, P6, R66, UR8, RZ ;  /* 0x0000000842427c10 */ /* 0x000fe2000ffde0ff */
[----:B------:R-:W-:Y:S01]  /*cbf80*/  STL [R1+0x1b44], R155 ;  /* 0x001b449b01007387 */ /* 0x000fe20000100800 */
[----:B----4-:R-:W-:-:S03]  /*cbf90*/  IADD3.X R252, R252, UR5, RZ, P2, !PT ;  /* 0x00000005fcfc7c10 */ /* 0x010fc600097fe4ff */
[----:B------:R-:W-:Y:S04]  /*cbfa0*/  STL [R1+0x1b90], R66 ;  /* 0x001b904201007387 */ /* 0x000fe80000100800 */
[----:B------:R1:W-:Y:S01]  /*cbfb0*/  STL [R1+0x1b74], R252 ;  /* 0x001b74fc01007387 */ /* 0x0003e20000100800 */
[----:B------:R-:W-:Y:S01]  /*cbfc0*/  IADD3.X R69, R69, UR5, RZ, P3, !PT ;  /* 0x0000000545457c10 */ /* 0x000fe20009ffe4ff */
[----:B------:R-:W-:Y:S02]  /*cbfd0*/  IADD3 R243, P3, R243, UR8, RZ ;  /* 0x00000008f3f37c10 */ /* 0x000fe4000ff7e0ff */
[----:B-1----:R-:W4:Y:S01]  /*cbfe0*/  LDL.LU R252, [R1+0x1c38] ;  /* 0x001c380001fc7983 */ /* 0x002f220000300800 */
[----:B------:R-:W-:Y:S02]  /*cbff0*/  IADD3 R150, P2, R150, UR8, RZ ;  /* 0x0000000896967c10 */ /* 0x000fe4000ff5e0ff */
[----:B------:R-:W-:-:S02]  /*cc000*/  IADD3.X R246, R246, UR5, RZ, P1, !PT ;  /* 0x00000005f6f67c10 */ /* 0x000fc40008ffe4ff */
[----:B------:R-:W-:Y:S01]  /*cc010*/  IADD3.X R153, R153, UR5, RZ, P4, !PT ;  /* 0x0000000599997c10 */ /* 0x000fe2000a7fe4ff */
[----:B------:R-:W-:Y:S01]  /*cc020*/  STL [R1+0x1b4c], R69 ;  /* 0x001b4c4501007387 */ /* 0x000fe20000100800 */
[----:B------:R-:W-:Y:S02]  /*cc030*/  STL [R1+0x1bc0], R243 ;  /* 0x001bc0f301007387 */ /* 0x000fe40000100800 */
[----:B------:R-:W-:Y:S02]  /*cc040*/  STL [R1+0x1bc8], R150 ;  /* 0x001bc89601007387 */ /* 0x000fe40000100800 */
[----:B------:R-:W-:Y:S01]  /*cc050*/  STL [R1+0x1b7c], R246 ;  /* 0x001b7cf601007387 */ /* 0x000fe20000100800 */
[----:B------:R-:W-:Y:S02]  /*cc060*/  IADD3 R64, P1, R64, UR8, RZ ;  /* 0x0000000840407c10 */ /* 0x000fe4000ff3e0ff */
        /* <DEDUP_REMOVED lines=13> */
[----:B----4-:R-:W-:Y:S01]  /*cc140*/  IADD3 R252, P2, R252, UR8, RZ ;  /* 0x00000008fcfc7c10 */ /* 0x010fe2000ff5e0ff */
        /* <DEDUP_REMOVED lines=340> */
[----:B-1----:R1:W5:Y:S01]  /*cd690*/  LDL.LU R55, [R1+0x3adc] ;  /* 0x003adc0001377983 */ /* 0x0023620000300800 */
[----:B------:R-:W-:Y:S02]  /*cd6a0*/  STL [R1+0x24f4], R15 ;  /* 0x0024f40f01007387 */ /* 0x000fe40000100800 */
[----:B------:R-:W-:Y:S02]  /*cd6b0*/  STL [R1+0x2490], R200 ;  /* 0x002490c801007387 */ /* 0x000fe40000100800 */
[----:B------:R-:W-:Y:S01]  /*cd6c0*/  STL [R1+0x2488], R110 ;  /* 0x0024886e01007387 */ /* 0x000fe20000100800 */
[----:B------:R-:W-:Y:S01]  /*cd6d0*/  STL [R1+0x24c4], R214 ;  /* 0x0024c4d601007387 */ /* 0x000fe20000100800 */
[----:B--2---:R-:W-:-:S05]  /*cd6e0*/  IADD3 R0, P5, R0, UR8, RZ ;  /* 0x0000000800007c10 */ /* 0x004fca000ffbe0ff */
[----:B------:R2:W-:Y:S04]  /*cd6f0*/  STL [R1+0x2458], R0 ;  /* 0x0024580001007387 */ /* 0x0005e80000100800 */
[----:B--2---:R-:W2:Y:S01]  /*cd700*/  LDL.LU R0, [R1+0x244c] ;  /* 0x00244c0001007983 */ /* 0x004ea20000300800 */
[----:B------:R-:W-:Y:S01]  /*cd710*/  IADD3 R12, P6, R12, UR8, RZ ;  /* 0x000000080c0c7c10 */ /* 0x000fe2000ffde0ff */
[----:B------:R-:W-:Y:S01]  /*cd720*/  STL [R1+0x24bc], R123 ;  /* 0x0024bc7b01007387 */ /* 0x000fe20000100800 */
[----:B----4-:R-:W-:-:S03]  /*cd730*/  IADD3.X R252, R252, UR5, RZ, P2, !PT ;  /* 0x00000005fcfc7c10 */ /* 0x010fc600097fe4ff */
[----:B------:R-:W-:Y:S04]  /*cd740*/  STL [R1+0x2480], R12 ;  /* 0x0024800c01007387 */ /* 0x000fe80000100800 */
[----:B------:R3:W-:Y:S01]  /*cd750*/  STL [R1+0x248c], R252 ;  /* 0x00248cfc01007387 */ /* 0x0007e20000100800 */
[----:B------:R-:W-:-:S03]  /*cd760*/  IADD3.X R25, R25, UR5, RZ, P3, !PT ;  /* 0x0000000519197c10 */ /* 0x000fc60009ffe4ff */
[----:B---3--:R-:W3:Y:S01]  /*cd770*/  LDL.LU R252, [R1+0x240c] ;  /* 0x00240c0001fc7983 */ /* 0x008ee20000300800 */
[----:B------:R-:W-:Y:S02]  /*cd780*/  IADD3 R202, P3, R202, UR8, RZ ;  /* 0x00000008caca7c10 */ /* 0x000fe4000ff7e0ff */
[----:B------:R-:W-:Y:S02]  /*cd790*/  IADD3 R111, P2, R111, UR8, RZ ;  /* 0x000000086f6f7c10 */ /* 0x000fe4000ff5e0ff */
[----:B------:R-:W-:Y:S02]  /*cd7a0*/  IADD3.X R209, R209, UR5, RZ, P1, !PT ;  /* 0x00000005d1d17c10 */ /* 0x000fe40008ffe4ff */
[----:B------:R-:W-:Y:S01]  /*cd7b0*/  IADD3.X R118, R118, UR5, RZ, P4, !PT ;  /* 0x0000000576767c10 */ /* 0x000fe2000a7fe4ff */
[----:B------:R-:W-:Y:S01]  /*cd7c0*/  STL [R1+0x24b4], R25 ;  /* 0x0024b41901007387 */ /* 0x000fe20000100800 */
[----:B------:R-:W-:Y:S01]  /*cd7d0*/  IADD3 R13, P1, R13, UR8, RZ ;  /* 0x000000080d0d7c10 */ /* 0x000fe2000ff3e0ff */
[----:B------:R-:W-:Y:S01]  /*cd7e0*/  STL [R1+0x2450], R202 ;  /* 0x002450ca01007387 */ /* 0x000fe20000100800 */
[----:B------:R-:W-:Y:S01]  /*cd7f0*/  IADD3 R198, P4, R198, UR8, RZ ;  /* 0x00000008c6c67c10 */ /* 0x000fe2000ff9e0ff */
[----:B------:R-:W-:Y:S01]  /*cd800*/  STL [R1+0x2448], R111 ;  /* 0x0024486f01007387 */ /* 0x000fe20000100800 */
[----:B------:R-:W-:Y:S02]  /*cd810*/  STL [R1+0x2484], R209 ;  /* 0x002484d101007387 */ /* 0x000fe40000100800 */
[----:B------:R-:W-:Y:S02]  /*cd820*/  STL [R1+0x247c], R118 ;  /* 0x00247c7601007387 */ /* 0x000fe40000100800 */
[----:B------:R-:W-:Y:S01]  /*cd830*/  STL [R1+0x2440], R13 ;  /* 0x0024400d01007387 */ /* 0x000fe20000100800 */
[----:B------:R-:W-:Y:S01]  /*cd840*/  STL [R1+0x2418], R198 ;  /* 0x002418c601007387 */ /* 0x000fe20000100800 */
[----:B--2---:R-:W-:-:S05]  /*cd850*/  IADD3.X R0, R0, UR5, RZ, P5, !PT ;  /* 0x0000000500007c10 */ /* 0x004fca000affe4ff */
[----:B------:R2:W-:Y:S04]  /*cd860*/  STL [R1+0x244c], R0 ;  /* 0x00244c0001007387 */ /* 0x0005e80000100800 */
[----:B--2---:R-:W2:Y:S01]  /*cd870*/  LDL.LU R0, [R1+0x3ad8] ;  /* 0x003ad80001007983 */ /* 0x004ea20000300800 */
[----:B------:R-:W-:Y:S01]  /*cd880*/  IADD3.X R20, R20, UR5, RZ, P6, !PT ;  /* 0x0000000514147c10 */ /* 0x000fe2000b7fe4ff */
[----:B------:R-:W-:Y:S01]  /*cd890*/  IADD3 R205, P6, R205, UR8, RZ ;  /* 0x00000008cdcd7c10 */ /* 0x000fe2000ffde0ff */
[----:B------:R-:W-:Y:S02]  /*cd8a0*/  IADD3.X R210, R210, UR5, RZ, P3, !PT ;  /* 0x00000005d2d27c10 */ /* 0x000fe40009ffe4ff */
[----:B------:R-:W-:Y:S02]  /*cd8b0*/  IADD3.X R119, R119, UR5, RZ, P2, !PT ;  /* 0x0000000577777c10 */ /* 0x000fe400097fe4ff */
[----:B---3--:R-:W-:Y:S01]  /*cd8c0*/  IADD3.X R252, R252, UR5, RZ, P4, !PT ;  /* 0x00000005fcfc7c10 */ /* 0x008fe2000a7fe4ff */
[----:B------:R-:W-:Y:S01]  /*cd8d0*/  STL [R1+0x2474], R20 ;  /* 0x0024741401007387 */ /* 0x000fe20000100800 */
[----:B------:R-:W-:Y:S01]  /*cd8e0*/  STL [R1+0x2410], R205 ;  /* 0x002410cd01007387 */ /* 0x000fe20000100800 */
[----:B------:R-:W-:Y:S01]  /*cd8f0*/  IADD3.X R21, R21, UR5, RZ, P1, !PT ;  /* 0x0000000515157c10 */ /* 0x000fe20008ffe4ff */
[----:B------:R-:W-:Y:S01]  /*cd900*/  STL [R1+0x2444], R210 ;  /* 0x002444d201007387 */ /* 0x000fe20000100800 */
[----:B------:R-:W-:Y:S01]  /*cd910*/  IADD3.X R207, R207, UR5, RZ, P6, !PT ;  /* 0x00000005cfcf7c10 */ /* 0x000fe2000b7fe4ff */
[----:B------:R-:W-:Y:S01]  /*cd920*/  STL [R1+0x240c], R252 ;  /* 0x00240cfc01007387 */ /* 0x000fe20000100800 */
[----:B------:R-:W-:Y:S02]  /*cd930*/  STL [R1+0x243c], R119 ;  /* 0x00243c7701007387 */ /* 0x000fe40000100800 */
[----:B------:R-:W-:Y:S02]  /*cd940*/  STL [R1+0x181c], R251 ;  /* 0x00181cfb01007387 */ /* 0x000fe40000100800 */
[----:B------:R-:W-:Y:S01]  /*cd950*/  STL [R1+0x2434], R21 ;  /* 0x0024341501007387 */ /* 0x000fe20000100800 */
[----:B------:R-:W-:Y:S01]  /*cd960*/  STL [R1+0x2404], R207 ;  /* 0x002404cf01007387 */ /* 0x000fe20000100800 */
[----:B------:R3:W-:Y:S03]  /*cd970*/  STL [R1+0x3af0], R44 ;  /* 0x003af02c01007387 */ /* 0x0007e60000100800 */
[----:B---3--:R-:W3:Y:S01]  /*cd980*/  LDL R44, [R1+0x1ab8] ;  /* 0x001ab800012c7983 */ /* 0x008ee20000100800 */
[----:B------:R4:W-:Y:S03]  /*cd990*/  STL [R1+0x3aec], R7 ;  /* 0x003aec0701007387 */ /* 0x0009e60000100800 */
[----:B----4-:R-:W4:Y:S01]  /*cd9a0*/  LDL R7, [R1+0x19b8] ;  /* 0x0019b80001077983 */ /* 0x010f220000100800 */
[----:B------:R1:W-:Y:S03]  /*cd9b0*/  STL [R1+0x3ae8], R6 ;  /* 0x003ae80601007387 */ /* 0x0003e60000100800 */
[----:B-1----:R-:W3:Y:S01]  /*cd9c0*/  LDL R6, [R1+0x1a78] ;  /* 0x001a780001067983 */ /* 0x002ee20000100800 */
[----:B------:R1:W-:Y:S03]  /*cd9d0*/  STL [R1+0x3ae4], R5 ;  /* 0x003ae40501007387 */ /* 0x0003e60000100800 */
[----:B-1----:R-:W3:Y:S01]  /*cd9e0*/  LDL R5, [R1+0x1a74] ;  /* 0x001a740001057983 */ /* 0x002ee20000100800 */
[----:B------:R1:W-:Y:S03]  /*cd9f0*/  STL [R1+0x3ae0], R4 ;  /* 0x003ae00401007387 */ /* 0x0003e60000100800 */
[----:B-1----:R-:W3:Y:S01]  /*cda00*/  LDL R4, [R1+0x19b4] ;  /* 0x0019b40001047983 */ /* 0x002ee20000100800 */
[----:B------:R1:W-:Y:S03]  /*cda10*/  STL [R1+0x3adc], R2 ;  /* 0x003adc0201007387 */ /* 0x0003e60000100800 */
[----:B-1----:R-:W3:Y:S04]  /*cda20*/  LDL R2, [R1+0x1978] ;  /* 0x0019780001027983 */ /* 0x002ee80000100800 */
[----:B--2---:R1:W-:Y:S04]  /*cda30*/  STL [R1+0x3ad8], R0 ;  /* 0x003ad80001007387 */ /* 0x0043e80000100800 */
[----:B-1----:R-:W2:Y:S04]  /*cda40*/  LDL R0, [R1+0x1974] ;  /* 0x0019740001007983 */ /* 0x002ea80000100800 */
[----:B------:R-:W1:Y:S02]  /*cda50*/  S2R R252, SR_TID.X ;  /* 0x0000000000fc7919 */ /* 0x000e640000002100 */
[----:B-1----:R-:W-:-:S05]  /*cda60*/  LOP3.LUT R252, R252, 0x7f, RZ, 0xc0, !PT ;  /* 0x0000007ffcfc7812 */ /* 0x002fca00078ec0ff */
[----:B------:R-:W-:-:S06]  /*cda70*/  IMAD.SHL.U32 R252, R252, 0x4, RZ ;  /* 0x00000004fcfc7824 */ /* 0x000fcc00078e00ff */
[----:B------:R-:W1:Y:S02]  /*cda80*/  S2R R252, SR_TID.X ;  /* 0x0000000000fc7919 */ /* 0x000e640000002100 */
[----:B-1----:R-:W-:-:S04]  /*cda90*/  LOP3.LUT R252, R252, 0x7f, RZ, 0xc0, !PT ;  /* 0x0000007ffcfc7812 */ /* 0x002fc800078ec0ff */
[----:B------:R-:W-:-:S04]  /*cdaa0*/  SHF.L.U32 R252, R252, 0x2, RZ ;  /* 0x00000002fcfc7819 */ /* 0x000fc800000006ff */
[----:B------:R-:W-:-:S05]  /*cdab0*/  LOP3.LUT R252, R252, 0x40, RZ, 0x3c, !PT ;  /* 0x00000040fcfc7812 */ /* 0x000fca00078e3cff */
[----:B------:R3:W-:Y:S02]  /*cdac0*/  LDGSTS.E [R252+0xb800], [R8.64], P0 ;  /* 0x0b80000008fc7fae */ /* 0x0007e40008121846 */
[----:B---3--:R-:W-:Y:S02]  /*cdad0*/  IMAD.MOV.U32 R8, RZ, RZ, R2 ;  /* 0x000000ffff087224 */ /* 0x008fe400078e0002 */
[----:B------:R-:W3:Y:S01]  /*cdae0*/  LDL R2, [R1+0x1cb8] ;  /* 0x001cb80001027983 */ /* 0x000ee20000100800 */
[----:B--2---:R-:W-:-:S03]  /*cdaf0*/  IMAD.MOV.U32 R9, RZ, RZ, R0 ;  /* 0x000000ffff097224 */ /* 0x004fc600078e0000 */
[----:B------:R-:W2:Y:S04]  /*cdb00*/  LDL R0, [R1+0x1cb4] ;  /* 0x001cb40001007983 */ /* 0x000ea80000100800 */
[----:B------:R4:W-:Y:S02]  /*cdb10*/  LDGSTS.E [R252+0xc800], [R8.64], P0 ;  /* 0x0c80000008fc7fae */ /* 0x0009e40008121846 */
[----:B----4-:R-:W-:Y:S02]  /*cdb20*/  IMAD.MOV.U32 R8, RZ, RZ, R7 ;  /* 0x000000ffff087224 */ /* 0x010fe400078e0007 */
[----:B------:R-:W-:Y:S01]  /*cdb30*/  IMAD.MOV.U32 R9, RZ, RZ, R4 ;  /* 0x000000ffff097224 */ /* 0x000fe200078e0004 */
[----:B------:R-:W4:Y:S04]  /*cdb40*/  LDL R7, [R1+0x1cf8] ;  /* 0x001cf80001077983 */ /* 0x000f280000100800 */
[----:B------:R-:W2:Y:S04]  /*cdb50*/  LDL R4, [R1+0x1cf4] ;  /* 0x001cf40001047983 */ /* 0x000ea80000100800 */
[----:B------:R1:W-:Y:S04]  /*cdb60*/  LDGSTS.E [R252+0xd800], [R8.64], P0 ;  /* 0x0d80000008fc7fae */ /* 0x0003e80008121846 */
[----:B-1----:R-:W2:Y:S04]  /*cdb70*/  LDL R8, [R1+0x19f4] ;  /* 0x0019f40001087983 */ /* 0x002ea80000100800 */
[----:B------:R-:W2:Y:S02]  /*cdb80*/  LDL R9, [R1+0x19f8] ;  /* 0x0019f80001097983 */ /* 0x000ea40000100800 */
[----:B--2---:R-:W-:-:S04]  /*cdb90*/  LOP3.LUT R9, R9, R8, RZ, 0x3c, !PT ;  /* 0x0000000809097212 */ /* 0x004fc800078e3cff */
[----:B------:R-:W-:-:S04]  /*cdba0*/  LOP3.LUT R8, R9, R8, RZ, 0x3c, !PT ;  /* 0x0000000809087212 */ /* 0x000fc800078e3cff */
[----:B------:R-:W-:-:S05]  /*cdbb0*/  LOP3.LUT R9, R9, R8, RZ, 0x3c, !PT ;  /* 0x0000000809097212 */ /* 0x000fca00078e3cff */
[----:B------:R1:W-:Y:S04]  /*cdbc0*/  LDGSTS.E [R252+0xe800], [R8.64], P0 ;  /* 0x0e80000008fc7fae */ /* 0x0003e80008121846 */
[----:B-1----:R-:W2:Y:S04]  /*cdbd0*/  LDL R8, [R1+0x1a34] ;  /* 0x001a340001087983 */ /* 0x002ea80000100800 */
[----:B------:R-:W2:Y:S02]  /*cdbe0*/  LDL R9, [R1+0x1a38] ;  /* 0x001a380001097983 */ /* 0x000ea40000100800 */
[----:B--2---:R-:W-:-:S04]  /*cdbf0*/  LOP3.LUT R9, R9, R8, RZ, 0x3c, !PT ;  /* 0x0000000809097212 */ /* 0x004fc800078e3cff */
[----:B------:R-:W-:-:S04]  /*cdc00*/  LOP3.LUT R8, R9, R8, RZ, 0x3c, !PT ;  /* 0x0000000809087212 */ /* 0x000fc800078e3cff */
[----:B------:R-:W-:-:S05]  /*cdc10*/  LOP3.LUT R9, R9, R8, RZ, 0x3c, !PT ;  /* 0x0000000809097212 */ /* 0x000fca00078e3cff */
[----:B------:R1:W-:Y:S02]  /*cdc20*/  LDGSTS.E [R252+0xf800], [R8.64], P0 ;  /* 0x0f80000008fc7fae */ /* 0x0003e40008121846 */
[----:B-1----:R-:W-:Y:S01]  /*cdc30*/  MOV R8, R6 ;  /* 0x0000000600087202 */ /* 0x002fe20000000f00 */
[----:B------:R-:W-:Y:S01]  /*cdc40*/  IMAD.MOV.U32 R9, RZ, RZ, R5 ;  /* 0x000000ffff097224 */ /* 0x000fe200078e0005 */
[----:B------:R-:W2:Y:S04]  /*cdc50*/  LDL R6, [R1+0x2df8] ;  /* 0x002df80001067983 */ /* 0x000ea80000100800 */
[----:B------:R-:W2:Y:S04]  /*cdc60*/  LDL R5, [R1+0x2ddc] ;  /* 0x002ddc0001057983 */ /* 0x000ea80000100800 */
[----:B------:R1:W-:Y:S04]  /*cdc70*/  LDGSTS.E [R252+0x10800], [R8.64], P0 ;  /* 0x1080000008fc7fae */ /* 0x0003e80008121846 */
[----:B-1----:R-:W2:Y:S01]  /*cdc80*/  LDL R9, [R1+0x1ab4] ;  /* 0x001ab40001097983 */ /* 0x002ea20000100800 */
[----:B------:R-:W-:-:S02]  /*cdc90*/  IMAD.MOV.U32 R8, RZ, RZ, R44 ;  /* 0x000000ffff087224 */ /* 0x000fc400078e002c */
[----:B------:R-:W3:Y:S03]  /*cdca0*/  LDL R44, [R1+0x2d90] ;  /* 0x002d9000012c7983 */ /* 0x000ee60000100800 */
[----:B--2---:R1:W-:Y:S04]  /*cdcb0*/  LDGSTS.E [R252+0x11800], [R8.64], P0 ;  /* 0x1180000008fc7fae */ /* 0x0043e80008121846 */
        /* <DEDUP_REMOVED lines=42> */
[----:B---3--:R-:W-:Y:S02]  /*cdf60*/  IMAD.MOV.U32 R8, RZ, RZ, R2 ;  /* 0x000000ffff087224 */ /* 0x008fe400078e0002 */
[----:B------:R-:W-:Y:S01]  /*cdf70*/  IMAD.MOV.U32 R9, RZ, RZ, R0 ;  /* 0x000000ffff097224 */ /* 0x000fe200078e0000 */
[----:B------:R-:W2:Y:S04]  /*cdf80*/  LDL R2, [R1+0x2558] ;  /* 0x0025580001027983 */ /* 0x000ea80000100800 */
[----:B------:R-:W3:Y:S04]  /*cdf90*/  LDL R0, [R1+0x254c] ;  /* 0x00254c0001007983 */ /* 0x000ee80000100800 */
[----:B------:R4:W-:Y:S02]  /*cdfa0*/  LDGSTS.E [R252+0x19800], [R8.64], P0 ;  /* 0x1980000008fc7fae */ /* 0x0009e40008121846 */
[----:B----4-:R-:W-:Y:S01]  /*cdfb0*/  MOV R8, R7 ;  /* 0x0000000700087202 */ /* 0x010fe20000000f00 */
        /* <DEDUP_REMOVED lines=16> */
[----:B-1----:R-:W-:Y:S02]  /*ce0c0*/  IMAD.MOV.U32 R8, RZ, RZ, R6 ;  /* 0x000000ffff087224 */ /* 0x002fe400078e0006 */
        /* <DEDUP_REMOVED lines=51> */
[----:B---3--:R-:W-:Y:S02]  /*ce400*/  IMAD.MOV.U32 R9, RZ, RZ, R0 ;  /* 0x000000ffff097224 */ /* 0x008fe400078e0000 */
[----:B------:R-:W2:Y:S04]  /*ce410*/  LDL.LU R0, [R1+0x23d8] ;  /* 0x0023d80001007983 */ /* 0x000ea80000300800 */
[----:B------:R4:W-:Y:S01]  /*ce420*/  LDGSTS.E [R252+0x26800], [R8.64], P0 ;  /* 0x2680000008fc7fae */ /* 0x0009e20008121846 */
[----:B------:R-:W3:Y:S02]  /*ce430*/  LDL.LU R2, [R1+0x2398] ;  /* 0x0023980001027983 */ /* 0x000ee40000300800 */
[----:B----4-:R-:W-:-:S02]  /*ce440*/  IMAD.MOV.U32 R8, RZ, RZ, R7 ;  /* 0x000000ffff087224 */ /* 0x010fc400078e0007 */
[----:B------:R-:W-:Y:S02]  /*ce450*/  IMAD.MOV.U32 R9, RZ, RZ, R4 ;  /* 0x000000ffff097224 */ /* 0x000fe400078e0004 */
[----:B------:R-:W4:Y:S01]  /*ce460*/  LDL.LU R4, [R1+0x23cc] ;  /* 0x0023cc0001047983 */ /* 0x000f220000300800 */
[----:B------:R-:W2:Y:S03]  /*ce470*/  LDL.LU R7, [R1+0x238c] ;  /* 0x00238c0001077983 */ /* 0x000ea60000300800 */
        /* <DEDUP_REMOVED lines=8> */
[----:B------:R-:W2:Y:S01]  /*ce500*/  LDL R9, [R1+0x2498] ;  /* 0x0024980001097983 */ /* 0x000ea20000100800 */
[----:B------:R-:W-:Y:S02]  /*ce510*/  IADD3 R0, P1, R0, UR8, RZ ;  /* 0x0000000800007c10 */ /* 0x000fe4000ff3e0ff */
[----:B---3--:R-:W-:-:S02]  /*ce520*/  IADD3 R2, P2, R2, UR8, RZ ;  /* 0x0000000802027c10 */ /* 0x008fc4000ff5e0ff */
[----:B----4-:R-:W-:Y:S02]  /*ce530*/  IADD3.X R4, R4, UR5, RZ, P1, !PT ;  /* 0x0000000504047c10 */ /* 0x010fe40008ffe4ff */
[----:B------:R-:W-:Y:S02]  /*ce540*/  IADD3.X R7, R7, UR5, RZ, P2, !PT ;  /* 0x0000000507077c10 */ /* 0x000fe400097fe4ff */
[----:B--2---:R-:W-:-:S04]  /*ce550*/  LOP3.LUT R9, R9, R8, RZ, 0x3c, !PT ;  /* 0x0000000809097212 */ /* 0x004fc800078e3cff */
[----:B------:R-:W-:-:S04]  /*ce560*/  LOP3.LUT R8, R9, R8, RZ, 0x3c, !PT ;  /* 0x0000000809087212 */ /* 0x000fc800078e3cff */
[----:B------:R-:W-:-:S05]  /*ce570*/  LOP3.LUT R9, R9, R8, RZ, 0x3c, !PT ;  /* 0x0000000809097212 */ /* 0x000fca00078e3cff */
[----:B------:R1:W-:Y:S02]  /*ce580*/  LDGSTS.E [R252+0x29800], [R8.64], P0 ;  /* 0x2980000008fc7fae */ /* 0x0003e40008121846 */
[----:B-1----:R-:W-:Y:S01]  /*ce590*/  IMAD.MOV.U32 R8, RZ, RZ, R6 ;  /* 0x000000ffff087224 */ /* 0x002fe200078e0006 */
[----:B------:R-:W-:Y:S02]  /*ce5a0*/  MOV R9, R5 ;  /* 0x0000000500097202 */ /* 0x000fe40000000f00 */
[----:B------:R-:W2:Y:S04]  /*ce5b0*/  LDL.LU R5, [R1+0x2358] ;  /* 0x0023580001057983 */ /* 0x000ea80000300800 */
[----:B------:R1:W-:Y:S01]  /*ce5c0*/  LDGSTS.E [R252+0x2a800], [R8.64], P0 ;  /* 0x2a80000008fc7fae */ /* 0x0003e20008121846 */
[----:B------:R-:W3:Y:S02]  /*ce5d0*/  LDL.LU R6, [R1+0x2318] ;  /* 0x0023180001067983 */ /* 0x000ee40000300800 */
[----:B-1----:R-:W-:-:S02]  /*ce5e0*/  IMAD.MOV.U32 R8, RZ, RZ, R198 ;  /* 0x000000ffff087224 */ /* 0x002fc400078e00c6 */
[----:B------:R-:W-:Y:S01]  /*ce5f0*/  IMAD.MOV.U32 R9, RZ, RZ, R44 ;  /* 0x000000ffff097224 */ /* 0x000fe200078e002c */
[----:B------:R-:W4:Y:S01]  /*ce600*/  LDL.LU R198, [R1+0x234c] ;  /* 0x00234c0001c67983 */ /* 0x000f220000300800 */
[----:B------:R-:W4:Y:S02]  /*ce610*/  LDL.LU R44, [R1+0x230c] ;  /* 0x00230c00012c7983 */ /* 0x000f240000300800 */
[----:B------:R1:W-:Y:S01]  /*ce620*/  STL [R1+0x23d8], R0 ;  /* 0x0023d80001007387 */ /* 0x0003e20000100800 */
[----:B------:R1:W-:Y:S01]  /*ce630*/  LDGSTS.E [R252+0x2b800], [R8.64], P0 ;  /* 0x2b80000008fc7fae */ /* 0x0003e20008121846 */
[----:B------:R1:W-:Y:S02]  /*ce640*/  STL [R1+0x23cc], R4 ;  /* 0x0023cc0401007387 */ /* 0x0003e40000100800 */
[----:B------:R1:W-:Y:S02]  /*ce650*/  STL [R1+0x2398], R2 ;  /* 0x0023980201007387 */ /* 0x0003e40000100800 */
[----:B-1----:R-:W-:-:S02]  /*ce660*/  IMAD.MOV.U32 R8, RZ, RZ, R0 ;  /* 0x000000ffff087224 */ /* 0x002fc400078e0000 */
[----:B------:R-:W-:Y:S01]  /*ce670*/  IMAD.MOV.U32 R9, RZ, RZ, R4 ;  /* 0x000000ffff097224 */ /* 0x000fe200078e0004 */
[----:B------:R-:W4:Y:S01]  /*ce680*/  LDL.LU R0, [R1+0x22d8] ;  /* 0x0022d80001007983 */ /* 0x000f220000300800 */
[----:B------:R1:W-:Y:S02]  /*ce690*/  STL [R1+0x238c], R7 ;  /* 0x00238c0701007387 */ /* 0x0003e40000100800 */
[----:B------:R-:W4:Y:S01]  /*ce6a0*/  LDL.LU R4, [R1+0x2298] ;  /* 0x0022980001047983 */ /* 0x000f220000300800 */
[----:B------:R1:W-:Y:S02]  /*ce6b0*/  LDGSTS.E [R252+0x2c800], [R8.64], P0 ;  /* 0x2c80000008fc7fae */ /* 0x0003e40008121846 */
[----:B-1----:R-:W-:Y:S02]  /*ce6c0*/  MOV R8, R2 ;  /* 0x0000000200087202 */ /* 0x002fe40000000f00 */
[----:B------:R-:W4:Y:S01]  /*ce6d0*/  LDL.LU R2, [R1+0x22cc] ;  /* 0x0022cc0001027983 */ /* 0x000f220000300800 */
[----:B------:R-:W-:-:S02]  /*ce6e0*/  IMAD.MOV.U32 R9, RZ, RZ, R7 ;  /* 0x000000ffff097224 */ /* 0x000fc400078e0007 */
[----:B------:R-:W4:Y:S03]  /*ce6f0*/  LDL.LU R7, [R1+0x228c] ;  /* 0x00228c0001077983 */ /* 0x000f260000300800 */
[----:B------:R1:W-:Y:S01]  /*ce700*/  LDGSTS.E [R252+0x2d800], [R8.64], P0 ;  /* 0x2d80000008fc7fae */ /* 0x0003e20008121846 */
[----:B--2---:R-:W-:Y:S02]  /*ce710*/  IADD3 R5, P1, R5, UR8, RZ ;  /* 0x0000000805057c10 */ /* 0x004fe4000ff3e0ff */
[----:B---3--:R-:W-:-:S03]  /*ce720*/  IADD3 R6, P2, R6, UR8, RZ ;  /* 0x0000000806067c10 */ /* 0x008fc6000ff5e0ff */
[----:B------:R2:W-:Y:S01]  /*ce730*/  STL [R1+0x2358], R5 ;  /* 0x0023580501007387 */ /* 0x0005e20000100800 */
[----:B-1----:R-:W-:Y:S01]  /*ce740*/  IMAD.MOV.U32 R8, RZ, RZ, R5 ;  /* 0x000000ffff087224 */ /* 0x002fe200078e0005 */
[----:B----4-:R-:W-:Y:S02]  /*ce750*/  IADD3.X R198, R198, UR5, RZ, P1, !PT ;  /* 0x00000005c6c67c10 */ /* 0x010fe40008ffe4ff */
[----:B------:R-:W-:-:S03]  /*ce760*/  IADD3.X R44, R44, UR5, RZ, P2, !PT ;  /* 0x000000052c2c7c10 */ /* 0x000fc600097fe4ff */
[----:B------:R-:W-:Y:S01]  /*ce770*/  IMAD.MOV.U32 R9, RZ, RZ, R198 ;  /* 0x000000ffff097224 */ /* 0x000fe200078e00c6 */
[----:B------:R1:W-:Y:S01]  /*ce780*/  STL [R1+0x234c], R198 ;  /* 0x00234cc601007387 */ /* 0x0003e20000100800 */
[----:B------:R3:W-:Y:S02]  /*ce790*/  STL [R1+0x2318], R6 ;  /* 0x0023180601007387 */ /* 0x0007e40000100800 */
[----:B--2---:R-:W2:Y:S02]  /*ce7a0*/  LDL.LU R5, [R1+0x2258] ;  /* 0x0022580001057983 */ /* 0x004ea40000300800 */
[----:B------:R4:W-:Y:S01]  /*ce7b0*/  STL [R1+0x230c], R44 ;  /* 0x00230c2c01007387 */ /* 0x0009e20000100800 */
[----:B------:R3:W-:Y:S04]  /*ce7c0*/  LDGSTS.E [R252+0x2e800], [R8.64], P0 ;  /* 0x2e80000008fc7fae */ /* 0x0007e80008121846 */
[----:B-1----:R-:W2:Y:S01]  /*ce7d0*/  LDL.LU R198, [R1+0x2218] ;  /* 0x0022180001c67983 */ /* 0x002ea20000300800 */
[----:B------:R-:W-:Y:S01]  /*ce7e0*/  IADD3 R0, P1, R0, UR8, RZ ;  /* 0x0000000800007c10 */ /* 0x000fe2000ff3e0ff */
[----:B---3--:R-:W-:Y:S01]  /*ce7f0*/  IMAD.MOV.U32 R8, RZ, RZ, R6 ;  /* 0x000000ffff087224 */ /* 0x008fe200078e0006 */
[----:B------:R-:W-:Y:S01]  /*ce800*/  MOV R9, R44 ;  /* 0x0000002c00097202 */ /* 0x000fe20000000f00 */
[----:B------:R-:W3:Y:S01]  /*ce810*/  LDL.LU R6, [R1+0x224c] ;  /* 0x00224c0001067983 */ /* 0x000ee20000300800 */
[----:B------:R-:W-:Y:S01]  /*ce820*/  IADD3 R4, P2, R4, UR8, RZ ;  /* 0x0000000804047c10 */ /* 0x000fe2000ff5e0ff */
[----:B----4-:R-:W4:Y:S02]  /*ce830*/  LDL.LU R44, [R1+0x220c] ;  /* 0x00220c00012c7983 */ /* 0x010f240000300800 */
[----:B------:R1:W-:Y:S01]  /*ce840*/  STL [R1+0x22d8], R0 ;  /* 0x0022d80001007387 */ /* 0x0003e20000100800 */
[----:B------:R1:W-:Y:S01]  /*ce850*/  LDGSTS.E [R252+0x2f800], [R8.64], P0 ;  /* 0x2f80000008fc7fae */ /* 0x0003e20008121846 */
[----:B------:R-:W-:-:S02]  /*ce860*/  IADD3.X R2, R2, UR5, RZ, P1, !PT ;  /* 0x0000000502027c10 */ /* 0x000fc40008ffe4ff */
[----:B------:R-:W-:Y:S01]  /*ce870*/  IADD3.X R7, R7, UR5, RZ, P2, !PT ;  /* 0x0000000507077c10 */ /* 0x000fe200097fe4ff */
[----:B-1----:R-:W-:Y:S02]  /*ce880*/  IMAD.MOV.U32 R8, RZ, RZ, R0 ;  /* 0x000000ffff087224 */ /* 0x002fe400078e0000 */
[----:B------:R-:W-:Y:S01]  /*ce890*/  IMAD.MOV.U32 R9, RZ, RZ, R2 ;  /* 0x000000ffff097224 */ /* 0x000fe200078e0002 */
[----:B------:R1:W-:Y:S01]  /*ce8a0*/  STL [R1+0x22cc], R2 ;  /* 0x0022cc0201007387 */ /* 0x0003e20000100800 */
[----:B------:R1:W-:Y:S02]  /*ce8b0*/  STL [R1+0x2298], R4 ;  /* 0x0022980401007387 */ /* 0x0003e40000100800 */
[----:B------:R-:W4:Y:S02]  /*ce8c0*/  LDL.LU R0, [R1+0x21d8] ;  /* 0x0021d80001007983 */ /* 0x000f240000300800 */
[----:B------:R1:W-:Y:S01]  /*ce8d0*/  STL [R1+0x228c], R7 ;  /* 0x00228c0701007387 */ /* 0x0003e20000100800 */
[----:B------:R1:W-:Y:S04]  /*ce8e0*/  LDGSTS.E [R252+0x30800], [R8.64], P0 ;  /* 0x3080000008fc7fae */ /* 0x0003e80008121846 */
[----:B-1----:R-:W4:Y:S01]  /*ce8f0*/  LDL.LU R2, [R1+0x2198] ;  /* 0x0021980001027983 */ /* 0x002f220000300800 */
[----:B------:R-:W-:-:S03]  /*ce900*/  IMAD.MOV.U32 R8, RZ, RZ, R4 ;  /* 0x000000ffff087224 */ /* 0x000fc600078e0004 */
[----:B------:R-:W4:Y:S01]  /*ce910*/  LDL.LU R4, [R1+0x21cc] ;  /* 0x0021cc0001047983 */ /* 0x000f220000300800 */
[----:B------:R-:W-:Y:S02]  /*ce920*/  IMAD.MOV.U32 R9, RZ, RZ, R7 ;  /* 0x000000ffff097224 */ /* 0x000fe400078e0007 */
[----:B------:R-:W4:Y:S03]  /*ce930*/  LDL.LU R7, [R1+0x218c] ;  /* 0x00218c0001077983 */ /* 0x000f260000300800 */
[----:B------:R1:W-:Y:S01]  /*ce940*/  LDGSTS.E [R252+0x31800], [R8.64], P0 ;  /* 0x3180000008fc7fae */ /* 0x0003e20008121846 */
[----:B--2---:R-:W-:-:S04]  /*ce950*/  IADD3 R5, P1, R5, UR8, RZ ;  /* 0x0000000805057c10 */ /* 0x004fc8000ff3e0ff */
[----:B-1----:R-:W-:Y:S02]  /*ce960*/  MOV R8, R5 ;  /* 0x0000000500087202 */ /* 0x002fe40000000f00 */
[----:B------:R-:W-:Y:S02]  /*ce970*/  IADD3 R198, P2, R198, UR8, RZ ;  /* 0x00000008c6c67c10 */ /* 0x000fe4000ff5e0ff */
[----:B---3--:R-:W-:Y:S02]  /*ce980*/  IADD3.X R6, R6, UR5, RZ, P1, !PT ;  /* 0x0000000506067c10 */ /* 0x008fe40008ffe4ff */
[----:B----4-:R-:W-:-:S03]  /*ce990*/  IADD3.X R44, R44, UR5, RZ, P2, !PT ;  /* 0x000000052c2c7c10 */ /* 0x010fc600097fe4ff */
[----:B------:R-:W-:Y:S01]  /*ce9a0*/  IMAD.MOV.U32 R9, RZ, RZ, R6 ;  /* 0x000000ffff097224 */ /* 0x000fe200078e0006 */
[----:B------:R1:W-:Y:S04]  /*ce9b0*/  STL [R1+0x2258], R5 ;  /* 0x0022580501007387 */ /* 0x0003e80000100800 */
[----:B------:R2:W-:Y:S01]  /*ce9c0*/  LDGSTS.E [R252+0x32800], [R8.64], P0 ;  /* 0x3280000008fc7fae */ /* 0x0005e20008121846 */
[----:B------:R3:W-:Y:S02]  /*ce9d0*/  STL [R1+0x224c], R6 ;  /* 0x00224c0601007387 */ /* 0x0007e40000100800 */
[----:B------:R-:W-:Y:S01]  /*ce9e0*/  STL [R1+0x2218], R198 ;  /* 0x002218c601007387 */ /* 0x000fe20000100800 */
[----:B-1----:R-:W4:Y:S01]  /*ce9f0*/  LDL.LU R5, [R1+0x2158] ;  /* 0x0021580001057983 */ /* 0x002f220000300800 */
[----:B------:R-:W-:Y:S01]  /*cea00*/  IADD3 R0, P1, R0, UR8, RZ ;  /* 0x0000000800007c10 */ /* 0x000fe2000ff3e0ff */
[----:B--2---:R-:W-:-:S02]  /*cea10*/  IMAD.MOV.U32 R8, RZ, RZ, R198 ;  /* 0x000000ffff087224 */ /* 0x004fc400078e00c6 */
[----:B------:R-:W-:Y:S01]  /*cea20*/  IMAD.MOV.U32 R9, RZ, RZ, R44 ;  /* 0x000000ffff097224 */ /* 0x000fe200078e002c */
[----:B------:R1:W-:Y:S01]  /*cea30*/  STL [R1+0x220c], R44 ;  /* 0x00220c2c01007387 */ /* 0x0003e20000100800 */
[----:B---3--:R-:W2:Y:S01]  /*cea40*/  LDL.LU R6, [R1+0x2118] ;  /* 0x0021180001067983 */ /* 0x008ea20000300800 */
[----:B------:R-:W-:Y:S02]  /*cea50*/  IADD3 R2, P2, R2, UR8, RZ ;  /* 0x0000000802027c10 */ /* 0x000fe4000ff5e0ff */
[----:B------:R3:W-:Y:S04]  /*cea60*/  LDGSTS.E [R252+0x33800], [R8.64], P0 ;  /* 0x3380000008fc7fae */ /* 0x0007e80008121846 */
[----:B-1----:R1:W5:Y:S01]  /*cea70*/  LDL.LU R44, [R1+0x3af0] ;  /* 0x003af000012c7983 */ /* 0x0023620000300800 */
[----:B------:R-:W2:Y:S01]  /*cea80*/  LDL.LU R198, [R1+0x210c] ;  /* 0x00210c0001c67983 */ /* 0x000ea20000300800 */
[----:B------:R-:W-:-:S02]  /*cea90*/  IADD3.X R4, R4, UR5, RZ, P1, !PT ;  /* 0x0000000504047c10 */ /* 0x000fc40008ffe4ff */
[----:B------:R-:W-:Y:S01]  /*ceaa0*/  IADD3.X R7, R7, UR5, RZ, P2, !PT ;  /* 0x0000000507077c10 */ /* 0x000fe200097fe4ff */
[----:B---3--:R-:W-:Y:S01]  /*ceab0*/  IMAD.MOV.U32 R8, RZ, RZ, R0 ;  /* 0x000000ffff087224 */ /* 0x008fe200078e0000 */
[----:B------:R-:W-:Y:S01]  /*ceac0*/  MOV R9, R4 ;  /* 0x0000000400097202 */ /* 0x000fe20000000f00 */
[----:B------:R-:W-:Y:S01]  /*cead0*/  STL [R1+0x21d8], R0 ;  /* 0x0021d80001007387 */ /* 0x000fe20000100800 */
[----:B------:R3:W-:Y:S02]  /*ceae0*/  STL [R1+0x21cc], R4 ;  /* 0x0021cc0401007387 */ /* 0x0007e40000100800 */
[----:B------:R-:W-:Y:S01]  /*ceaf0*/  STL [R1+0x2198], R2 ;  /* 0x0021980201007387 */ /* 0x000fe20000100800 */
[----:B------:R1:W-:Y:S04]  /*ceb00*/  LDGSTS.E [R252+0x34800], [R8.64], P0 ;  /* 0x3480000008fc7fae */ /* 0x0003e80008121846 */
[----:B---3--:R-:W3:Y:S01]  /*ceb10*/  LDL.LU R4, [R1+0x20d8] ;  /* 0x0020d80001047983 */ /* 0x008ee20000300800 */
[----:B------:R1:W-:Y:S02]  /*ceb20*/  STL [R1+0x218c], R7 ;  /* 0x00218c0701007387 */ /* 0x0003e40000100800 */
[----:B------:R-:W3:Y:S02]  /*ceb30*/  LDL.LU R0, [R1+0x2098] ;  /* 0x0020980001007983 */ /* 0x000ee40000300800 */
[----:B-1----:R-:W-:-:S02]  /*ceb40*/  IMAD.MOV.U32 R8, RZ, RZ, R2 ;  /* 0x000000ffff087224 */ /* 0x002fc400078e0002 */
[----:B------:R-:W-:Y:S02]  /*ceb50*/  IMAD.MOV.U32 R9, RZ, RZ, R7 ;  /* 0x000000ffff097224 */ /* 0x000fe400078e0007 */
[----:B------:R1:W5:Y:S01]  /*ceb60*/  LDL.LU R7, [R1+0x3aec] ;  /* 0x003aec0001077983 */ /* 0x0003620000300800 */
[----:B------:R-:W3:Y:S03]  /*ceb70*/  LDL.LU R2, [R1+0x208c] ;  /* 0x00208c0001027983 */ /* 0x000ee60000300800 */
[----:B------:R1:W-:Y:S04]  /*ceb80*/  LDGSTS.E [R252+0x35800], [R8.64], P0 ;  /* 0x3580000008fc7fae */ /* 0x0003e80008121846 */
[----:B-1----:R-:W3:Y:S01]  /*ceb90*/  LDL.LU R9, [R1+0x214c] ;  /* 0x00214c0001097983 */ /* 0x002ee20000300800 */
[----:B----4-:R-:W-:-:S05]  /*ceba0*/  IADD3 R5, P1, R5, UR8, RZ ;  /* 0x0000000805057c10 */ /* 0x010fca000ff3e0ff */
[----:B------:R-:W-:Y:S01]  /*cebb0*/  IMAD.MOV.U32 R8, RZ, RZ, R5 ;  /* 0x000000ffff087224 */ /* 0x000fe200078e0005 */
[----:B--2---:R-:W-:Y:S01]  /*cebc0*/  IADD3 R6, P2, R6, UR8, RZ ;  /* 0x0000000806067c10 */ /* 0x004fe2000ff5e0ff */
[----:B------:R1:W-:Y:S03]  /*cebd0*/  STL [R1+0x2158], R5 ;  /* 0x0021580501007387 */ /* 0x0003e60000100800 */
[----:B------:R-:W-:Y:S02]  /*cebe0*/  IADD3.X R198, R198, UR5, RZ, P2, !PT ;  /* 0x00000005c6c67c10 */ /* 0x000fe400097fe4ff */
[----:B---3--:R-:W-:-:S05]  /*cebf0*/  IADD3.X R9, R9, UR5, RZ, P1, !PT ;  /* 0x0000000509097c10 */ /* 0x008fca0008ffe4ff */
[----:B------:R2:W-:Y:S04]  /*cec00*/  STL [R1+0x214c], R9 ;  /* 0x00214c0901007387 */ /* 0x0005e80000100800 */
[----:B------:R3:W-:Y:S01]  /*cec10*/  LDGSTS.E [R252+0x36800], [R8.64], P0 ;  /* 0x3680000008fc7fae */ /* 0x0007e20008121846 */
[----:B------:R2:W-:Y:S02]  /*cec20*/  STL [R1+0x2118], R6 ;  /* 0x0021180601007387 */ /* 0x0005e40000100800 */
[----:B-1----:R-:W4:Y:S02]  /*cec30*/  LDL.LU R5, [R1+0x2018] ;  /* 0x0020180001057983 */ /* 0x002f240000300800 */
[----:B------:R1:W-:Y:S02]  /*cec40*/  STL [R1+0x210c], R198 ;  /* 0x00210cc601007387 */ /* 0x0003e40000100800 */
[----:B---3--:R-:W-:Y:S01]  /*cec50*/  IMAD.MOV.U32 R8, RZ, RZ, R6 ;  /* 0x000000ffff087224 */ /* 0x008fe200078e0006 */
[----:B--2---:R-:W-:Y:S01]  /*cec60*/  MOV R9, R198 ;  /* 0x000000c600097202 */ /* 0x004fe20000000f00 */
[----:B------:R-:W2:Y:S01]  /*cec70*/  LDL.LU R6, [R1+0x200c] ;  /* 0x00200c0001067983 */ /* 0x000ea20000300800 */
[----:B-1----:R-:W3:Y:S03]  /*cec80*/  LDL.LU R198, [R1+0x1f98] ;  /* 0x001f980001c67983 */ /* 0x002ee60000300800 */
[----:B------:R1:W-:Y:S04]  /*cec90*/  LDGSTS.E [R252+0x37800], [R8.64], P0 ;  /* 0x3780000008fc7fae */ /* 0x0003e80008121846 */
[----:B-1----:R-:W2:Y:S01]  /*ceca0*/  LDL.LU R9, [R1+0x20cc] ;  /* 0x0020cc0001097983 */ /* 0x002ea20000300800 */
[----:B------:R-:W-:-:S02]  /*cecb0*/  IADD3 R4, P1, R4, UR8, RZ ;  /* 0x0000000804047c10 */ /* 0x000fc4000ff3e0ff */
[----:B------:R-:W-:-:S03]  /*cecc0*/  IADD3 R0, P2, R0, UR8, RZ ;  /* 0x0000000800007c10 */ /* 0x000fc6000ff5e0ff */
[----:B------:R-:W-:Y:S01]  /*cecd0*/  IMAD.MOV.U32 R8, RZ, RZ, R4 ;  /* 0x000000ffff087224 */ /* 0x000fe200078e0004 */
[----:B------:R-:W-:Y:S01]  /*cece0*/  IADD3.X R2, R2, UR5, RZ, P2, !PT ;  /* 0x0000000502027c10 */ /* 0x000fe200097fe4ff */
[----:B------:R1:W-:Y:S01]  /*cecf0*/  STL [R1+0x20d8], R4 ;  /* 0x0020d80401007387 */ /* 0x0003e20000100800 */
[----:B--2---:R-:W-:-:S05]  /*ced00*/  IADD3.X R9, R9, UR5, RZ, P1, !PT ;  /* 0x0000000509097c10 */ /* 0x004fca0008ffe4ff */
[----:B------:R2:W-:Y:S04]  /*ced10*/  STL [R1+0x20cc], R9 ;  /* 0x0020cc0901007387 */ /* 0x0005e80000100800 */
[----:B------:R2:W-:Y:S01]  /*ced20*/  LDGSTS.E [R252+0x38800], [R8.64], P0 ;  /* 0x3880000008fc7fae */ /* 0x0005e20008121846 */
[----:B------:R-:W-:Y:S02]  /*ced30*/  STL [R1+0x2098], R0 ;  /* 0x0020980001007387 */ /* 0x000fe40000100800 */
[----:B-1----:R-:W3:Y:S02]  /*ced40*/  LDL.LU R4, [R1+0x1f8c] ;  /* 0x001f8c0001047983 */ /* 0x002ee40000300800 */
[----:B------:R1:W-:Y:S02]  /*ced50*/  STL [R1+0x208c], R2 ;  /* 0x00208c0201007387 */ /* 0x0003e40000100800 */
[----:B--2---:R-:W-:-:S02]  /*ced60*/  IMAD.MOV.U32 R8, RZ, RZ, R0 ;  /* 0x000000ffff087224 */ /* 0x004fc400078e0000 */
[----:B------:R-:W-:Y:S02]  /*ced70*/  IMAD.MOV.U32 R9, RZ, RZ, R2 ;  /* 0x000000ffff097224 */ /* 0x000fe400078e0002 */
[----:B-1----:R-:W2:Y:S01]  /*ced80*/  LDL.LU R2, [R1+0x1f0c] ;  /* 0x001f0c0001027983 */ /* 0x002ea20000300800 */
[----:B------:R-:W2:Y:S03]  /*ced90*/  LDL.LU R0, [R1+0x1f18] ;  /* 0x001f180001007983 */ /* 0x000ea60000300800 */
[----:B------:R1:W-:Y:S04]  /*ceda0*/  LDGSTS.E [R252+0x39800], [R8.64], P0 ;  /* 0x3980000008fc7fae */ /* 0x0003e80008121846 */
[----:B-1----:R-:W2:Y:S01]  /*cedb0*/  LDL.LU R8, [R1+0x204c] ;  /* 0x00204c0001087983 */ /* 0x002ea20000300800 */
[----:B------:R-:W2:Y:S01]  /*cedc0*/  LDL.LU R9, [R1+0x2058] ;  /* 0x0020580001097983 */ /* 0x000ea20000300800 */
[----:B----4-:R-:W-:-:S04]  /*cedd0*/  IADD3 R5, P2, R5, UR8, RZ ;  /* 0x0000000805057c10 */ /* 0x010fc8000ff5e0ff */
[----:B------:R-:W-:Y:S02]  /*cede0*/  IADD3.X R6, R6, UR5, RZ, P2, !PT ;  /* 0x0000000506067c10 */ /* 0x000fe400097fe4ff */
[----:B--2---:R-:W-:-:S04]  /*cedf0*/  IADD3 R9, P1, R9, UR8, RZ ;  /* 0x0000000809097c10 */ /* 0x004fc8000ff3e0ff */
[----:B------:R-:W-:Y:S01]  /*cee00*/  IADD3.X R8, R8, UR5, RZ, P1, !PT ;  /* 0x0000000508087c10 */ /* 0x000fe20008ffe4ff */
[----:B------:R1:W-:Y:S04]  /*cee10*/  STL [R1+0x2058], R9 ;  /* 0x0020580901007387 */ /* 0x0003e80000100800 */
[----:B------:R2:W-:Y:S01]  /*cee20*/  STL [R1+0x204c], R8 ;  /* 0x00204c0801007387 */ /* 0x0005e20000100800 */
[----:B-1----:R-:W-:-:S04]  /*cee30*/  LOP3.LUT R9, R9, R8, RZ, 0x3c, !PT ;  /* 0x0000000809097212 */ /* 0x002fc800078e3cff */
[----:B--2---:R-:W-:-:S04]  /*cee40*/  LOP3.LUT R8, R9, R8, RZ, 0x3c, !PT ;  /* 0x0000000809087212 */ /* 0x004fc800078e3cff */
[----:B------:R-:W-:Y:S01]  /*cee50*/  LOP3.LUT R9, R9, R8, RZ, 0x3c, !PT ;  /* 0x0000000809097212 */ /* 0x000fe200078e3cff */
[----:B------:R-:W-:Y:S04]  /*cee60*/  STL [R1+0x2018], R5 ;  /* 0x0020180501007387 */ /* 0x000fe80000100800 */
[----:B------:R1:W-:Y:S01]  /*cee70*/  LDGSTS.E [R252+0x3a800], [R8.64], P0 ;  /* 0x3a80000008fc7fae */ /* 0x0003e20008121846 */
[----:B------:R2:W-:Y:S02]  /*cee80*/  STL [R1+0x200c], R6 ;  /* 0x00200c0601007387 */ /* 0x0005e40000100800 */
[----:B-1----:R-:W-:Y:S01]  /*cee90*/  IMAD.MOV.U32 R8, RZ, RZ, R5 ;  /* 0x000000ffff087224 */ /* 0x002fe200078e0005 */
[----:B------:R-:W-:Y:S02]  /*ceea0*/  MOV R9, R6 ;  /* 0x0000000600097202 */ /* 0x000fe40000000f00 */
[----:B--2---:R1:W5:Y:S01]  /*ceeb0*/  LDL.LU R6, [R1+0x3ae8] ;  /* 0x003ae80001067983 */ /* 0x0043620000300800 */
[----:B------:R1:W5:Y:S03]  /*ceec0*/  LDL.LU R5, [R1+0x3ae4] ;  /* 0x003ae40001057983 */ /* 0x0003660000300800 */
[----:B------:R2:W-:Y:S04]  /*ceed0*/  LDGSTS.E [R252+0x3b800], [R8.64], P0 ;  /* 0x3b80000008fc7fae */ /* 0x0005e80008121846 */
[----:B--2---:R-:W2:Y:S01]  /*ceee0*/  LDL.LU R8, [R1+0x1fcc] ;  /* 0x001fcc0001087983 */ /* 0x004ea20000300800 */
[----:B------:R-:W4:Y:S01]  /*ceef0*/  LDL.LU R9, [R1+0x1fd8] ;  /* 0x001fd80001097983 */ /* 0x000f220000300800 */
[----:B---3--:R-:W-:-:S04]  /*cef00*/  IADD3 R198, P2, R198, UR8, RZ ;  /* 0x00000008c6c67c10 */ /* 0x008fc8000ff5e0ff */
[----:B------:R-:W-:Y:S02]  /*cef10*/  IADD3.X R4, R4, UR5, RZ, P2, !PT ;  /* 0x0000000504047c10 */ /* 0x000fe400097fe4ff */
[----:B----4-:R-:W-:-:S04]  /*cef20*/  IADD3 R9, P1, R9, UR8, RZ ;  /* 0x0000000809097c10 */ /* 0x010fc8000ff3e0ff */
[----:B--2---:R-:W-:Y:S01]  /*cef30*/  IADD3.X R8, R8, UR5, RZ, P1, !PT ;  /* 0x0000000508087c10 */ /* 0x004fe20008ffe4ff */
[----:B------:R2:W-:Y:S04]  /*cef40*/  STL [R1+0x1fd8], R9 ;  /* 0x001fd80901007387 */ /* 0x0005e80000100800 */
[----:B------:R3:W-:Y:S01]  /*cef50*/  STL [R1+0x1fcc], R8 ;  /* 0x001fcc0801007387 */ /* 0x0007e20000100800 */
[----:B--2---:R-:W-:-:S04]  /*cef60*/  LOP3.LUT R9, R9, R8, RZ, 0x3c, !PT ;  /* 0x0000000809097212 */ /* 0x004fc800078e3cff */
[----:B---3--:R-:W-:-:S04]  /*cef70*/  LOP3.LUT R8, R9, R8, RZ, 0x3c, !PT ;  /* 0x0000000809087212 */ /* 0x008fc800078e3cff */
[----:B------:R-:W-:Y:S01]  /*cef80*/  LOP3.LUT R9, R9, R8, RZ, 0x3c, !PT ;  /* 0x0000000809097212 */ /* 0x000fe200078e3cff */
[----:B------:R-:W-:Y:S04]  /*cef90*/  STL [R1+0x1f98], R198 ;  /* 0x001f98c601007387 */ /* 0x000fe80000100800 */
[----:B------:R2:W-:Y:S01]  /*cefa0*/  LDGSTS.E [R252+0x3c800], [R8.64], P0 ;  /* 0x3c80000008fc7fae */ /* 0x0005e20008121846 */
[----:B------:R3:W-:Y:S02]  /*cefb0*/  STL [R1+0x1f8c], R4 ;  /* 0x001f8c0401007387 */ /* 0x0007e40000100800 */
[----:B--2---:R-:W-:Y:S02]  /*cefc0*/  IMAD.MOV.U32 R8, RZ, RZ, R198 ;  /* 0x000000ffff087224 */ /* 0x004fe400078e00c6 */
[----:B------:R-:W-:-:S02]  /*cefd0*/  IMAD.MOV.U32 R9, RZ, RZ, R4 ;  /* 0x000000ffff097224 */ /* 0x000fc400078e0004 */
[----:B---3--:R1:W5:Y:S04]  /*cefe0*/  LDL.LU R4, [R1+0x3ae0] ;  /* 0x003ae00001047983 */ /* 0x0083680000300800 */
[----:B------:R2:W-:Y:S04]  /*ceff0*/  LDGSTS.E [R252+0x3d800], [R8.64], P0 ;  /* 0x3d80000008fc7fae */ /* 0x0005e80008121846 */
[----:B--2---:R-:W2:Y:S01]  /*cf000*/  LDL.LU R8, [R1+0x1f4c] ;  /* 0x001f4c0001087983 */ /* 0x004ea20000300800 */
[----:B------:R-:W3:Y:S03]  /*cf010*/  LDL.LU R9, [R1+0x1f58] ;  /* 0x001f580001097983 */ /* 0x000ee60000300800 */
[----:B------:R-:W4:Y:S01]  /*cf020*/  S2R R198, SR_TID.X ;  /* 0x0000000000c67919 */ /* 0x000f220000002100 */
[----:B------:R-:W-:-:S04]  /*cf030*/  IADD3 R0, P1, R0, UR8, RZ ;  /* 0x0000000800007c10 */ /* 0x000fc8000ff3e0ff */
[----:B------:R-:W-:Y:S02]  /*cf040*/  IADD3.X R2, R2, UR5, RZ, P1, !PT ;  /* 0x0000000502027c10 */ /* 0x000fe40008ffe4ff */
[----:B---3--:R-:W-:-:S04]  /*cf050*/  IADD3 R9, P2, R9, UR8, RZ ;  /* 0x0000000809097c10 */ /* 0x008fc8000ff5e0ff */
[----:B--2---:R-:W-:Y:S01]  /*cf060*/  IADD3.X R8, R8, UR5, RZ, P2, !PT ;  /* 0x0000000508087c10 */ /* 0x004fe200097fe4ff */
[----:B------:R2:W-:Y:S04]  /*cf070*/  STL [R1+0x1f58], R9 ;  /* 0x001f580901007387 */ /* 0x0005e80000100800 */
[----:B------:R3:W-:Y:S01]  /*cf080*/  STL [R1+0x1f4c], R8 ;  /* 0x001f4c0801007387 */ /* 0x0007e20000100800 */
[----:B--2---:R-:W-:-:S04]  /*cf090*/  LOP3.LUT R9, R9, R8, RZ, 0x3c, !PT ;  /* 0x0000000809097212 */ /* 0x004fc800078e3cff */
[----:B---3--:R-:W-:-:S04]  /*cf0a0*/  LOP3.LUT R8, R9, R8, RZ, 0x3c, !PT ;  /* 0x0000000809087212 */ /* 0x008fc800078e3cff */
[----:B------:R-:W-:-:S05]  /*cf0b0*/  LOP3.LUT R9, R9, R8, RZ, 0x3c, !PT ;  /* 0x0000000809097212 */ /* 0x000fca00078e3cff */
[----:B------:R2:W-:Y:S04]  /*cf0c0*/  LDGSTS.E [R252+0x3e800], [R8.64], P0 ;  /* 0x3e80000008fc7fae */ /* 0x0005e80008121846 */
[----:B--2---:R-:W2:Y:S01]  /*cf0d0*/  S2R R252, SR_TID.X ;  /* 0x0000000000fc7919 */ /* 0x004ea20000002100 */
[----:B----4-:R-:W-:Y:S02]  /*cf0e0*/  LOP3.LUT R9, R198, 0x7f, RZ, 0xc0, !PT ;  /* 0x0000007fc6097812 */ /* 0x010fe400078ec0ff */
[----:B------:R-:W-:Y:S01]  /*cf0f0*/  MOV R8, R0 ;  /* 0x0000000000087202 */ /* 0x000fe20000000f00 */
[----:B------:R-:W-:Y:S01]  /*cf100*/  STL [R1+0x1f18], R0 ;  /* 0x001f180001007387 */ /* 0x000fe20000100800 */
[----:B------:R3:W-:Y:S01]  /*cf110*/  STL [R1+0x1f0c], R2 ;  /* 0x001f0c0201007387 */ /* 0x0007e20000100800 */
[----:B--2---:R-:W-:-:S05]  /*cf120*/  LOP3.LUT R252, R252, 0x7f, RZ, 0xc0, !PT ;  /* 0x0000007ffcfc7812 */ /* 0x004fca00078ec0ff */
[----:B------:R-:W-:-:S05]  /*cf130*/  IMAD.SHL.U32 R252, R252, 0x4, RZ ;  /* 0x00000004fcfc7824 */ /* 0x000fca00078e00ff */
[----:B------:R-:W-:Y:S01]  /*cf140*/  LOP3.LUT R198, R252, 0x50, RZ, 0x3c, !PT ;  /* 0x00000050fcc67812 */ /* 0x000fe200078e3cff */
[----:B------:R-:W-:Y:S02]  /*cf150*/  IMAD.SHL.U32 R252, R9, 0x4, RZ ;  /* 0x0000000409fc7824 */ /* 0x000fe400078e00ff */
[----:B------:R-:W-:Y:S02]  /*cf160*/  IMAD.MOV.U32 R9, RZ, RZ, R2 ;  /* 0x000000ffff097224 */ /* 0x000fe400078e0002 */
[----:B---3--:R1:W5:Y:S01]  /*cf170*/  LDL.LU R2, [R1+0x3adc] ;  /* 0x003adc0001027983 */ /* 0x0083620000300800 */
[----:B------:R1:W5:Y:S01]  /*cf180*/  LDL.LU R0, [R1+0x3ad8] ;  /* 0x003ad80001007983 */ /* 0x0003620000300800 */
[----:B------:R-:W-:-:S05]  /*cf190*/  LOP3.LUT R252, R252, 0x40, RZ, 0x3c, !PT ;  /* 0x00000040fcfc7812 */ /* 0x000fca00078e3cff */
[----:B------:R2:W-:Y:S04]  /*cf1a0*/  LDGSTS.E [R252+0x3f800], [R8.64], P0 ;  /* 0x3f80000008fc7fae */ /* 0x0005e80008121846 */
[----:B--2---:R-:W2:Y:S04]  /*cf1b0*/  LDL R8, [R1+0x1ed4] ;  /* 0x001ed40001087983 */ /* 0x004ea80000100800 */
[----:B------:R-:W2:Y:S02]  /*cf1c0*/  LDL R9, [R1+0x1ee0] ;  /* 0x001ee00001097983 */ /* 0x000ea40000100800 */
[----:B--2---:R-:W-:-:S04]  /*cf1d0*/  LOP3.LUT R9, R9, R8, RZ, 0x3c, !PT ;  /* 0x0000000809097212 */ /* 0x004fc800078e3cff */
[----:B------:R-:W-:-:S04]  /*cf1e0*/  LOP3.LUT R8, R9, R8, RZ, 0x3c, !PT ;  /* 0x0000000809087212 */ /* 0x000fc800078e3cff */
[----:B------:R-:W-:-:S05]  /*cf1f0*/  LOP3.LUT R9, R9, R8, RZ, 0x3c, !PT ;  /* 0x0000000809097212 */ /* 0x000fca00078e3cff */
        /* <DEDUP_REMOVED lines=102> */
[----:B------:R2:W-:Y:S02]  /*cf860*/  LDGSTS.E [R198+0x11a00], [R8.64], P0 ;  /* 0x11a0000008c67fae */ /* 0x0005e40008121846 */
[----:B--2---:R-:W-:Y:S02]  /*cf870*/  IMAD.MOV.U32 R8, RZ, RZ, R249 ;  /* 0x000000ffff087224 */ /* 0x004fe400078e00f9 */
[----:B------:R-:W-:-:S05]  /*cf880*/  IMAD.MOV.U32 R9, RZ, RZ, R250 ;  /* 0x000000ffff097224 */ /* 0x000fca00078e00fa */
[----:B------:R2:W-:Y:S02]  /*cf890*/  LDGSTS.E [R198+0x12a00], [R8.64], P0 ;  /* 0x12a0000008c67fae */ /* 0x0005e40008121846 */
[----:B--2---:R-:W-:Y:S01]  /*cf8a0*/  MOV R8, R247 ;  /* 0x000000f700087202 */ /* 0x004fe20000000f00 */
[----:B------:R-:W-:-:S05]  /*cf8b0*/  IMAD.MOV.U32 R9, RZ, RZ, R248 ;  /* 0x000000ffff097224 */ /* 0x000fca00078e00f8 */
[----:B------:R2:W-:Y:S02]  /*cf8c0*/  LDGSTS.E [R198+0x13a00], [R8.64], P0 ;  /* 0x13a0000008c67fae */ /* 0x0005e40008121846 */
[----:B--2---:R-:W-:Y:S02]  /*cf8d0*/  IMAD.MOV.U32 R8, RZ, RZ, R245 ;  /* 0x000000ffff087224 */ /* 0x004fe400078e00f5 */
[----:B------:R-:W-:-:S05]  /*cf8e0*/  IMAD.MOV.U32 R9, RZ, RZ, R246 ;  /* 0x000000ffff097224 */ /* 0x000fca00078e00f6 */
[----:B------:R2:W-:Y:S02]  /*cf8f0*/  LDGSTS.E [R198+0x14a00], [R8.64], P0 ;  /* 0x14a0000008c67fae */ /* 0x0005e40008121846 */
[----:B--2---:R-:W-:Y:S01]  /*cf900*/  IMAD.MOV.U32 R8, RZ, RZ, R243 ;  /* 0x000000ffff087224 */ /* 0x004fe200078e00f3 */
[----:B------:R-:W-:-:S05]  /*cf910*/  MOV R9, R244 ;  /* 0x000000f400097202 */ /* 0x000fca0000000f00 */
[----:B------:R2:W-:Y:S02]  /*cf920*/  LDGSTS.E [R198+0x15a00], [R8.64], P0 ;  /* 0x15a0000008c67fae */ /* 0x0005e40008121846 */
[----:B--2---:R-:W-:Y:S02]  /*cf930*/  IMAD.MOV.U32 R8, RZ, RZ, R241 ;  /* 0x000000ffff087224 */ /* 0x004fe400078e00f1 */
[----:B------:R-:W-:-:S05]  /*cf940*/  IMAD.MOV.U32 R9, RZ, RZ, R242 ;  /* 0x000000ffff097224 */ /* 0x000fca00078e00f2 */
        /* <DEDUP_REMOVED lines=38> */
[----:B------:R-:W-:Y:S02]  /*cfbb0*/  IMAD.MOV.U32 R9, RZ, RZ, R208 ;  /* 0x000000ffff097224 */ /* 0x000fe400078e00d0 */
[----:B------:R-:W2:Y:S04]  /*cfbc0*/  LDL.LU R208, [R1+0x23c4] ;  /* 0x0023c40001d07983 */ /* 0x000ea80000300800 */
[----:B------:R3:W-:Y:S01]  /*cfbd0*/  LDGSTS.E [R198+0x23a00], [R8.64], P0 ;  /* 0x23a0000008c67fae */ /* 0x0007e20008121846 */
[----:B------:R-:W4:Y:S02]  /*cfbe0*/  LDL.LU R206, [R1+0x23d0] ;  /* 0x0023d00001ce7983 */ /* 0x000f240000300800 */
[----:B------:R-:W2:Y:S02]  /*cfbf0*/  LDL.LU R212, [R1+0x2384] ;  /* 0x0023840001d47983 */ /* 0x000ea40000300800 */
[----:B------:R-:W2:Y:S02]  /*cfc00*/  LDL.LU R211, [R1+0x2390] ;  /* 0x0023900001d37983 */ /* 0x000ea40000300800 */
[----:B---3--:R-:W-:Y:S01]  /*cfc10*/  IMAD.MOV.U32 R8, RZ, RZ, R217 ;  /* 0x000000ffff087224 */ /* 0x008fe200078e00d9 */
[----:B------:R-:W-:-:S05]  /*cfc20*/  MOV R9, R218 ;  /* 0x000000da00097202 */ /* 0x000fca0000000f00 */
[----:B------:R3:W-:Y:S02]  /*cfc30*/  LDGSTS.E [R198+0x24a00], [R8.64], P0 ;  /* 0x24a0000008c67fae */ /* 0x0007e40008121846 */
[----:B---3--:R-:W-:Y:S02]  /*cfc40*/  IMAD.MOV.U32 R8, RZ, RZ, R199 ;  /* 0x000000ffff087224 */ /* 0x008fe400078e00c7 */
[----:B------:R-:W-:Y:S01]  /*cfc50*/  IMAD.MOV.U32 R9, RZ, RZ, R201 ;  /* 0x000000ffff097224 */ /* 0x000fe200078e00c9 */
[----:B------:R-:W3:Y:S01]  /*cfc60*/  LDL.LU R199, [R1+0x2350] ;  /* 0x0023500001c77983 */ /* 0x000ee20000300800 */
[----:B------:R-:W3:Y:S03]  /*cfc70*/  LDL.LU R201, [R1+0x2310] ;  /* 0x0023100001c97983 */ /* 0x000ee60000300800 */
[----:B------:R1:W-:Y:S02]  /*cfc80*/  LDGSTS.E [R198+0x25a00], [R8.64], P0 ;  /* 0x25a0000008c67fae */ /* 0x0003e40008121846 */
[----:B-1----:R-:W-:-:S02]  /*cfc90*/  IMAD.MOV.U32 R8, RZ, RZ, R203 ;  /* 0x000000ffff087224 */ /* 0x002fc400078e00cb */
[----:B------:R-:W-:Y:S01]  /*cfca0*/  IMAD.MOV.U32 R9, RZ, RZ, R204 ;  /* 0x000000ffff097224 */ /* 0x000fe200078e00cc */
[----:B------:R-:W3:Y:S01]  /*cfcb0*/  LDL.LU R203, [R1+0x2344] ;  /* 0x0023440001cb7983 */ /* 0x000ee20000300800 */
[----:B------:R-:W3:Y:S03]  /*cfcc0*/  LDL.LU R204, [R1+0x2304] ;  /* 0x0023040001cc7983 */ /* 0x000ee60000300800 */
[----:B------:R1:W-:Y:S02]  /*cfcd0*/  LDGSTS.E [R198+0x26a00], [R8.64], P0 ;  /* 0x26a0000008c67fae */ /* 0x0003e40008121846 */
[----:B-1----:R-:W-:Y:S01]  /*cfce0*/  MOV R8, R215 ;  /* 0x000000d700087202 */ /* 0x002fe20000000f00 */
[----:B------:R-:W-:-:S05]  /*cfcf0*/  IMAD.MOV.U32 R9, RZ, RZ, R216 ;  /* 0x000000ffff097224 */ /* 0x000fca00078e00d8 */
[----:B------:R1:W-:Y:S02]  /*cfd00*/  LDGSTS.E [R198+0x27a00], [R8.64], P0 ;  /* 0x27a0000008c67fae */ /* 0x0003e40008121846 */
[----:B-1----:R-:W-:Y:S02]  /*cfd10*/  IMAD.MOV.U32 R8, RZ, RZ, R213 ;  /* 0x000000ffff087224 */ /* 0x002fe400078e00d5 */
[----:B------:R-:W-:-:S05]  /*cfd20*/  IMAD.MOV.U32 R9, RZ, RZ, R214 ;  /* 0x000000ffff097224 */ /* 0x000fca00078e00d6 */
[----:B------:R1:W-:Y:S02]  /*cfd30*/  LDGSTS.E [R198+0x28a00], [R8.64], P0 ;  /* 0x28a0000008c67fae */ /* 0x0003e40008121846 */
[----:B-1----:R-:W-:Y:S01]  /*cfd40*/  IMAD.MOV.U32 R8, RZ, RZ, R200 ;  /* 0x000000ffff087224 */ /* 0x002fe200078e00c8 */
[----:B------:R-:W-:Y:S02]  /*cfd50*/  MOV R9, R209 ;  /* 0x000000d100097202 */ /* 0x000fe40000000f00 */
[----:B------:R-:W3:Y:S04]  /*cfd60*/  LDL.LU R209, [R1+0x22d0] ;  /* 0x0022d00001d17983 */ /* 0x000ee80000300800 */
[----:B------:R1:W-:Y:S01]  /*cfd70*/  LDGSTS.E [R198+0x29a00], [R8.64], P0 ;  /* 0x29a0000008c67fae */ /* 0x0003e20008121846 */
[----:B------:R-:W3:Y:S02]  /*cfd80*/  LDL.LU R200, [R1+0x2290] ;  /* 0x0022900001c87983 */ /* 0x000ee40000300800 */
[----:B-1----:R-:W-:-:S02]  /*cfd90*/  IMAD.MOV.U32 R9, RZ, RZ, R210 ;  /* 0x000000ffff097224 */ /* 0x002fc400078e00d2 */
[----:B------:R-:W3:Y:S01]  /*cfda0*/  LDL.LU R210, [R1+0x22c4] ;  /* 0x0022c40001d27983 */ /* 0x000ee20000300800 */
[----:B------:R-:W-:Y:S02]  /*cfdb0*/  IMAD.MOV.U32 R8, RZ, RZ, R202 ;  /* 0x000000ffff087224 */ /* 0x000fe400078e00ca */
[----:B------:R-:W3:Y:S03]  /*cfdc0*/  LDL.LU R202, [R1+0x2284] ;  /* 0x0022840001ca7983 */ /* 0x000ee60000300800 */
[----:B------:R1:W-:Y:S02]  /*cfdd0*/  LDGSTS.E [R198+0x2aa00], [R8.64], P0 ;  /* 0x2aa0000008c67fae */ /* 0x0003e40008121846 */
[----:B-1----:R-:W-:Y:S02]  /*cfde0*/  IMAD.MOV.U32 R8, RZ, RZ, R205 ;  /* 0x000000ffff087224 */ /* 0x002fe400078e00cd */
[----:B------:R-:W-:-:S02]  /*cfdf0*/  IMAD.MOV.U32 R9, RZ, RZ, R207 ;  /* 0x000000ffff097224 */ /* 0x000fc400078e00cf */
[----:B------:R-:W3:Y:S01]  /*cfe00*/  LDL.LU R207, [R1+0x2250] ;  /* 0x0022500001cf7983 */ /* 0x000ee20000300800 */
[----:B------:R-:W3:Y:S03]  /*cfe10*/  LDL.LU R205, [R1+0x2210] ;  /* 0x0022100001cd7983 */ /* 0x000ee60000300800 */
[----:B------:R1:W-:Y:S01]  /*cfe20*/  LDGSTS.E [R198+0x2ba00], [R8.64], P0 ;  /* 0x2ba0000008c67fae */ /* 0x0003e20008121846 */
[----:B----4-:R-:W-:Y:S02]  /*cfe30*/  IADD3 R206, P1, R206, UR8, RZ ;  /* 0x00000008cece7c10 */ /* 0x010fe4000ff3e0ff */
[----:B--2---:R-:W-:Y:S02]  /*cfe40*/  IADD3 R211, P2, R211, UR8, RZ ;  /* 0x00000008d3d37c10 */ /* 0x004fe4000ff5e0ff */
[----:B------:R-:W-:Y:S01]  /*cfe50*/  IADD3.X R208, R208, UR5, RZ, P1, !PT ;  /* 0x00000005d0d07c10 */ /* 0x000fe20008ffe4ff */
[----:B------:R-:W-:Y:S01]  /*cfe60*/  STL [R1+0x23d0], R206 ;  /* 0x0023d0ce01007387 */ /* 0x000fe20000100800 */
[----:B------:R-:W-:-:S02]  /*cfe70*/  IADD3.X R212, R212, UR5, RZ, P2, !PT ;  /* 0x00000005d4d47c10 */ /* 0x000fc400097fe4ff */
[----:B-1----:R-:W-:Y:S01]  /*cfe80*/  MOV R8, R206 ;  /* 0x000000ce00087202 */ /* 0x002fe20000000f00 */
[----:B------:R1:W-:Y:S01]  /*cfe90*/  STL [R1+0x23c4], R208 ;  /* 0x0023c4d001007387 */ /* 0x0003e20000100800 */
[----:B------:R-:W-:Y:S02]  /*cfea0*/  IMAD.MOV.U32 R9, RZ, RZ, R208 ;  /* 0x000000ffff097224 */ /* 0x000fe400078e00d0 */
[----:B------:R-:W-:Y:S03]  /*cfeb0*/  STL [R1+0x2390], R211 ;  /* 0x002390d301007387 */ /* 0x000fe60000100800 */
[----:B------:R2:W-:Y:S04]  /*cfec0*/  LDGSTS.E [R198+0x2ca00], [R8.64], P0 ;  /* 0x2ca0000008c67fae */ /* 0x0005e80008121846 */
[----:B-1----:R-:W4:Y:S01]  /*cfed0*/  LDL.LU R208, [R1+0x2244] ;  /* 0x0022440001d07983 */ /* 0x002f220000300800 */
[----:B------:R-:W-:Y:S02]  /*cfee0*/  STL [R1+0x2384], R212 ;  /* 0x002384d401007387 */ /* 0x000fe40000100800 */
[----:B------:R-:W4:Y:S02]  /*cfef0*/  LDL.LU R206, [R1+0x2204] ;  /* 0x0022040001ce7983 */ /* 0x000f240000300800 */
[----:B--2---:R-:W-:-:S02]  /*cff00*/  IMAD.MOV.U32 R8, RZ, RZ, R211 ;  /* 0x000000ffff087224 */ /* 0x004fc400078e00d3 */
[----:B------:R-:W-:Y:S01]  /*cff10*/  IMAD.MOV.U32 R9, RZ, RZ, R212 ;  /* 0x000000ffff097224 */ /* 0x000fe200078e00d4 */
[----:B---3--:R-:W-:Y:S02]  /*cff20*/  IADD3 R199, P1, R199, UR8, RZ ;  /* 0x00000008c7c77c10 */ /* 0x008fe4000ff3e0ff */
[----:B------:R-:W-:Y:S02]  /*cff30*/  IADD3 R201, P2, R201, UR8, RZ ;  /* 0x00000008c9c97c10 */ /* 0x000fe4000ff5e0ff */
[----:B------:R1:W-:Y:S04]  /*cff40*/  LDGSTS.E [R198+0x2da00], [R8.64], P0 ;  /* 0x2da0000008c67fae */ /* 0x0003e80008121846 */
[----:B------:R-:W-:Y:S01]  /*cff50*/  STL [R1+0x2350], R199 ;  /* 0x002350c701007387 */ /* 0x000fe20000100800 */
[----:B-1----:R-:W-:Y:S01]  /*cff60*/  IMAD.MOV.U32 R8, RZ, RZ, R199 ;  /* 0x000000ffff087224 */ /* 0x002fe200078e00c7 */
[----:B------:R-:W-:-:S02]  /*cff70*/  IADD3.X R203, R203, UR5, RZ, P1, !PT ;  /* 0x00000005cbcb7c10 */ /* 0x000fc40008ffe4ff */
[----:B------:R-:W-:Y:S02]  /*cff80*/  IADD3.X R204, R204, UR5, RZ, P2, !PT ;  /* 0x00000005cccc7c10 */ /* 0x000fe400097fe4ff */
[----:B------:R-:W-:Y:S01]  /*cff90*/  MOV R9, R203 ;  /* 0x000000cb00097202 */ /* 0x000fe20000000f00 */
[----:B------:R1:W-:Y:S01]  /*cffa0*/  STL [R1+0x2344], R203 ;  /* 0x002344cb01007387 */ /* 0x0003e20000100800 */
[----:B------:R-:W-:Y:S03]  /*cffb0*/  STL [R1+0x2310], R201 ;  /* 0x002310c901007387 */ /* 0x000fe60000100800 */
[----:B------:R2:W-:Y:S04]  /*cffc0*/  LDGSTS.E [R198+0x2ea00], [R8.64], P0 ;  /* 0x2ea0000008c67fae */ /* 0x0005e80008121846 */
[----:B-1----:R-:W3:Y:S01]  /*cffd0*/  LDL.LU R203, [R1+0x21d0] ;  /* 0x0021d00001cb7983 */ /* 0x002ee20000300800 */
[----:B------:R1:W-:Y:S02]  /*cffe0*/  STL [R1+0x2304], R204 ;  /* 0x002304cc01007387 */ /* 0x0003e40000100800 */
[----:B------:R-:W3:Y:S02]  /*cfff0*/  LDL.LU R199, [R1+0x2190] ;  /* 0x0021900001c77983 */ /* 0x000ee40000300800 */
[----:B--2---:R-:W-:-:S02]  /*d0000*/  IMAD.MOV.U32 R9, RZ, RZ, R204 ;  /* 0x000000ffff097224 */ /* 0x004fc400078e00cc */
[----:B-1----:R-:W4:Y:S01]  /*d0010*/  LDL.LU R204, [R1+0x21c4] ;  /* 0x0021c40001cc7983 */ /* 0x002f220000300800 */
[----:B------:R-:W-:Y:S02]  /*d0020*/  IMAD.MOV.U32 R8, RZ, RZ, R201 ;  /* 0x000000ffff087224 */ /* 0x000fe400078e00c9 */
[----:B------:R-:W4:Y:S03]  /*d0030*/  LDL.LU R201, [R1+0x2184] ;  /* 0x0021840001c97983 */ /* 0x000f260000300800 */
[----:B------:R1:W-:Y:S01]  /*d0040*/  LDGSTS.E [R198+0x2fa00], [R8.64], P0 ;  /* 0x2fa0000008c67fae */ /* 0x0003e20008121846 */
[----:B------:R-:W-:Y:S02]  /*d0050*/  IADD3 R209, P1, R209, UR8, RZ ;  /* 0x00000008d1d17c10 */ /* 0x000fe4000ff3e0ff */
[----:B------:R-:W-:-:S03]  /*d0060*/  IADD3 R200, P2, R200, UR8, RZ ;  /* 0x00000008c8c87c10 */ /* 0x000fc6000ff5e0ff */
[----:B-1----:R-:W-:Y:S01]  /*d0070*/  IMAD.MOV.U32 R8, RZ, RZ, R209 ;  /* 0x000000ffff087224 */ /* 0x002fe200078e00d1 */
[----:B------:R-:W-:Y:S01]  /*d0080*/  STL [R1+0x22d0], R209 ;  /* 0x0022d0d101007387 */ /* 0x000fe20000100800 */
[----:B------:R-:W-:Y:S02]  /*d0090*/  IADD3.X R210, R210, UR5, RZ, P1, !PT ;  /* 0x00000005d2d27c10 */ /* 0x000fe40008ffe4ff */
[----:B------:R-:W-:-:S03]  /*d00a0*/  IADD3.X R202, R202, UR5, RZ, P2, !PT ;  /* 0x00000005caca7c10 */ /* 0x000fc600097fe4ff */
[----:B------:R-:W-:Y:S01]  /*d00b0*/  IMAD.MOV.U32 R9, RZ, RZ, R210 ;  /* 0x000000ffff097224 */ /* 0x000fe200078e00d2 */
[----:B------:R-:W-:Y:S01]  /*d00c0*/  STL [R1+0x22c4], R210 ;  /* 0x0022c4d201007387 */ /* 0x000fe20000100800 */
[----:B------:R-:W-:Y:S02]  /*d00d0*/  STL [R1+0x2290], R200 ;  /* 0x002290c801007387 */ /* 0x000fe40000100800 */
[----:B------:R1:W-:Y:S01]  /*d00e0*/  STL [R1+0x2284], R202 ;  /* 0x002284ca01007387 */ /* 0x0003e20000100800 */
[----:B------:R1:W-:Y:S02]  /*d00f0*/  LDGSTS.E [R198+0x30a00], [R8.64], P0 ;  /* 0x30a0000008c67fae */ /* 0x0003e40008121846 */
[----:B-1----:R-:W-:Y:S01]  /*d0100*/  IMAD.MOV.U32 R9, RZ, RZ, R202 ;  /* 0x000000ffff097224 */ /* 0x002fe200078e00ca */
[----:B------:R-:W-:Y:S01]  /*d0110*/  MOV R8, R200 ;  /* 0x000000c800087202 */ /* 0x000fe20000000f00 */
[----:B------:R-:W4:Y:S01]  /*d0120*/  LDL.LU R202, [R1+0x2144] ;  /* 0x0021440001ca7983 */ /* 0x000f220000300800 */
[----:B------:R-:W4:Y:S02]  /*d0130*/  LDL.LU R200, [R1+0x2150] ;  /* 0x0021500001c87983 */ /* 0x000f240000300800 */
[----:B------:R-:W4:Y:S02]  /*d0140*/  LDL.LU R216, [R1+0x2104] ;  /* 0x0021040001d87983 */ /* 0x000f240000300800 */
[----:B------:R-:W4:Y:S01]  /*d0150*/  LDL.LU R215, [R1+0x2110] ;  /* 0x0021100001d77983 */ /* 0x000f220000300800 */
[----:B------:R-:W-:-:S02]  /*d0160*/  IADD3 R207, P1, R207, UR8, RZ ;  /* 0x00000008cfcf7c10 */ /* 0x000fc4000ff3e0ff */
[----:B------:R-:W-:Y:S01]  /*d0170*/  IADD3 R205, P2, R205, UR8, RZ ;  /* 0x00000008cdcd7c10 */ /* 0x000fe2000ff5e0ff */
[----:B------:R1:W-:Y:S04]  /*d0180*/  LDGSTS.E [R198+0x31a00], [R8.64], P0 ;  /* 0x31a0000008c67fae */ /* 0x0003e80008121846 */
[----:B------:R1:W-:Y:S02]  /*d0190*/  STL [R1+0x2250], R207 ;  /* 0x002250cf01007387 */ /* 0x0003e40000100800 */
[----:B-1----:R-:W-:Y:S01]  /*d01a0*/  IMAD.MOV.U32 R8, RZ, RZ, R207 ;  /* 0x000000ffff087224 */ /* 0x002fe200078e00cf */
[----:B----4-:R-:W-:Y:S02]  /*d01b0*/  IADD3.X R208, R208, UR5, RZ, P1, !PT ;  /* 0x00000005d0d07c10 */ /* 0x010fe40008ffe4ff */
[----:B------:R-:W-:-:S03]  /*d01c0*/  IADD3.X R206, R206, UR5, RZ, P2, !PT ;  /* 0x00000005cece7c10 */ /* 0x000fc600097fe4ff */
[----:B------:R1:W-:Y:S01]  /*d01d0*/  STL [R1+0x2244], R208 ;  /* 0x002244d001007387 */ /* 0x0003e20000100800 */
[----:B------:R-:W-:Y:S02]  /*d01e0*/  STL [R1+0x2210], R205 ;  /* 0x002210cd01007387 */ /* 0x000fe40000100800 */
[----:B------:R4:W-:Y:S02]  /*d01f0*/  STL [R1+0x2204], R206 ;  /* 0x002204ce01007387 */ /* 0x0009e40000100800 */
[----:B------:R-:W2:Y:S01]  /*d0200*/  LDL.LU R214, [R1+0x20c4] ;  /* 0x0020c40001d67983 */ /* 0x000ea20000300800 */
[----:B------:R-:W2:Y:S01]  /*d0210*/  LDL.LU R213, [R1+0x20d0] ;  /* 0x0020d00001d57983 */ /* 0x000ea20000300800 */
[----:B------:R-:W2:Y:S02]  /*d0220*/  LDL.LU R212, [R1+0x2084] ;  /* 0x0020840001d47983 */ /* 0x000ea40000300800 */
[----:B------:R-:W2:Y:S02]  /*d0230*/  LDL.LU R211, [R1+0x2090] ;  /* 0x0020900001d37983 */ /* 0x000ea40000300800 */
[----:B------:R-:W2:Y:S01]  /*d0240*/  LDL.LU R209, [R1+0x2050] ;  /* 0x0020500001d17983 */ /* 0x000ea20000300800 */
[----:B------:R-:W2:Y:S01]  /*d0250*/  LDL.LU R207, [R1+0x2010] ;  /* 0x0020100001cf7983 */ /* 0x000ea20000300800 */
[----:B------:R-:W-:-:S05]  /*d0260*/  IMAD.MOV.U32 R9, RZ, RZ, R208 ;  /* 0x000000ffff097224 */ /* 0x000fca00078e00d0 */
[----:B------:R1:W-:Y:S01]  /*d0270*/  LDGSTS.E [R198+0x32a00], [R8.64], P0 ;  /* 0x32a0000008c67fae */ /* 0x0003e20008121846 */
[----:B---3--:R-:W-:Y:S02]  /*d0280*/  IADD3 R203, P1, R203, UR8, RZ ;  /* 0x00000008cbcb7c10 */ /* 0x008fe4000ff3e0ff */
[----:B------:R-:W-:-:S03]  /*d0290*/  IADD3 R199, P2, R199, UR8, RZ ;  /* 0x00000008c7c77c10 */ /* 0x000fc6000ff5e0ff */
[----:B------:R-:W-:Y:S01]  /*d02a0*/  STL [R1+0x21d0], R203 ;  /* 0x0021d0cb01007387 */ /* 0x000fe20000100800 */
[----:B----4-:R-:W-:Y:S02]  /*d02b0*/  IADD3.X R204, R204, UR5, RZ, P1, !PT ;  /* 0x00000005cccc7c10 */ /* 0x010fe40008ffe4ff */
[----:B------:R-:W-:-:S03]  /*d02c0*/  IADD3.X R201, R201, UR5, RZ, P2, !PT ;  /* 0x00000005c9c97c10 */ /* 0x000fc600097fe4ff */
[----:B------:R3:W-:Y:S01]  /*d02d0*/  STL [R1+0x21c4], R204 ;  /* 0x0021c4cc01007387 */ /* 0x0007e20000100800 */
[----:B------:R-:W-:Y:S02]  /*d02e0*/  STL [R1+0x2190], R199 ;  /* 0x002190c701007387 */ /* 0x000fe40000100800 */
[----:B------:R-:W4:Y:S02]  /*d02f0*/  LDL.LU R210, [R1+0x2044] ;  /* 0x0020440001d27983 */ /* 0x000f240000300800 */
[----:B-1----:R-:W-:Y:S01]  /*d0300*/  IMAD.MOV.U32 R8, RZ, RZ, R205 ;  /* 0x000000ffff087224 */ /* 0x002fe200078e00cd */
[----:B------:R-:W-:Y:S01]  /*d0310*/  MOV R9, R206 ;  /* 0x000000ce00097202 */ /* 0x000fe20000000f00 */
[----:B------:R1:W-:Y:S01]  /*d0320*/  STL [R1+0x2184], R201 ;  /* 0x002184c901007387 */ /* 0x0003e20000100800 */
[----:B------:R-:W4:Y:S02]  /*d0330*/  LDL.LU R208, [R1+0x2004] ;  /* 0x0020040001d07983 */ /* 0x000f240000300800 */
[----:B------:R-:W4:Y:S02]  /*d0340*/  LDL.LU R206, [R1+0x1fc4] ;  /* 0x001fc40001ce7983 */ /* 0x000f240000300800 */
[----:B------:R-:W4:Y:S01]  /*d0350*/  LDL.LU R205, [R1+0x1fd0] ;  /* 0x001fd00001cd7983 */ /* 0x000f220000300800 */
[----:B------:R1:W-:Y:S02]  /*d0360*/  LDGSTS.E [R198+0x33a00], [R8.64], P0 ;  /* 0x33a0000008c67fae */ /* 0x0003e40008121846 */
[----:B-1----:R-:W-:-:S02]  /*d0370*/  IMAD.MOV.U32 R8, RZ, RZ, R203 ;  /* 0x000000ffff087224 */ /* 0x002fc400078e00cb */
[----:B------:R-:W-:Y:S02]  /*d0380*/  IMAD.MOV.U32 R9, RZ, RZ, R204 ;  /* 0x000000ffff097224 */ /* 0x000fe400078e00cc */
[----:B---3--:R-:W3:Y:S01]  /*d0390*/  LDL.LU R204, [R1+0x1f84] ;  /* 0x001f840001cc7983 */ /* 0x008ee20000300800 */
[----:B------:R-:W3:Y:S03]  /*d03a0*/  LDL.LU R203, [R1+0x1f90] ;  /* 0x001f900001cb7983 */ /* 0x000ee60000300800 */
[----:B------:R1:W-:Y:S02]  /*d03b0*/  LDGSTS.E [R198+0x34a00], [R8.64], P0 ;  /* 0x34a0000008c67fae */ /* 0x0003e40008121846 */
[----:B-1----:R-:W-:Y:S02]  /*d03c0*/  IMAD.MOV.U32 R8, RZ, RZ, R199 ;  /* 0x000000ffff087224 */ /* 0x002fe400078e00c7 */
[----:B------:R-:W-:-:S02]  /*d03d0*/  IMAD.MOV.U32 R9, RZ, RZ, R201 ;  /* 0x000000ffff097224 */ /* 0x000fc400078e00c9 */
[----:B------:R-:W3:Y:S01]  /*d03e0*/  LDL.LU R201, [R1+0x1f50] ;  /* 0x001f500001c97983 */ /* 0x000ee20000300800 */
[----:B------:R-:W3:Y:S03]  /*d03f0*/  LDL.LU R199, [R1+0x1f10] ;  /* 0x001f100001c77983 */ /* 0x000ee60000300800 */
[----:B------:R1:W-:Y:S01]  /*d0400*/  LDGSTS.E [R198+0x35a00], [R8.64], P0 ;  /* 0x35a0000008c67fae */ /* 0x0003e20008121846 */
[----:B------:R-:W-:Y:S02]  /*d0410*/  IADD3 R200, P1, R200, UR8, RZ ;  /* 0x00000008c8c87c10 */ /* 0x000fe4000ff3e0ff */
[----:B------:R-:W-:Y:S02]  /*d0420*/  IADD3 R215, P2, R215, UR8, RZ ;  /* 0x00000008d7d77c10 */ /* 0x000fe4000ff5e0ff */
[----:B------:R-:W-:Y:S01]  /*d0430*/  IADD3.X R202, R202, UR5, RZ, P1, !PT ;  /* 0x00000005caca7c10 */ /* 0x000fe20008ffe4ff */
[----:B------:R-:W-:Y:S01]  /*d0440*/  STL [R1+0x2150], R200 ;  /* 0x002150c801007387 */ /* 0x000fe20000100800 */
[----:B------:R-:W-:-:S03]  /*d0450*/  IADD3.X R216, R216, UR5, RZ, P2, !PT ;  /* 0x00000005d8d87c10 */ /* 0x000fc600097fe4ff */
[----:B------:R1:W-:Y:S02]  /*d0460*/  STL [R1+0x2144], R202 ;  /* 0x002144ca01007387 */ /* 0x0003e40000100800 */
[----:B-1----:R-:W-:Y:S02]  /*d0470*/  IMAD.MOV.U32 R9, RZ, RZ, R202 ;  /* 0x000000ffff097224 */ /* 0x002fe400078e00ca */
[----:B------:R-:W-:Y:S01]  /*d0480*/  STL [R1+0x2110], R215 ;  /* 0x002110d701007387 */ /* 0x000fe20000100800 */
[----:B------:R-:W-:-:S05]  /*d0490*/  MOV R8, R200 ;  /* 0x000000c800087202 */ /* 0x000fca0000000f00 */
[----:B------:R1:W-:Y:S04]  /*d04a0*/  LDGSTS.E [R198+0x36a00], [R8.64], P0 ;  /* 0x36a0000008c67fae */ /* 0x0003e80008121846 */
[----:B------:R-:W3:Y:S01]  /*d04b0*/  LDL.LU R202, [R1+0x1f44] ;  /* 0x001f440001ca7983 */ /* 0x000ee20000300800 */
[----:B------:R-:W-:Y:S02]  /*d04c0*/  STL [R1+0x2104], R216 ;  /* 0x002104d801007387 */ /* 0x000fe40000100800 */
[----:B------:R-:W3:Y:S02]  /*d04d0*/  LDL.LU R200, [R1+0x1f04] ;  /* 0x001f040001c87983 */ /* 0x000ee40000300800 */
[----:B-1----:R-:W-:Y:S02]  /*d04e0*/  IMAD.MOV.U32 R8, RZ, RZ, R215 ;  /* 0x000000ffff087224 */ /* 0x002fe400078e00d7 */
[----:B------:R-:W-:-:S05]  /*d04f0*/  IMAD.MOV.U32 R9, RZ, RZ, R216 ;  /* 0x000000ffff097224 */ /* 0x000fca00078e00d8 */
[----:B------:R1:W-:Y:S01]  /*d0500*/  LDGSTS.E [R198+0x37a00], [R8.64], P0 ;  /* 0x37a0000008c67fae */ /* 0x0003e20008121846 */
[----:B--2---:R-:W-:Y:S02]  /*d0510*/  IADD3 R213, P1, R213, UR8, RZ ;  /* 0x00000008d5d57c10 */ /* 0x004fe4000ff3e0ff */
[----:B------:R-:W-:Y:S02]  /*d0520*/  IADD3 R211, P2, R211, UR8, RZ ;  /* 0x00000008d3d37c10 */ /* 0x000fe4000ff5e0ff */
[----:B------:R-:W-:Y:S01]  /*d0530*/  IADD3.X R214, R214, UR5, RZ, P1, !PT ;  /* 0x00000005d6d67c10 */ /* 0x000fe20008ffe4ff */
[----:B-1----:R-:W-:Y:S01]  /*d0540*/  IMAD.MOV.U32 R8, RZ, RZ, R213 ;  /* 0x000000ffff087224 */ /* 0x002fe200078e00d5 */
[----:B------:R-:W-:Y:S02]  /*d0550*/  IADD3.X R212, R212, UR5, RZ, P2, !PT ;  /* 0x00000005d4d47c10 */ /* 0x000fe400097fe4ff */
[----:B------:R-:W-:Y:S02]  /*d0560*/  MOV R9, R214 ;  /* 0x000000d600097202 */ /* 0x000fe40000000f00 */
[----:B------:R-:W-:-:S03]  /*d0570*/  IADD3 R209, P1, R209, UR8, RZ ;  /* 0x00000008d1d17c10 */ /* 0x000fc6000ff3e0ff */
[----:B------:R1:W-:Y:S01]  /*d0580*/  LDGSTS.E [R198+0x38a00], [R8.64], P0 ;  /* 0x38a0000008c67fae */ /* 0x0003e20008121846 */
[----:B------:R-:W-:Y:S01]  /*d0590*/  IADD3 R207, P2, R207, UR8, RZ ;  /* 0x00000008cfcf7c10 */ /* 0x000fe2000ff5e0ff */
[----:B-1----:R-:W-:Y:S02]  /*d05a0*/  IMAD.MOV.U32 R8, RZ, RZ, R211 ;  /* 0x000000ffff087224 */ /* 0x002fe400078e00d3 */
[----:B------:R-:W-:-:S05]  /*d05b0*/  IMAD.MOV.U32 R9, RZ, RZ, R212 ;  /* 0x000000ffff097224 */ /* 0x000fca00078e00d4 */
[----:B------:R1:W-:Y:S02]  /*d05c0*/  LDGSTS.E [R198+0x39a00], [R8.64], P0 ;  /* 0x39a0000008c67fae */ /* 0x0003e40008121846 */
[----:B-1----:R-:W-:Y:S01]  /*d05d0*/  IMAD.MOV.U32 R8, RZ, RZ, R209 ;  /* 0x000000ffff087224 */ /* 0x002fe200078e00d1 */
[----:B----4-:R-:W-:Y:S02]  /*d05e0*/  IADD3.X R210, R210, UR5, RZ, P1, !PT ;  /* 0x00000005d2d27c10 */ /* 0x010fe40008ffe4ff */
[----:B------:R-:W-:-:S03]  /*d05f0*/  IADD3.X R208, R208, UR5, RZ, P2, !PT ;  /* 0x00000005d0d07c10 */ /* 0x000fc600097fe4ff */
[----:B------:R-:W-:Y:S01]  /*d0600*/  IMAD.MOV.U32 R9, RZ, RZ, R210 ;  /* 0x000000ffff097224 */ /* 0x000fe200078e00d2 */
[----:B------:R-:W-:-:S04]  /*d0610*/  IADD3 R205, P1, R205, UR8, RZ ;  /* 0x00000008cdcd7c10 */ /* 0x000fc8000ff3e0ff */
[----:B------:R1:W-:Y:S01]  /*d0620*/  LDGSTS.E [R198+0x3aa00], [R8.64], P0 ;  /* 0x3aa0000008c67fae */ /* 0x0003e20008121846 */
[----:B------:R-:W-:Y:S02]  /*d0630*/  IADD3.X R206, R206, UR5, RZ, P1, !PT ;  /* 0x00000005cece7c10 */ /* 0x000fe40008ffe4ff */
[----:B-1----:R-:W-:Y:S01]  /*d0640*/  MOV R8, R207 ;  /* 0x000000cf00087202 */ /* 0x002fe20000000f00 */
[----:B------:R-:W-:Y:S01]  /*d0650*/  IMAD.MOV.U32 R9, RZ, RZ, R208 ;  /* 0x000000ffff097224 */ /* 0x000fe200078e00d0 */
[----:B---3--:R-:W-:-:S04]  /*d0660*/  IADD3 R203, P2, R203, UR8, RZ ;  /* 0x00000008cbcb7c10 */ /* 0x008fc8000ff5e0ff */
[----:B------:R1:W-:Y:S01]  /*d0670*/  LDGSTS.E [R198+0x3ba00], [R8.64], P0 ;  /* 0x3ba0000008c67fae */ /* 0x0003e20008121846 */
[----:B------:R-:W-:Y:S01]  /*d0680*/  IADD3.X R204, R204, UR5, RZ, P2, !PT ;  /* 0x00000005cccc7c10 */ /* 0x000fe200097fe4ff */
[----:B-1----:R-:W-:Y:S02]  /*d0690*/  IMAD.MOV.U32 R8, RZ, RZ, R205 ;  /* 0x000000ffff087224 */ /* 0x002fe400078e00cd */
[----:B------:R-:W-:Y:S01]  /*d06a0*/  IMAD.MOV.U32 R9, RZ, RZ, R206 ;  /* 0x000000ffff097224 */ /* 0x000fe200078e00ce */
[----:B------:R-:W-:-:S04]  /*d06b0*/  IADD3 R201, P1, R201, UR8, RZ ;  /* 0x00000008c9c97c10 */ /* 0x000fc8000ff3e0ff */
[----:B------:R1:W-:Y:S01]  /*d06c0*/  LDGSTS.E [R198+0x3ca00], [R8.64], P0 ;  /* 0x3ca0000008c67fae */ /* 0x0003e20008121846 */
[----:B------:R-:W-:Y:S01]  /*d06d0*/  IADD3 R199, P2, R199, UR8, RZ ;  /* 0x00000008c7c77c10 */ /* 0x000fe2000ff5e0ff */
[----:B-1----:R-:W-:Y:S01]  /*d06e0*/  IMAD.MOV.U32 R8, RZ, RZ, R203 ;  /* 0x000000ffff087224 */ /* 0x002fe200078e00cb */
[----:B------:R-:W-:-:S05]  /*d06f0*/  MOV R9, R204 ;  /* 0x000000cc00097202 */ /* 0x000fca0000000f00 */
[----:B------:R1:W-:Y:S01]  /*d0700*/  LDGSTS.E [R198+0x3da00], [R8.64], P0 ;  /* 0x3da0000008c67fae */ /* 0x0003e20008121846 */
[----:B------:R-:W-:Y:S01]  /*d0710*/  IADD3.X R202, R202, UR5, RZ, P1, !PT ;  /* 0x00000005caca7c10 */ /* 0x000fe20008ffe4ff */
[----:B-1----:R-:W-:Y:S01]  /*d0720*/  IMAD.MOV.U32 R8, RZ, RZ, R201 ;  /* 0x000000ffff087224 */ /* 0x002fe200078e00c9 */
[----:B------:R-:W-:-:S03]  /*d0730*/  IADD3.X R200, R200, UR5, RZ, P2, !PT ;  /* 0x00000005c8c87c10 */ /* 0x000fc600097fe4ff */
[----:B------:R-:W-:-:S05]  /*d0740*/  IMAD.MOV.U32 R9, RZ, RZ, R202 ;  /* 0x000000ffff097224 */ /* 0x000fca00078e00ca */
[----:B------:R1:W-:Y:S02]  /*d0750*/  LDGSTS.E [R198+0x3ea00], [R8.64], P0 ;  /* 0x3ea0000008c67fae */ /* 0x0003e40008121846 */
[----:B-1----:R-:W-:Y:S02]  /*d0760*/  IMAD.MOV.U32 R8, RZ, RZ, R199 ;  /* 0x000000ffff087224 */ /* 0x002fe400078e00c7 */
[----:B------:R-:W-:-:S05]  /*d0770*/  IMAD.MOV.U32 R9, RZ, RZ, R200 ;  /* 0x000000ffff097224 */ /* 0x000fca00078e00c8 */
        /* <DEDUP_REMOVED lines=8> */
[----:B------:R-:W-:-:S05]  /*d0800*/  MOV R9, R189 ;  /* 0x000000bd00097202 */ /* 0x000fca0000000f00 */
[----:B------:R1:W-:Y:S02]  /*d0810*/  LDGSTS.E [R108+0x2c00], [R8.64], P0 ;  /* 0x02c00000086c7fae */ /* 0x0003e40008121846 */
[----:B-1----:R-:W-:Y:S02]  /*d0820*/  IMAD.MOV.U32 R8, RZ, RZ, R186 ;  /* 0x000000ffff087224 */ /* 0x002fe400078e00ba */
        /* <DEDUP_REMOVED lines=73> */
[----:B------:R1:W-:Y:S04]  /*d0cc0*/  LDGSTS.E [R108+0x1bc00], [R8.64], P0 ;  /* 0x1bc00000086c7fae */ /* 0x0003e80008121846 */
[----:B------:R-:W-:Y:S01]  /*d0cd0*/  STL [R1+0x20d0], R213 ;  /* 0x0020d0d501007387 */ /* 0x000fe20000100800 */
[----:B------:R-:W-:Y:S02]  /*d0ce0*/  STL [R1+0x20c4], R214 ;  /* 0x0020c4d601007387 */ /* 0x000fe40000100800 */
[----:B-1----:R-:W-:Y:S02]  /*d0cf0*/  IMAD.MOV.U32 R8, RZ, RZ, R136 ;  /* 0x000000ffff087224 */ /* 0x002fe400078e0088 */
[----:B------:R-:W-:-:S05]  /*d0d00*/  IMAD.MOV.U32 R9, RZ, RZ, R137 ;  /* 0x000000ffff097224 */ /* 0x000fca00078e0089 */
[----:B------:R1:W-:Y:S04]  /*d0d10*/  LDGSTS.E [R108+0x1cc00], [R8.64], P0 ;  /* 0x1cc00000086c7fae */ /* 0x0003e80008121846 */
[----:B------:R-:W-:Y:S01]  /*d0d20*/  STL [R1+0x2090], R211 ;  /* 0x002090d301007387 */ /* 0x000fe20000100800 */
[----:B------:R-:W-:Y:S02]  /*d0d30*/  STL [R1+0x2084], R212 ;  /* 0x002084d401007387 */ /* 0x000fe40000100800 */
[----:B------:R-:W-:Y:S02]  /*d0d40*/  STL [R1+0x2050], R209 ;  /* 0x002050d101007387 */ /* 0x000fe40000100800 */
[----:B------:R-:W-:Y:S02]  /*d0d50*/  STL [R1+0x2044], R210 ;  /* 0x002044d201007387 */ /* 0x000fe40000100800 */
[----:B-1----:R-:W-:-:S02]  /*d0d60*/  IMAD.MOV.U32 R8, RZ, RZ, R134 ;  /* 0x000000ffff087224 */ /* 0x002fc400078e0086 */
[----:B------:R-:W-:Y:S01]  /*d0d70*/  IMAD.MOV.U32 R9, RZ, RZ, R135 ;  /* 0x000000ffff097224 */ /* 0x000fe200078e0087 */
[----:B------:R-:W-:Y:S04]  /*d0d80*/  STL [R1+0x2010], R207 ;  /* 0x002010cf01007387 */ /* 0x000fe80000100800 */
[----:B------:R1:W-:Y:S01]  /*d0d90*/  LDGSTS.E [R108+0x1dc00], [R8.64], P0 ;  /* 0x1dc00000086c7fae */ /* 0x0003e20008121846 */
[----:B------:R-:W-:Y:S02]  /*d0da0*/  STL [R1+0x2004], R208 ;  /* 0x002004d001007387 */ /* 0x000fe40000100800 */
[----:B------:R-:W-:Y:S02]  /*d0db0*/  STL [R1+0x1fd0], R205 ;  /* 0x001fd0cd01007387 */ /* 0x000fe40000100800 */
[----:B------:R-:W-:Y:S01]  /*d0dc0*/  STL [R1+0x1fc4], R206 ;  /* 0x001fc4ce01007387 */ /* 0x000fe20000100800 */
[----:B------:R-:W-:Y:S01]  /*d0dd0*/  STL [R1+0x1f90], R203 ;  /* 0x001f90cb01007387 */ /* 0x000fe20000100800 */
[----:B-1----:R-:W-:Y:S01]  /*d0de0*/  MOV R8, R132 ;  /* 0x0000008400087202 */ /* 0x002fe20000000f00 */
[----:B------:R-:W-:-:S02]  /*d0df0*/  IMAD.MOV.U32 R9, RZ, RZ, R133 ;  /* 0x000000ffff097224 */ /* 0x000fc400078e0085 */
[----:B------:R-:W-:Y:S04]  /*d0e00*/  STL [R1+0x1f84], R204 ;  /* 0x001f84cc01007387 */ /* 0x000fe80000100800 */
[----:B------:R1:W-:Y:S01]  /*d0e10*/  LDGSTS.E [R108+0x1ec00], [R8.64], P0 ;  /* 0x1ec00000086c7fae */ /* 0x0003e20008121846 */
[----:B------:R-:W-:Y:S02]  /*d0e20*/  STL [R1+0x1f50], R201 ;  /* 0x001f50c901007387 */ /* 0x000fe40000100800 */
[----:B------:R-:W-:Y:S02]  /*d0e30*/  STL [R1+0x1f44], R202 ;  /* 0x001f44ca01007387 */ /* 0x000fe40000100800 */
[----:B------:R-:W-:Y:S01]  /*d0e40*/  STL [R1+0x1f10], R199 ;  /* 0x001f10c701007387 */ /* 0x000fe20000100800 */
[----:B------:R-:W-:Y:S01]  /*d0e50*/  STL [R1+0x1f04], R200 ;  /* 0x001f04c801007387 */ /* 0x000fe20000100800 */
[----:B-1----:R-:W-:-:S02]  /*d0e60*/  IMAD.MOV.U32 R8, RZ, RZ, R130 ;  /* 0x000000ffff087224 */ /* 0x002fc400078e0082 */
[----:B------:R-:W-:-:S05]  /*d0e70*/  IMAD.MOV.U32 R9, RZ, RZ, R131 ;  /* 0x000000ffff097224 */ /* 0x000fca00078e0083 */
[----:B------:R1:W-:Y:S02]  /*d0e80*/  LDGSTS.E [R108+0x1fc00], [R8.64], P0 ;  /* 0x1fc00000086c7fae */ /* 0x0003e40008121846 */
[----:B-1----:R-:W-:Y:S01]  /*d0e90*/  MOV R9, R116 ;  /* 0x0000007400097202 */ /* 0x002fe20000000f00 */
[----:B------:R-:W-:Y:S01]  /*d0ea0*/  IMAD.MOV.U32 R8, RZ, RZ, R114 ;  /* 0x000000ffff087224 */ /* 0x000fe200078e0072 */
[----:B------:R-:W2:Y:S01]  /*d0eb0*/  LDL.LU R116, [R1+0x23fc] ;  /* 0x0023fc0001747983 */ /* 0x000ea20000300800 */
[----:B------:R-:W3:Y:S03]  /*d0ec0*/  LDL.LU R114, [R1+0x2408] ;  /* 0x0024080001727983 */ /* 0x000ee60000300800 */
[----:B------:R1:W-:Y:S02]  /*d0ed0*/  LDGSTS.E [R108+0x20c00], [R8.64], P0 ;  /* 0x20c00000086c7fae */ /* 0x0003e40008121846 */
[----:B-1----:R-:W-:-:S02]  /*d0ee0*/  IMAD.MOV.U32 R8, RZ, RZ, R128 ;  /* 0x000000ffff087224 */ /* 0x002fc400078e0080 */
[----:B------:R-:W-:-:S05]  /*d0ef0*/  IMAD.MOV.U32 R9, RZ, RZ, R129 ;  /* 0x000000ffff097224 */ /* 0x000fca00078e0081 */
[----:B------:R1:W-:Y:S02]  /*d0f00*/  LDGSTS.E [R108+0x21c00], [R8.64], P0 ;  /* 0x21c00000086c7fae */ /* 0x0003e40008121846 */
[----:B-1----:R-:W-:Y:S02]  /*d0f10*/  IMAD.MOV.U32 R8, RZ, RZ, R126 ;  /* 0x000000ffff087224 */ /* 0x002fe400078e007e */
[----:B------:R-:W-:-:S05]  /*d0f20*/  IMAD.MOV.U32 R9, RZ, RZ, R127 ;  /* 0x000000ffff097224 */ /* 0x000fca00078e007f */
[----:B------:R1:W-:Y:S02]  /*d0f30*/  LDGSTS.E [R108+0x22c00], [R8.64], P0 ;  /* 0x22c00000086c7fae */ /* 0x0003e40008121846 */
[----:B-1----:R-:W-:Y:S01]  /*d0f40*/  MOV R8, R115 ;  /* 0x0000007300087202 */ /* 0x002fe20000000f00 */
[----:B------:R-:W-:Y:S01]  /*d0f50*/  IMAD.MOV.U32 R9, RZ, RZ, R120 ;  /* 0x000000ffff097224 */ /* 0x000fe200078e0078 */
[----:B------:R-:W4:Y:S01]  /*d0f60*/  LDL.LU R115, [R1+0x23c8] ;  /* 0x0023c80001737983 */ /* 0x000f220000300800 */
[----:B------:R-:W4:Y:S03]  /*d0f70*/  LDL.LU R120, [R1+0x2388] ;  /* 0x0023880001787983 */ /* 0x000f260000300800 */
[----:B------:R1:W-:Y:S02]  /*d0f80*/  LDGSTS.E [R108+0x23c00], [R8.64], P0 ;  /* 0x23c00000086c7fae */ /* 0x0003e40008121846 */
[----:B-1----:R-:W-:-:S02]  /*d0f90*/  IMAD.MOV.U32 R8, RZ, RZ, R117 ;  /* 0x000000ffff087224 */ /* 0x002fc400078e0075 */
[----:B------:R-:W-:Y:S01]  /*d0fa0*/  IMAD.MOV.U32 R9, RZ, RZ, R121 ;  /* 0x000000ffff097224 */ /* 0x000fe200078e0079 */
[----:B------:R-:W4:Y:S01]  /*d0fb0*/  LDL.LU R117, [R1+0x23bc] ;  /* 0x0023bc0001757983 */ /* 0x000f220000300800 */
[----:B------:R-:W4:Y:S03]  /*d0fc0*/  LDL.LU R121, [R1+0x237c] ;  /* 0x00237c0001797983 */ /* 0x000f260000300800 */
[----:B------:R1:W-:Y:S02]  /*d0fd0*/  LDGSTS.E [R108+0x24c00], [R8.64], P0 ;  /* 0x24c00000086c7fae */ /* 0x0003e40008121846 */
[----:B-1----:R-:W-:Y:S01]  /*d0fe0*/  IMAD.MOV.U32 R8, RZ, RZ, R124 ;  /* 0x000000ffff087224 */ /* 0x002fe200078e007c */
[----:B------:R-:W-:-:S05]  /*d0ff0*/  MOV R9, R125 ;  /* 0x0000007d00097202 */ /* 0x000fca0000000f00 */
[----:B------:R1:W-:Y:S02]  /*d1000*/  LDGSTS.E [R108+0x25c00], [R8.64], P0 ;  /* 0x25c00000086c7fae */ /* 0x0003e40008121846 */
[----:B-1----:R-:W-:Y:S02]  /*d1010*/  IMAD.MOV.U32 R8, RZ, RZ, R10 ;  /* 0x000000ffff087224 */ /* 0x002fe400078e000a */
        /* <DEDUP_REMOVED lines=9> */
[----:B-1----:R-:W-:Y:S01]  /*d10b0*/  MOV R8, R122 ;  /* 0x0000007a00087202 */ /* 0x002fe20000000f00 */
[----:B------:R-:W-:-:S05]  /*d10c0*/  IMAD.MOV.U32 R9, RZ, RZ, R123 ;  /* 0x000000ffff097224 */ /* 0x000fca00078e007b */
[----:B------:R1:W-:Y:S02]  /*d10d0*/  LDGSTS.E [R108+0x28c00], [R8.64], P0 ;  /* 0x28c00000086c7fae */ /* 0x0003e40008121846 */
[----:B-1----:R-:W-:Y:S02]  /*d10e0*/  IMAD.MOV.U32 R8, RZ, RZ, R110 ;  /* 0x000000ffff087224 */ /* 0x002fe400078e006e */
[----:B------:R-:W-:Y:S02]  /*d10f0*/  IMAD.MOV.U32 R9, RZ, RZ, R118 ;  /* 0x000000ffff097224 */ /* 0x000fe400078e0076 */
[----:B------:R-:W4:Y:S04]  /*d1100*/  LDL.LU R118, [R1+0x22c8] ;  /* 0x0022c80001767983 */ /* 0x000f280000300800 */
[----:B------:R1:W-:Y:S01]  /*d1110*/  LDGSTS.E [R108+0x29c00], [R8.64], P0 ;  /* 0x29c00000086c7fae */ /* 0x0003e20008121846 */
[----:B------:R-:W4:Y:S01]  /*d1120*/  LDL.LU R110, [R1+0x2288] ;  /* 0x00228800016e7983 */ /* 0x000f220000300800 */
[----:B-1----:R-:W-:-:S02]  /*d1130*/  MOV R9, R119 ;  /* 0x0000007700097202 */ /* 0x002fc40000000f00 */
[----:B------:R-:W4:Y:S01]  /*d1140*/  LDL.LU R119, [R1+0x22bc] ;  /* 0x0022bc0001777983 */ /* 0x000f220000300800 */
[----:B------:R-:W-:-:S05]  /*d1150*/  IMAD.MOV.U32 R8, RZ, RZ, R111 ;  /* 0x000000ffff087224 */ /* 0x000fca00078e006f */
[----:B------:R1:W-:Y:S01]  /*d1160*/  LDGSTS.E [R108+0x2ac00], [R8.64], P0 ;  /* 0x2ac00000086c7fae */ /* 0x0003e20008121846 */
[----:B---3--:R-:W-:-:S04]  /*d1170*/  IADD3 R114, P1, R114, UR8, RZ ;  /* 0x0000000872727c10 */ /* 0x008fc8000ff3e0ff */
[----:B--2---:R-:W-:Y:S01]  /*d1180*/  IADD3.X R116, R116, UR5, RZ, P1, !PT ;  /* 0x0000000574747c10 */ /* 0x004fe20008ffe4ff */
[----:B------:R-:W-:Y:S04]  /*d1190*/  STL [R1+0x2408], R114 ;  /* 0x0024087201007387 */ /* 0x000fe80000100800 */
[----:B------:R2:W-:Y:S01]  /*d11a0*/  STL [R1+0x23fc], R116 ;  /* 0x0023fc7401007387 */ /* 0x0005e20000100800 */
[----:B------:R-:W3:Y:S02]  /*d11b0*/  LDL.LU R111, [R1+0x227c] ;  /* 0x00227c00016f7983 */ /* 0x000ee40000300800 */
[----:B-1----:R-:W-:Y:S02]  /*d11c0*/  IMAD.MOV.U32 R8, RZ, RZ, R114 ;  /* 0x000000ffff087224 */ /* 0x002fe400078e0072 */
[----:B------:R-:W-:-:S05]  /*d11d0*/  IMAD.MOV.U32 R9, RZ, RZ, R116 ;  /* 0x000000ffff097224 */ /* 0x000fca00078e0074 */
[----:B------:R1:W-:Y:S04]  /*d11e0*/  LDGSTS.E [R108+0x2bc00], [R8.64], P0 ;  /* 0x2bc00000086c7fae */ /* 0x0003e80008121846 */
[----:B--2---:R-:W2:Y:S01]  /*d11f0*/  LDL.LU R116, [R1+0x2248] ;  /* 0x0022480001747983 */ /* 0x004ea20000300800 */
[----:B------:R-:W2:Y:S01]  /*d1200*/  LDL.LU R114, [R1+0x2208] ;  /* 0x0022080001727983 */ /* 0x000ea20000300800 */
[----:B----4-:R-:W-:Y:S02]  /*d1210*/  IADD3 R115, P1, R115, UR8, RZ ;  /* 0x0000000873737c10 */ /* 0x010fe4000ff3e0ff */
[----:B------:R-:W-:-:S03]  /*d1220*/  IADD3 R120, P2, R120, UR8, RZ ;  /* 0x0000000878787c10 */ /* 0x000fc6000ff5e0ff */
[----:B------:R-:W-:Y:S01]  /*d1230*/  STL [R1+0x23c8], R115 ;  /* 0x0023c87301007387 */ /* 0x000fe20000100800 */
[----:B-1----:R-:W-:Y:S01]  /*d1240*/  IMAD.MOV.U32 R8, RZ, RZ, R115 ;  /* 0x000000ffff087224 */ /* 0x002fe200078e0073 */
[----:B------:R-:W-:Y:S02]  /*d1250*/  IADD3.X R117, R117, UR5, RZ, P1, !PT ;  /* 0x0000000575757c10 */ /* 0x000fe40008ffe4ff */
[----:B------:R-:W-:-:S03]  /*d1260*/  IADD3.X R121, R121, UR5, RZ, P2, !PT ;  /* 0x0000000579797c10 */ /* 0x000fc600097fe4ff */
[----:B------:R1:W-:Y:S01]  /*d1270*/  STL [R1+0x23bc], R117 ;  /* 0x0023bc7501007387 */ /* 0x0003e20000100800 */
[----:B------:R-:W-:Y:S02]  /*d1280*/  IMAD.MOV.U32 R9, RZ, RZ, R117 ;  /* 0x000000ffff097224 */ /* 0x000fe400078e0075 */
[----:B------:R-:W-:Y:S03]  /*d1290*/  STL [R1+0x2388], R120 ;  /* 0x0023887801007387 */ /* 0x000fe60000100800 */
[----:B------:R4:W-:Y:S04]  /*d12a0*/  LDGSTS.E [R108+0x2cc00], [R8.64], P0 ;  /* 0x2cc00000086c7fae */ /* 0x0009e80008121846 */
[----:B-1----:R-:W2:Y:S01]  /*d12b0*/  LDL.LU R117, [R1+0x223c] ;  /* 0x00223c0001757983 */ /* 0x002ea20000300800 */
[----:B------:R-:W-:Y:S02]  /*d12c0*/  STL [R1+0x237c], R121 ;  /* 0x00237c7901007387 */ /* 0x000fe40000100800 */
[----:B------:R-:W2:Y:S01]  /*d12d0*/  LDL.LU R115, [R1+0x21fc] ;  /* 0x0021fc0001737983 */ /* 0x000ea20000300800 */
[----:B----4-:R-:W-:Y:S01]  /*d12e0*/  MOV R8, R120 ;  /* 0x0000007800087202 */ /* 0x010fe20000000f00 */
[----:B------:R-:W-:-:S05]  /*d12f0*/  IMAD.MOV.U32 R9, RZ, RZ, R121 ;  /* 0x000000ffff097224 */ /* 0x000fca00078e0079 */
[----:B------:R1:W-:Y:S01]  /*d1300*/  LDGSTS.E [R108+0x2dc00], [R8.64], P0 ;  /* 0x2dc00000086c7fae */ /* 0x0003e20008121846 */
[----:B------:R-:W-:Y:S02]  /*d1310*/  IADD3 R10, P1, R10, UR8, RZ ;  /* 0x000000080a0a7c10 */ /* 0x000fe4000ff3e0ff */
[----:B------:R-:W-:-:S03]  /*d1320*/  IADD3 R109, P2, R109, UR8, RZ ;  /* 0x000000086d6d7c10 */ /* 0x000fc6000ff5e0ff */
[----:B------:R-:W-:Y:S01]  /*d1330*/  STL [R1+0x2348], R10 ;  /* 0x0023480a01007387 */ /* 0x000fe20000100800 */
[----:B-1----:R-:W-:Y:S01]  /*d1340*/  IMAD.MOV.U32 R8, RZ, RZ, R10 ;  /* 0x000000ffff087224 */ /* 0x002fe200078e000a */
[----:B------:R-:W-:Y:S02]  /*d1350*/  IADD3.X R112, R112, UR5, RZ, P1, !PT ;  /* 0x0000000570707c10 */ /* 0x000fe40008ffe4ff */
[----:B------:R-:W-:-:S03]  /*d1360*/  IADD3.X R113, R113, UR5, RZ, P2, !PT ;  /* 0x0000000571717c10 */ /* 0x000fc600097fe4ff */
[----:B------:R-:W-:Y:S01]  /*d1370*/  IMAD.MOV.U32 R9, RZ, RZ, R112 ;  /* 0x000000ffff097224 */ /* 0x000fe200078e0070 */
[----:B------:R1:W-:Y:S01]  /*d1380*/  STL [R1+0x233c], R112 ;  /* 0x00233c7001007387 */ /* 0x0003e20000100800 */
[----:B------:R-:W-:Y:S03]  /*d1390*/  STL [R1+0x2308], R109 ;  /* 0x0023086d01007387 */ /* 0x000fe60000100800 */
[----:B------:R4:W-:Y:S04]  /*d13a0*/  LDGSTS.E [R108+0x2ec00], [R8.64], P0 ;  /* 0x2ec00000086c7fae */ /* 0x0009e80008121846 */
[----:B-1----:R-:W2:Y:S01]  /*d13b0*/  LDL.LU R112, [R1+0x21c8] ;  /* 0x0021c80001707983 */ /* 0x002ea20000300800 */
[----:B------:R1:W-:Y:S02]  /*d13c0*/  STL [R1+0x22fc], R113 ;  /* 0x0022fc7101007387 */ /* 0x0003e40000100800 */
[----:B------:R-:W2:Y:S01]  /*d13d0*/  LDL.LU R10, [R1+0x2188] ;  /* 0x00218800010a7983 */ /* 0x000ea20000300800 */
[----:B----4-:R-:W-:-:S02]  /*d13e0*/  MOV R9, R113 ;  /* 0x0000007100097202 */ /* 0x010fc40000000f00 */
[----:B-1----:R-:W4:Y:S01]  /*d13f0*/  LDL.LU R113, [R1+0x21bc] ;  /* 0x0021bc0001717983 */ /* 0x002f220000300800 */
[----:B------:R-:W-:Y:S02]  /*d1400*/  IMAD.MOV.U32 R8, RZ, RZ, R109 ;  /* 0x000000ffff087224 */ /* 0x000fe400078e006d */
[----:B------:R-:W4:Y:S03]  /*d1410*/  LDL.LU R109, [R1+0x217c] ;  /* 0x00217c00016d7983 */ /* 0x000f260000300800 */
[----:B------:R1:W-:Y:S01]  /*d1420*/  LDGSTS.E [R108+0x2fc00], [R8.64], P0 ;  /* 0x2fc00000086c7fae */ /* 0x0003e20008121846 */
[----:B------:R-:W-:Y:S02]  /*d1430*/  IADD3 R118, P1, R118, UR8, RZ ;  /* 0x0000000876767c10 */ /* 0x000fe4000ff3e0ff */
[----:B------:R-:W-:-:S03]  /*d1440*/  IADD3 R110, P2, R110, UR8, RZ ;  /* 0x000000086e6e7c10 */ /* 0x000fc6000ff5e0ff */
[----:B------:R-:W-:Y:S01]  /*d1450*/  STL [R1+0x22c8], R118 ;  /* 0x0022c87601007387 */ /* 0x000fe20000100800 */
[----:B-1----:R-:W-:Y:S01]  /*d1460*/  IMAD.MOV.U32 R8, RZ, RZ, R118 ;  /* 0x000000ffff087224 */ /* 0x002fe200078e0076 */
[----:B------:R-:W-:-:S05]  /*d1470*/  IADD3.X R119, R119, UR5, RZ, P1, !PT ;  /* 0x0000000577777c10 */ /* 0x000fca0008ffe4ff */
[----:B------:R-:W-:Y:S01]  /*d1480*/  IMAD.MOV.U32 R9, RZ, RZ, R119 ;  /* 0x000000ffff097224 */ /* 0x000fe200078e0077 */
[----:B------:R-:W-:Y:S01]  /*d1490*/  STL [R1+0x22bc], R119 ;  /* 0x0022bc7701007387 */ /* 0x000fe20000100800 */
[----:B------:R-:W-:Y:S03]  /*d14a0*/  STL [R1+0x2288], R110 ;  /* 0x0022886e01007387 */ /* 0x000fe60000100800 */
[----:B------:R1:W-:Y:S02]  /*d14b0*/  LDGSTS.E [R108+0x30c00], [R8.64], P0 ;  /* 0x30c00000086c7fae */ /* 0x0003e40008121846 */
[----:B-1----:R-:W-:Y:S01]  /*d14c0*/  IMAD.MOV.U32 R8, RZ, RZ, R110 ;  /* 0x000000ffff087224 */ /* 0x002fe200078e006e */
[----:B---3--:R-:W-:-:S05]  /*d14d0*/  IADD3.X R111, R111, UR5, RZ, P2, !PT ;  /* 0x000000056f6f7c10 */ /* 0x008fca00097fe4ff */
[----:B------:R1:W-:Y:S01]  /*d14e0*/  STL [R1+0x227c], R111 ;  /* 0x00227c6f01007387 */ /* 0x0003e20000100800 */
[----:B------:R-:W-:Y:S01]  /*d14f0*/  IMAD.MOV.U32 R9, RZ, RZ, R111 ;  /* 0x000000ffff097224 */ /* 0x000fe200078e006f */
[----:B--2---:R-:W-:Y:S02]  /*d1500*/  IADD3 R116, P1, R116, UR8, RZ ;  /* 0x0000000874747c10 */ /* 0x004fe4000ff3e0ff */
[----:B------:R-:W-:Y:S02]  /*d1510*/  IADD3 R114, P2, R114, UR8, RZ ;  /* 0x0000000872727c10 */ /* 0x000fe4000ff5e0ff */
[----:B------:R2:W-:Y:S04]  /*d1520*/  LDGSTS.E [R108+0x31c00], [R8.64], P0 ;  /* 0x31c00000086c7fae */ /* 0x0005e80008121846 */
[----:B-1----:R-:W3:Y:S01]  /*d1530*/  LDL.LU R111, [R1+0x213c] ;  /* 0x00213c00016f7983 */ /* 0x002ee20000300800 */
[----:B------:R-:W3:Y:S02]  /*d1540*/  LDL.LU R110, [R1+0x2148] ;  /* 0x00214800016e7983 */ /* 0x000ee40000300800 */
[----:B------:R-:W3:Y:S02]  /*d1550*/  LDL.LU R125, [R1+0x20fc] ;  /* 0x0020fc00017d7983 */ /* 0x000ee40000300800 */
[----:B------:R-:W3:Y:S01]  /*d1560*/  LDL.LU R124, [R1+0x2108] ;  /* 0x00210800017c7983 */ /* 0x000ee20000300800 */
[----:B------:R1:W-:Y:S01]  /*d1570*/  STL [R1+0x2248], R116 ;  /* 0x0022487401007387 */ /* 0x0003e20000100800 */
[----:B--2---:R-:W-:-:S02]  /*d1580*/  MOV R8, R116 ;  /* 0x0000007400087202 */ /* 0x004fc40000000f00 */
[----:B------:R-:W-:Y:S02]  /*d1590*/  IADD3.X R117, R117, UR5, RZ, P1, !PT ;  /* 0x0000000575757c10 */ /* 0x000fe40008ffe4ff */
[----:B------:R-:W-:-:S03]  /*d15a0*/  IADD3.X R115, R115, UR5, RZ, P2, !PT ;  /* 0x0000000573737c10 */ /* 0x000fc600097fe4ff */
[----:B------:R2:W-:Y:S01]  /*d15b0*/  STL [R1+0x223c], R117 ;  /* 0x00223c7501007387 */ /* 0x0005e20000100800 */
[----:B------:R-:W-:Y:S02]  /*d15c0*/  STL [R1+0x2208], R114 ;  /* 0x0022087201007387 */ /* 0x000fe40000100800 */
[----:B------:R2:W-:Y:S02]  /*d15d0*/  STL [R1+0x21fc], R115 ;  /* 0x0021fc7301007387 */ /* 0x0005e40000100800 */
[----:B------:R-:W3:Y:S01]  /*d15e0*/  LDL.LU R123, [R1+0x20bc] ;  /* 0x0020bc00017b7983 */ /* 0x000ee20000300800 */
[----:B------:R-:W3:Y:S01]  /*d15f0*/  LDL.LU R122, [R1+0x20c8] ;  /* 0x0020c800017a7983 */ /* 0x000ee20000300800 */
[----:B------:R-:W3:Y:S02]  /*d1600*/  LDL.LU R121, [R1+0x207c] ;  /* 0x00207c0001797983 */ /* 0x000ee40000300800 */
[----:B------:R-:W3:Y:S02]  /*d1610*/  LDL.LU R120, [R1+0x2088] ;  /* 0x0020880001787983 */ /* 0x000ee40000300800 */
[----:B------:R-:W3:Y:S01]  /*d1620*/  LDL.LU R118, [R1+0x2048] ;  /* 0x0020480001767983 */ /* 0x000ee20000300800 */
[----:B-1----:R-:W3:Y:S01]  /*d1630*/  LDL.LU R116, [R1+0x2008] ;  /* 0x0020080001747983 */ /* 0x002ee20000300800 */
[----:B------:R-:W-:-:S05]  /*d1640*/  IMAD.MOV.U32 R9, RZ, RZ, R117 ;  /* 0x000000ffff097224 */ /* 0x000fca00078e0075 */
[----:B------:R1:W-:Y:S02]  /*d1650*/  LDGSTS.E [R108+0x32c00], [R8.64], P0 ;  /* 0x32c00000086c7fae */ /* 0x0003e40008121846 */
[----:B-1----:R-:W-:Y:S02]  /*d1660*/  IMAD.MOV.U32 R8, RZ, RZ, R114 ;  /* 0x000000ffff087224 */ /* 0x002fe400078e0072 */
[----:B------:R-:W-:-:S05]  /*d1670*/  IMAD.MOV.U32 R9, RZ, RZ, R115 ;  /* 0x000000ffff097224 */ /* 0x000fca00078e0073 */
[----:B------:R1:W-:Y:S01]  /*d1680*/  LDGSTS.E [R108+0x33c00], [R8.64], P0 ;  /* 0x33c00000086c7fae */ /* 0x0003e20008121846 */
[----:B------:R-:W-:Y:S02]  /*d1690*/  IADD3 R112, P1, R112, UR8, RZ ;  /* 0x0000000870707c10 */ /* 0x000fe4000ff3e0ff */
[----:B------:R-:W-:-:S03]  /*d16a0*/  IADD3 R10, P2, R10, UR8, RZ ;  /* 0x000000080a0a7c10 */ /* 0x000fc6000ff5e0ff */
[----:B------:R-:W-:Y:S01]  /*d16b0*/  STL [R1+0x21c8], R112 ;  /* 0x0021c87001007387 */ /* 0x000fe20000100800 */
[----:B----4-:R-:W-:Y:S02]  /*d16c0*/  IADD3.X R113, R113, UR5, RZ, P1, !PT ;  /* 0x0000000571717c10 */ /* 0x010fe40008ffe4ff */
[----:B------:R-:W-:-:S03]  /*d16d0*/  IADD3.X R109, R109, UR5, RZ, P2, !PT ;  /* 0x000000056d6d7c10 */ /* 0x000fc600097fe4ff */
[----:B------:R4:W-:Y:S01]  /*d16e0*/  STL [R1+0x21bc], R113 ;  /* 0x0021bc7101007387 */ /* 0x0009e20000100800 */
[----:B------:R4:W-:Y:S02]  /*d16f0*/  STL [R1+0x2188], R10 ;  /* 0x0021880a01007387 */ /* 0x0009e40000100800 */
[----:B------:R-:W3:Y:S02]  /*d1700*/  LDL.LU R119, [R1+0x203c] ;  /* 0x00203c0001777983 */ /* 0x000ee40000300800 */
[----:B------:R4:W-:Y:S01]  /*d1710*/  STL [R1+0x217c], R109 ;  /* 0x00217c6d01007387 */ /* 0x0009e20000100800 */
[----:B--2---:R-:W2:Y:S01]  /*d1720*/  LDL.LU R117, [R1+0x1ffc] ;  /* 0x001ffc0001757983 */ /* 0x004ea20000300800 */
[----:B------:R-:W2:Y:S02]  /*d1730*/  LDL.LU R115, [R1+0x1fbc] ;  /* 0x001fbc0001737983 */ /* 0x000ea40000300800 */
[----:B------:R-:W2:Y:S02]  /*d1740*/  LDL.LU R114, [R1+0x1fc8] ;  /* 0x001fc80001727983 */ /* 0x000ea40000300800 */
[----:B-1----:R-:W-:Y:S01]  /*d1750*/  IMAD.MOV.U32 R8, RZ, RZ, R112 ;  /* 0x000000ffff087224 */ /* 0x002fe200078e0070 */
[----:B------:R-:W-:-:S02]  /*d1760*/  MOV R9, R113 ;  /* 0x0000007100097202 */ /* 0x000fc40000000f00 */
[----:B----4-:R-:W4:Y:S01]  /*d1770*/  LDL.LU R113, [R1+0x1f7c] ;  /* 0x001f7c0001717983 */ /* 0x010f220000300800 */
[----:B------:R-:W4:Y:S03]  /*d1780*/  LDL.LU R112, [R1+0x1f88] ;  /* 0x001f880001707983 */ /* 0x000f260000300800 */
[----:B------:R1:W-:Y:S02]  /*d1790*/  LDGSTS.E [R108+0x34c00], [R8.64], P0 ;  /* 0x34c00000086c7fae */ /* 0x0003e40008121846 */
[----:B-1----:R-:W-:Y:S02]  /*d17a0*/  IMAD.MOV.U32 R8, RZ, RZ, R10 ;  /* 0x000000ffff087224 */ /* 0x002fe400078e000a */
[----:B------:R-:W-:Y:S01]  /*d17b0*/  IMAD.MOV.U32 R9, RZ, RZ, R109 ;  /* 0x000000ffff097224 */ /* 0x000fe200078e006d */
[----:B------:R-:W4:Y:S01]  /*d17c0*/  LDL.LU R10, [R1+0x1f48] ;  /* 0x001f4800010a7983 */ /* 0x000f220000300800 */
[----:B------:R-:W4:Y:S03]  /*d17d0*/  LDL.LU R109, [R1+0x1d28] ;  /* 0x001d2800016d7983 */ /* 0x000f260000300800 */
[----:B------:R1:W-:Y:S01]  /*d17e0*/  LDGSTS.E [R108+0x35c00], [R8.64], P0 ;  /* 0x35c00000086c7fae */ /* 0x0003e20008121846 */
[----:B---3--:R-:W-:-:S02]  /*d17f0*/  IADD3 R110, P1, R110, UR8, RZ ;  /* 0x000000086e6e7c10 */ /* 0x008fc4000ff3e0ff */
[----:B------:R-:W-:Y:S02]  /*d1800*/  IADD3 R124, P2, R124, UR8, RZ ;  /* 0x000000087c7c7c10 */ /* 0x000fe4000ff5e0ff */
[----:B------:R-:W-:Y:S01]  /*d1810*/  IADD3.X R111, R111, UR5, RZ, P1, !PT ;  /* 0x000000056f6f7c10 */ /* 0x000fe20008ffe4ff */
[----:B------:R-:W-:Y:S01]  /*d1820*/  STL [R1+0x2148], R110 ;  /* 0x0021486e01007387 */ /* 0x000fe20000100800 */
[----:B------:R-:W-:-:S03]  /*d1830*/  IADD3.X R125, R125, UR5, RZ, P2, !PT ;  /* 0x000000057d7d7c10 */ /* 0x000fc600097fe4ff */
[----:B------:R3:W-:Y:S01]  /*d1840*/  STL [R1+0x213c], R111 ;  /* 0x00213c6f01007387 */ /* 0x0007e20000100800 */
[----:B-1----:R-:W-:Y:S02]  /*d1850*/  IMAD.MOV.U32 R9, RZ, RZ, R111 ;  /* 0x000000ffff097224 */ /* 0x002fe400078e006f */
[----:B------:R-:W-:Y:S02]  /*d1860*/  STL [R1+0x2108], R124 ;  /* 0x0021087c01007387 */ /* 0x000fe40000100800 */
[----:B------:R-:W-:-:S05]  /*d1870*/  IMAD.MOV.U32 R8, RZ, RZ, R110 ;  /* 0x000000ffff087224 */ /* 0x000fca00078e006e */
[----:B------:R1:W-:Y:S04]  /*d1880*/  LDGSTS.E [R108+0x36c00], [R8.64], P0 ;  /* 0x36c00000086c7fae */ /* 0x0003e80008121846 */
[----:B---3--:R-:W3:Y:S01]  /*d1890*/  LDL.LU R111, [R1+0x1f3c] ;  /* 0x001f3c00016f7983 */ /* 0x008ee20000300800 */
[----:B------:R-:W-:Y:S02]  /*d18a0*/  STL [R1+0x20fc], R125 ;  /* 0x0020fc7d01007387 */ /* 0x000fe40000100800 */
[----:B------:R-:W3:Y:S01]  /*d18b0*/  LDL.LU R110, [R1+0x1d24] ;  /* 0x001d2400016e7983 */ /* 0x000ee20000300800 */
[----:B-1----:R-:W-:Y:S01]  /*d18c0*/  MOV R8, R124 ;  /* 0x0000007c00087202 */ /* 0x002fe20000000f00 */
[----:B------:R-:W-:-:S05]  /*d18d0*/  IMAD.MOV.U32 R9, RZ, RZ, R125 ;  /* 0x000000ffff097224 */ /* 0x000fca00078e007d */
[----:B------:R1:W-:Y:S04]  /*d18e0*/  LDGSTS.E [R108+0x37c00], [R8.64], P0 ;  /* 0x37c00000086c7fae */ /* 0x0003e80008121846 */
[----:B------:R-:W1:Y:S01]  /*d18f0*/  S2R R252, SR_TID.X ;  /* 0x0000000000fc7919 */ /* 0x000e620000002100 */
[----:B------:R-:W-:-:S04]  /*d1900*/  IADD3 R122, P1, R122, UR8, RZ ;  /* 0x000000087a7a7c10 */ /* 0x000fc8000ff3e0ff */
[----:B------:R-:W-:Y:S02]  /*d1910*/  IADD3.X R123, R123, UR5, RZ, P1, !PT ;  /* 0x000000057b7b7c10 */ /* 0x000fe40008ffe4ff */
[----:B------:R-:W-:Y:S01]  /*d1920*/  IADD3 R120, P2, R120, UR8, RZ ;  /* 0x0000000878787c10 */ /* 0x000fe2000ff5e0ff */
[----:B-1----:R-:W-:Y:S02]  /*d1930*/  IMAD.MOV.U32 R8, RZ, RZ, R122 ;  /* 0x000000ffff087224 */ /* 0x002fe400078e007a */
[----:B------:R-:W-:Y:S01]  /*d1940*/  IMAD.MOV.U32 R9, RZ, RZ, R123 ;  /* 0x000000ffff097224 */ /* 0x000fe200078e007b */
[----:B------:R-:W-:Y:S02]  /*d1950*/  IADD3.X R121, R121, UR5, RZ, P2, !PT ;  /* 0x0000000579797c10 */ /* 0x000fe400097fe4ff */
[----:B------:R-:W-:Y:S02]  /*d1960*/  IADD3 R118, P1, R118, UR8, RZ ;  /* 0x0000000876767c10 */ /* 0x000fe4000ff3e0ff */
[----:B------:R1:W-:Y:S01]  /*d1970*/  LDGSTS.E [R108+0x38c00], [R8.64], P0 ;  /* 0x38c00000086c7fae */ /* 0x0003e20008121846 */
[----:B------:R-:W-:Y:S01]  /*d1980*/  IADD3 R116, P2, R116, UR8, RZ ;  /* 0x0000000874747c10 */ /* 0x000fe2000ff5e0ff */
[----:B-1----:R-:W-:Y:S01]  /*d1990*/  IMAD.MOV.U32 R8, RZ, RZ, R120 ;  /* 0x000000ffff087224 */ /* 0x002fe200078e0078 */
[----:B------:R-:W-:-:S05]  /*d19a0*/  MOV R9, R121 ;  /* 0x0000007900097202 */ /* 0x000fca0000000f00 */
[----:B------:R1:W-:Y:S02]  /*d19b0*/  LDGSTS.E [R108+0x39c00], [R8.64], P0 ;  /* 0x39c00000086c7fae */ /* 0x0003e40008121846 */
[----:B-1----:R-:W-:Y:S01]  /*d19c0*/  IMAD.MOV.U32 R8, RZ, RZ, R118 ;  /* 0x000000ffff087224 */ /* 0x002fe200078e0076 */
[----:B------:R-:W-:Y:S02]  /*d19d0*/  IADD3.X R119, R119, UR5, RZ, P1, !PT ;  /* 0x0000000577777c10 */ /* 0x000fe40008ffe4ff */
[----:B--2---:R-:W-:-:S03]  /*d19e0*/  IADD3.X R117, R117, UR5, RZ, P2, !PT ;  /* 0x0000000575757c10 */ /* 0x004fc600097fe4ff */
[----:B------:R-:W-:Y:S01]  /*d19f0*/  IMAD.MOV.U32 R9, RZ, RZ, R119 ;  /* 0x000000ffff097224 */ /* 0x000fe200078e0077 */
[----:B------:R-:W-:-:S04]  /*d1a00*/  IADD3 R114, P1, R114, UR8, RZ ;  /* 0x0000000872727c10 */ /* 0x000fc8000ff3e0ff */
[----:B------:R1:W-:Y:S01]  /*d1a10*/  LDGSTS.E [R108+0x3ac00], [R8.64], P0 ;  /* 0x3ac00000086c7fae */ /* 0x0003e20008121846 */
[----:B------:R-:W-:Y:S02]  /*d1a20*/  IADD3.X R115, R115, UR5, RZ, P1, !PT ;  /* 0x0000000573737c10 */ /* 0x000fe40008ffe4ff */
[----:B----4-:R-:W-:Y:S01]  /*d1a30*/  IADD3 R112, P2, R112, UR8, RZ ;  /* 0x0000000870707c10 */ /* 0x010fe2000ff5e0ff */
[----:B-1----:R-:W-:Y:S02]  /*d1a40*/  IMAD.MOV.U32 R8, RZ, RZ, R116 ;  /* 0x000000ffff087224 */ /* 0x002fe400078e0074 */
[----:B------:R-:W-:Y:S01]  /*d1a50*/  IMAD.MOV.U32 R9, RZ, RZ, R117 ;  /* 0x000000ffff097224 */ /* 0x000fe200078e0075 */
[----:B------:R-:W-:-:S04]  /*d1a60*/  IADD3.X R113, R113, UR5, RZ, P2, !PT ;  /* 0x0000000571717c10 */ /* 0x000fc800097fe4ff */
[----:B------:R1:W-:Y:S01]  /*d1a70*/  LDGSTS.E [R108+0x3bc00], [R8.64], P0 ;  /* 0x3bc00000086c7fae */ /* 0x0003e20008121846 */
[----:B------:R-:W-:Y:S02]  /*d1a80*/  IADD3 R10, P2, R10, UR8, RZ ;  /* 0x000000080a0a7c10 */ /* 0x000fe4000ff5e0ff */
[----:B------:R-:W-:Y:S02]  /*d1a90*/  IADD3 R109, P1, R109, UR8, RZ ;  /* 0x000000086d6d7c10 */ /* 0x000fe4000ff3e0ff */
[----:B-1----:R-:W-:Y:S01]  /*d1aa0*/  MOV R8, R114 ;  /* 0x0000007200087202 */ /* 0x002fe20000000f00 */
[----:B------:R-:W-:-:S05]  /*d1ab0*/  IMAD.MOV.U32 R9, RZ, RZ, R115 ;  /* 0x000000ffff097224 */ /* 0x000fca00078e0073 */
[----:B------:R1:W-:Y:S04]  /*d1ac0*/  LDGSTS.E [R108+0x3cc00], [R8.64], P0 ;  /* 0x3cc00000086c7fae */ /* 0x0003e80008121846 */
[----:B------:R-:W-:Y:S01]  /*d1ad0*/  STL [R1+0x20c8], R122 ;  /* 0x0020c87a01007387 */ /* 0x000fe20000100800 */
[----:B------:R-:W-:Y:S02]  /*d1ae0*/  STL [R1+0x20bc], R123 ;  /* 0x0020bc7b01007387 */ /* 0x000fe40000100800 */
[----:B------:R-:W-:Y:S01]  /*d1af0*/  STL [R1+0x2088], R120 ;  /* 0x0020887801007387 */ /* 0x000fe20000100800 */
[----:B------:R-:W-:Y:S01]  /*d1b00*/  LOP3.LUT R252, R252, 0x7f, RZ, 0xc0, !PT ;  /* 0x0000007ffcfc7812 */ /* 0x000fe200078ec0ff */
        /* <DEDUP_REMOVED lines=8> */
[----:B------:R-:W-:-:S02]  /*d1b90*/  IMAD.SHL.U32 R252, R252, 0x4, RZ ;  /* 0x00000004fcfc7824 */ /* 0x000fc400078e00ff */
[----:B-1----:R-:W-:Y:S01]  /*d1ba0*/  IMAD.MOV.U32 R8, RZ, RZ, R10 ;  /* 0x000000ffff087224 */ /* 0x002fe200078e000a */
[----:B------:R-:W-:Y:S01]  /*d1bb0*/  STL [R1+0x1fc8], R114 ;  /* 0x001fc87201007387 */ /* 0x000fe20000100800 */
[----:B------:R-:W-:Y:S02]  /*d1bc0*/  STL [R1+0x1fbc], R115 ;  /* 0x001fbc7301007387 */ /* 0x000fe40000100800 */
[----:B------:R-:W-:Y:S02]  /*d1bd0*/  STL [R1+0x1f88], R112 ;  /* 0x001f887001007387 */ /* 0x000fe40000100800 */
[----:B------:R-:W-:Y:S01]  /*d1be0*/  STL [R1+0x1f7c], R113 ;  /* 0x001f7c7101007387 */ /* 0x000fe20000100800 */
[----:B------:R1:W-:Y:S02]  /*d1bf0*/  STL [R1+0x1f48], R10 ;  /* 0x001f480a01007387 */ /* 0x0003e40000100800 */
[----:B-1----:R-:W-:Y:S02]  /*d1c00*/  LOP3.LUT R10, R252, 0x70, RZ, 0x3c, !PT ;  /* 0x00000070fc0a7812 */ /* 0x002fe400078e3cff */
[----:B---3--:R-:W-:-:S02]  /*d1c10*/  IADD3.X R111, R111, UR5, RZ, P2, !PT ;  /* 0x000000056f6f7c10 */ /* 0x008fc400097fe4ff */
[----:B------:R-:W-:Y:S02]  /*d1c20*/  IADD3.X R110, R110, UR5, RZ, P1, !PT ;  /* 0x000000056e6e7c10 */ /* 0x000fe40008ffe4ff */
        /* <DEDUP_REMOVED lines=94> */
[----:B------:R1:W-:Y:S04]  /*d2210*/  LDGSTS.E [R10+0x1de00], [R8.64], P0 ;  /* 0x1de00000080a7fae */ /* 0x0003e80008121846 */
[----:B------:R-:W-:Y:S01]  /*d2220*/  STL [R1+0x1f3c], R111 ;  /* 0x001f3c6f01007387 */ /* 0x000fe20000100800 */
[----:B-1----:R-:W-:Y:S02]  /*d2230*/  IMAD.MOV.U32 R8, RZ, RZ, R34 ;  /* 0x000000ffff087224 */ /* 0x002fe400078e0022 */
[----:B------:R-:W-:-:S05]  /*d2240*/  IMAD.MOV.U32 R9, RZ, RZ, R35 ;  /* 0x000000ffff097224 */ /* 0x000fca00078e0023 */
[----:B------:R1:W-:Y:S04]  /*d2250*/  LDGSTS.E [R10+0x1ee00], [R8.64], P0 ;  /* 0x1ee00000080a7fae */ /* 0x0003e80008121846 */
[----:B------:R-:W-:Y:S01]  /*d2260*/  STL [R1+0x1d28], R109 ;  /* 0x001d286d01007387 */ /* 0x000fe20000100800 */
[----:B------:R-:W-:Y:S01]  /*d2270*/  STL [R1+0x1d24], R110 ;  /* 0x001d246e01007387 */ /* 0x000fe20000100800 */
[----:B-1----:R-:W-:Y:S01]  /*d2280*/  MOV R8, R32 ;  /* 0x0000002000087202 */ /* 0x002fe20000000f00 */
[----:B------:R-:W-:-:S05]  /*d2290*/  IMAD.MOV.U32 R9, RZ, RZ, R33 ;  /* 0x000000ffff097224 */ /* 0x000fca00078e0021 */
[----:B------:R1:W-:Y:S02]  /*d22a0*/  LDGSTS.E [R10+0x1fe00], [R8.64], P0 ;  /* 0x1fe00000080a7fae */ /* 0x0003e40008121846 */
[----:B-1----:R-:W-:Y:S02]  /*d22b0*/  IMAD.MOV.U32 R9, RZ, RZ, R18 ;  /* 0x000000ffff097224 */ /* 0x002fe400078e0012 */
[----:B------:R-:W-:Y:S01]  /*d22c0*/  IMAD.MOV.U32 R8, RZ, RZ, R16 ;  /* 0x000000ffff087224 */ /* 0x000fe200078e0010 */
[----:B------:R-:W2:Y:S01]  /*d22d0*/  LDL.LU R18, [R1+0x23f4] ;  /* 0x0023f40001127983 */ /* 0x000ea20000300800 */
[----:B------:R-:W3:Y:S03]  /*d22e0*/  LDL.LU R16, [R1+0x2400] ;  /* 0x0024000001107983 */ /* 0x000ee60000300800 */
        /* <DEDUP_REMOVED lines=8> */
[----:B------:R-:W-:Y:S01]  /*d2370*/  IMAD.MOV.U32 R9, RZ, RZ, R22 ;  /* 0x000000ffff097224 */ /* 0x000fe200078e0016 */
[----:B------:R-:W4:Y:S01]  /*d2380*/  LDL.LU R17, [R1+0x23c0] ;  /* 0x0023c00001117983 */ /* 0x000f220000300800 */
[----:B------:R-:W4:Y:S03]  /*d2390*/  LDL.LU R22, [R1+0x2380] ;  /* 0x0023800001167983 */ /* 0x000f260000300800 */
[----:B------:R1:W-:Y:S02]  /*d23a0*/  LDGSTS.E [R10+0x23e00], [R8.64], P0 ;  /* 0x23e00000080a7fae */ /* 0x0003e40008121846 */
[----:B-1----:R-:W-:Y:S01]  /*d23b0*/  MOV R8, R19 ;  /* 0x0000001300087202 */ /* 0x002fe20000000f00 */
[----:B------:R-:W-:Y:S01]  /*d23c0*/  IMAD.MOV.U32 R9, RZ, RZ, R23 ;  /* 0x000000ffff097224 */ /* 0x000fe200078e0017 */
[----:B------:R-:W4:Y:S01]  /*d23d0*/  LDL.LU R19, [R1+0x23b4] ;  /* 0x0023b40001137983 */ /* 0x000f220000300800 */
[----:B------:R-:W4:Y:S03]  /*d23e0*/  LDL.LU R23, [R1+0x2374] ;  /* 0x0023740001177983 */ /* 0x000f260000300800 */
[----:B------:R1:W-:Y:S02]  /*d23f0*/  LDGSTS.E [R10+0x24e00], [R8.64], P0 ;  /* 0x24e00000080a7fae */ /* 0x0003e40008121846 */
[----:B-1----:R-:W-:-:S02]  /*d2400*/  IMAD.MOV.U32 R8, RZ, RZ, R26 ;  /* 0x000000ffff087224 */ /* 0x002fc400078e001a */
[----:B------:R-:W-:-:S05]  /*d2410*/  IMAD.MOV.U32 R9, RZ, RZ, R27 ;  /* 0x000000ffff097224 */ /* 0x000fca00078e001b */
[----:B------:R1:W-:Y:S02]  /*d2420*/  LDGSTS.E [R10+0x25e00], [R8.64], P0 ;  /* 0x25e00000080a7fae */ /* 0x0003e40008121846 */
[----:B-1----:R-:W-:Y:S01]  /*d2430*/  IMAD.MOV.U32 R8, RZ, RZ, R3 ;  /* 0x000000ffff087224 */ /* 0x002fe200078e0003 */
[----:B------:R-:W-:Y:S01]  /*d2440*/  MOV R9, R11 ;  /* 0x0000000b00097202 */ /* 0x000fe20000000f00 */
        /* <DEDUP_REMOVED lines=8> */
[----:B-1----:R-:W-:Y:S02]  /*d24d0*/  IMAD.MOV.U32 R8, RZ, RZ, R24 ;  /* 0x000000ffff087224 */ /* 0x002fe400078e0018 */
[----:B------:R-:W-:-:S05]  /*d24e0*/  IMAD.MOV.U32 R9, RZ, RZ, R25 ;  /* 0x000000ffff097224 */ /* 0x000fca00078e0019 */
[----:B------:R1:W-:Y:S02]  /*d24f0*/  LDGSTS.E [R10+0x28e00], [R8.64], P0 ;  /* 0x28e00000080a7fae */ /* 0x0003e40008121846 */
[----:B-1----:R-:W-:Y:S01]  /*d2500*/  MOV R8, R12 ;  /* 0x0000000c00087202 */ /* 0x002fe20000000f00 */
[----:B------:R-:W-:Y:S02]  /*d2510*/  IMAD.MOV.U32 R9, RZ, RZ, R20 ;  /* 0x000000ffff097224 */ /* 0x000fe400078e0014 */
[----:B------:R-:W4:Y:S04]  /*d2520*/  LDL.LU R20, [R1+0x22c0] ;  /* 0x0022c00001147983 */ /* 0x000f280000300800 */
[----:B------:R1:W-:Y:S01]  /*d2530*/  LDGSTS.E [R10+0x29e00], [R8.64], P0 ;  /* 0x29e00000080a7fae */ /* 0x0003e20008121846 */
[----:B------:R-:W4:Y:S02]  /*d2540*/  LDL.LU R12, [R1+0x2280] ;  /* 0x00228000010c7983 */ /* 0x000f240000300800 */
[----:B-1----:R-:W-:-:S02]  /*d2550*/  IMAD.MOV.U32 R9, RZ, RZ, R21 ;  /* 0x000000ffff097224 */ /* 0x002fc400078e0015 */
        /* <DEDUP_REMOVED lines=8> */
[----:B-1----:R-:W-:Y:S01]  /*d25e0*/  IMAD.MOV.U32 R8, RZ, RZ, R16 ;  /* 0x000000ffff087224 */ /* 0x002fe200078e0010 */
[----:B------:R-:W-:-:S05]  /*d25f0*/  MOV R9, R18 ;  /* 0x0000001200097202 */ /* 0x000fca0000000f00 */
        /* <DEDUP_REMOVED lines=15> */
[----:B------:R-:W2:Y:S02]  /*d26f0*/  LDL.LU R17, [R1+0x21f4] ;  /* 0x0021f40001117983 */ /* 0x000ea40000300800 */
[----:B----4-:R-:W-:-:S02]  /*d2700*/  IMAD.MOV.U32 R8, RZ, RZ, R22 ;  /* 0x000000ffff087224 */ /* 0x010fc400078e0016 */
[----:B------:R-:W-:-:S05]  /*d2710*/  IMAD.MOV.U32 R9, RZ, RZ, R23 ;  /* 0x000000ffff097224 */ /* 0x000fca00078e0017 */
[----:B------:R1:W-:Y:S01]  /*d2720*/  LDGSTS.E [R10+0x2de00], [R8.64], P0 ;  /* 0x2de00000080a7fae */ /* 0x0003e20008121846 */
[----:B------:R-:W-:Y:S02]  /*d2730*/  IADD3 R3, P1, R3, UR8, RZ ;  /* 0x0000000803037c10 */ /* 0x000fe4000ff3e0ff */
[----:B------:R-:W-:-:S03]  /*d2740*/  IADD3 R11, P2, R11, UR8, RZ ;  /* 0x000000080b0b7c10 */ /* 0x000fc6000ff5e0ff */
[----:B------:R-:W-:Y:S01]  /*d2750*/  STL [R1+0x2340], R3 ;  /* 0x0023400301007387 */ /* 0x000fe20000100800 */
[----:B-1----:R-:W-:Y:S02]  /*d2760*/  MOV R8, R3 ;  /* 0x0000000300087202 */ /* 0x002fe40000000f00 */
        /* <DEDUP_REMOVED lines=8> */
[----:B------:R-:W2:Y:S02]  /*d27f0*/  LDL.LU R3, [R1+0x2180] ;  /* 0x0021800001037983 */ /* 0x000ea40000300800 */
[----:B----4-:R-:W-:-:S02]  /*d2800*/  IMAD.MOV.U32 R9, RZ, RZ, R15 ;  /* 0x000000ffff097224 */ /* 0x010fc400078e000f */
        /* <DEDUP_REMOVED lines=8> */
[----:B------:R-:W-:-:S04]  /*d2890*/  IADD3.X R21, R21, UR5, RZ, P1, !PT ;  /* 0x0000000515157c10 */ /* 0x000fc80008ffe4ff */
[----:B------:R-:W-:Y:S01]  /*d28a0*/  MOV R9, R21 ;  /* 0x0000001500097202 */ /* 0x000fe20000000f00 */
        /* <DEDUP_REMOVED lines=15> */
[----:B--2---:R-:W-:Y:S01]  /*d29a0*/  IMAD.MOV.U32 R8, RZ, RZ, R18 ;  /* 0x000000ffff087224 */ /* 0x004fe200078e0012 */
[----:B------:R-:W-:-:S02]  /*d29b0*/  IADD3.X R19, R19, UR5, RZ, P1, !PT ;  /* 0x0000000513137c10 */ /* 0x000fc40008ffe4ff */
        /* <DEDUP_REMOVED lines=12> */
[----:B-1----:R-:W-:Y:S01]  /*d2a80*/  MOV R8, R16 ;  /* 0x0000001000087202 */ /* 0x002fe20000000f00 */
        /* <DEDUP_REMOVED lines=14> */
[----:B-1----:R-:W-:-:S02]  /*d2b70*/  IMAD.MOV.U32 R8, RZ, RZ, R14 ;  /* 0x000000ffff087224 */ /* 0x002fc400078e000e */
[----:B------:R-:W-:Y:S02]  /*d2b80*/  IMAD.MOV.U32 R9, RZ, RZ, R15 ;  /* 0x000000ffff097224 */ /* 0x000fe400078e000f */
[----:B----4-:R-:W4:Y:S01]  /*d2b90*/  LDL.LU R15, [R1+0x1f74] ;  /* 0x001f7400010f7983 */ /* 0x010f220000300800 */
[----:B------:R-:W4:Y:S03]  /*d2ba0*/  LDL.LU R14, [R1+0x1f80] ;  /* 0x001f8000010e7983 */ /* 0x000f260000300800 */
[----:B------:R1:W-:Y:S02]  /*d2bb0*/  LDGSTS.E [R10+0x34e00], [R8.64], P0 ;  /* 0x34e00000080a7fae */ /* 0x0003e40008121846 */
[----:B-1----:R-:W-:Y:S01]  /*d2bc0*/  IMAD.MOV.U32 R8, RZ, RZ, R3 ;  /* 0x000000ffff087224 */ /* 0x002fe200078e0003 */
[----:B------:R-:W-:Y:S01]  /*d2bd0*/  MOV R9, R11 ;  /* 0x0000000b00097202 */ /* 0x000fe20000000f00 */
        /* <DEDUP_REMOVED lines=15> */
[----:B------:R-:W3:Y:S02]  /*d2cd0*/  LDL.LU R12, [R1+0x1d34] ;  /* 0x001d3400010c7983 */ /* 0x000ee40000300800 */
[----:B-1----:R-:W-:Y:S02]  /*d2ce0*/  IMAD.MOV.U32 R8, RZ, RZ, R26 ;  /* 0x000000ffff087224 */ /* 0x002fe400078e001a */
[----:B------:R-:W-:-:S05]  /*d2cf0*/  IMAD.MOV.U32 R9, RZ, RZ, R27 ;  /* 0x000000ffff097224 */ /* 0x000fca00078e001b */
[----:B------:R1:W-:Y:S01]  /*d2d00*/  LDGSTS.E [R10+0x37e00], [R8.64], P0 ;  /* 0x37e00000080a7fae */ /* 0x0003e20008121846 */
[----:B------:R-:W-:Y:S02]  /*d2d10*/  IADD3 R24, P1, R24, UR8, RZ ;  /* 0x0000000818187c10 */ /* 0x000fe4000ff3e0ff */
[----:B------:R-:W-:Y:S02]  /*d2d20*/  IADD3 R22, P2, R22, UR8, RZ ;  /* 0x0000000816167c10 */ /* 0x000fe4000ff5e0ff */
[----:B------:R-:W-:Y:S02]  /*d2d30*/  IADD3.X R25, R25, UR5, RZ, P1, !PT ;  /* 0x0000000519197c10 */ /* 0x000fe40008ffe4ff */
[----:B-1----:R-:W-:Y:S02]  /*d2d40*/  MOV R8, R24 ;  /* 0x0000001800087202 */ /* 0x002fe40000000f00 */
[----:B------:R-:W-:Y:S01]  /*d2d50*/  IADD3.X R23, R23, UR5, RZ, P2, !PT ;  /* 0x0000000517177c10 */ /* 0x000fe200097fe4ff */
[----:B------:R-:W-:Y:S01]  /*d2d60*/  IMAD.MOV.U32 R9, RZ, RZ, R25 ;  /* 0x000000ffff097224 */ /* 0x000fe200078e0019 */
[----:B------:R-:W-:-:S04]  /*d2d70*/  IADD3 R20, P1, R20, UR8, RZ ;  /* 0x0000000814147c10 */ /* 0x000fc8000ff3e0ff */
[----:B------:R1:W-:Y:S01]  /*d2d80*/  LDGSTS.E [R10+0x38e00], [R8.64], P0 ;  /* 0x38e00000080a7fae */ /* 0x0003e20008121846 */
[----:B------:R-:W-:Y:S01]  /*d2d90*/  IADD3 R18, P2, R18, UR8, RZ ;  /* 0x0000000812127c10 */ /* 0x000fe2000ff5e0ff */
[----:B-1----:R-:W-:Y:S02]  /*d2da0*/  IMAD.MOV.U32 R8, RZ, RZ, R22 ;  /* 0x000000ffff087224 */ /* 0x002fe400078e0016 */
[----:B------:R-:W-:-:S05]  /*d2db0*/  IMAD.MOV.U32 R9, RZ, RZ, R23 ;  /* 0x000000ffff097224 */ /* 0x000fca00078e0017 */
[----:B------:R1:W-:Y:S02]  /*d2dc0*/  LDGSTS.E [R10+0x39e00], [R8.64], P0 ;  /* 0x39e00000080a7fae */ /* 0x0003e40008121846 */
[----:B-1----:R-:W-:Y:S02]  /*d2dd0*/  IMAD.MOV.U32 R8, RZ, RZ, R20 ;  /* 0x000000ffff087224 */ /* 0x002fe400078e0014 */
[----:B------:R-:W-:Y:S01]  /*d2de0*/  STL [R1+0x20c0], R24 ;  /* 0x0020c01801007387 */ /* 0x000fe20000100800 */
[----:B------:R-:W-:Y:S01]  /*d2df0*/  STL [R1+0x20b4], R25 ;  /* 0x0020b41901007387 */ /* 0x000fe20000100800 */
[----:B------:R-:W-:Y:S02]  /*d2e00*/  IADD3.X R21, R21, UR5, RZ, P1, !PT ;  /* 0x0000000515157c10 */ /* 0x000fe40008ffe4ff */
[----:B--2---:R-:W-:Y:S02]  /*d2e10*/  IADD3.X R19, R19, UR5, RZ, P2, !PT ;  /* 0x0000000513137c10 */ /* 0x004fe400097fe4ff */
[----:B------:R-:W-:-:S02]  /*d2e20*/  MOV R9, R21 ;  /* 0x0000001500097202 */ /* 0x000fc40000000f00 */
[----:B------:R-:W-:-:S03]  /*d2e30*/  IADD3 R16, P1, R16, UR8, RZ ;  /* 0x0000000810107c10 */ /* 0x000fc6000ff3e0ff */
[----:B------:R1:W-:Y:S01]  /*d2e40*/  LDGSTS.E [R10+0x3ae00], [R8.64], P0 ;  /* 0x3ae00000080a7fae */ /* 0x0003e20008121846 */
[----:B------:R-:W-:Y:S02]  /*d2e50*/  IADD3.X R17, R17, UR5, RZ, P1, !PT ;  /* 0x0000000511117c10 */ /* 0x000fe40008ffe4ff */
[----:B----4-:R-:W-:Y:S01]  /*d2e60*/  IADD3 R14, P2, R14, UR8, RZ ;  /* 0x000000080e0e7c10 */ /* 0x010fe2000ff5e0ff */
[----:B------:R-:W-:Y:S01]  /*d2e70*/  STL [R1+0x2080], R22 ;  /* 0x0020801601007387 */ /* 0x000fe20000100800 */
[----:B-1----:R-:W-:Y:S02]  /*d2e80*/  IMAD.MOV.U32 R8, RZ, RZ, R18 ;  /* 0x000000ffff087224 */ /* 0x002fe400078e0012 */
[----:B------:R-:W-:Y:S01]  /*d2e90*/  IMAD.MOV.U32 R9, RZ, RZ, R19 ;  /* 0x000000ffff097224 */ /* 0x000fe200078e0013 */
[----:B------:R-:W-:-:S04]  /*d2ea0*/  IADD3.X R15, R15, UR5, RZ, P2, !PT ;  /* 0x000000050f0f7c10 */ /* 0x000fc800097fe4ff */
[----:B------:R1:W-:Y:S04]  /*d2eb0*/  LDGSTS.E [R10+0x3be00], [R8.64], P0 ;  /* 0x3be00000080a7fae */ /* 0x0003e80008121846 */
[----:B------:R-:W-:Y:S01]  /*d2ec0*/  STL [R1+0x2074], R23 ;  /* 0x0020741701007387 */ /* 0x000fe20000100800 */
[----:B------:R-:W-:Y:S01]  /*d2ed0*/  STL [R1+0x2040], R20 ;  /* 0x0020401401007387 */ /* 0x000fe20000100800 */
[----:B------:R-:W-:Y:S01]  /*d2ee0*/  IADD3 R3, P1, R3, UR8, RZ ;  /* 0x0000000803037c10 */ /* 0x000fe2000ff3e0ff */
[----:B------:R-:W-:Y:S01]  /*d2ef0*/  IMAD.MOV.U32 R250, RZ, RZ, c[0x0][0x180] ;  /* 0x00006000fffa7624 */ /* 0x000fe200078e00ff */
[----:B------:R-:W-:Y:S01]  /*d2f00*/  STL [R1+0x2034], R21 ;  /* 0x0020341501007387 */ /* 0x000fe20000100800 */
[----:B------:R-:W-:Y:S02]  /*d2f10*/  STL [R1+0x2000], R18 ;  /* 0x0020001201007387 */ /* 0x000fe40000100800 */
[----:B-1----:R-:W-:-:S02]  /*d2f20*/  IMAD.MOV.U32 R8, RZ, RZ, R16 ;  /* 0x000000ffff087224 */ /* 0x002fc400078e0010 */
[----:B------:R-:W-:Y:S01]  /*d2f30*/  IMAD.MOV.U32 R9, RZ, RZ, R17 ;  /* 0x000000ffff097224 */ /* 0x000fe200078e0011 */
[----:B------:R-:W-:Y:S01]  /*d2f40*/  STL [R1+0x1ff4], R19 ;  /* 0x001ff41301007387 */ /* 0x000fe20000100800 */
[----:B------:R-:W-:Y:S03]  /*d2f50*/  STL [R1+0x1fc0], R16 ;  /* 0x001fc01001007387 */ /* 0x000fe60000100800 */
[----:B------:R1:W-:Y:S01]  /*d2f60*/  LDGSTS.E [R10+0x3ce00], [R8.64], P0 ;  /* 0x3ce00000080a7fae */ /* 0x0003e20008121846 */
[----:B------:R-:W-:Y:S01]  /*d2f70*/  STL [R1+0x1fb4], R17 ;  /* 0x001fb41101007387 */ /* 0x000fe20000100800 */
[----:B------:R-:W-:Y:S01]  /*d2f80*/  IADD3 R250, R250, 0x7f, RZ ;  /* 0x0000007ffafa7810 */ /* 0x000fe20007ffe0ff */
[----:B------:R-:W-:Y:S01]  /*d2f90*/  STL [R1+0x1f80], R14 ;  /* 0x001f800e01007387 */ /* 0x000fe20000100800 */
[----:B------:R-:W-:Y:S01]  /*d2fa0*/  IADD3 R11, P2, R11, UR8, RZ ;  /* 0x000000080b0b7c10 */ /* 0x000fe2000ff5e0ff */
[----:B------:R-:W-:Y:S01]  /*d2fb0*/  STL [R1+0x1f74], R15 ;  /* 0x001f740f01007387 */ /* 0x000fe20000100800 */
[----:B------:R2:W-:Y:S01]  /*d2fc0*/  STL [R1+0x1f40], R3 ;  /* 0x001f400301007387 */ /* 0x0005e20000100800 */
[----:B-1----:R-:W-:Y:S01]  /*d2fd0*/  MOV R8, R14 ;  /* 0x0000000e00087202 */ /* 0x002fe20000000f00 */
[----:B------:R-:W-:-:S05]  /*d2fe0*/  IMAD.MOV.U32 R9, RZ, RZ, R15 ;  /* 0x000000ffff097224 */ /* 0x000fca00078e000f */
[----:B------:R1:W-:Y:S02]  /*d2ff0*/  LDGSTS.E [R10+0x3de00], [R8.64], P0 ;  /* 0x3de00000080a7fae */ /* 0x0003e40008121846 */
[----:B-1----:R-:W-:Y:S01]  /*d3000*/  IMAD.MOV.U32 R8, RZ, RZ, R3 ;  /* 0x000000ffff087224 */ /* 0x002fe200078e0003 */
[----:B--2---:R-:W-:-:S04]  /*d3010*/  SHF.R.S32.HI R3, RZ, 0x1f, R250 ;  /* 0x0000001fff037819 */ /* 0x004fc800000114fa */
[----:B------:R-:W-:-:S04]  /*d3020*/  LEA.HI R3, R3, R250, RZ, 0x7 ;  /* 0x000000fa03037211 */ /* 0x000fc800078f38ff */
[----:B------:R-:W-:Y:S02]  /*d3030*/  SHF.R.S32.HI R3, RZ, 0x7, R3 ;  /* 0x00000007ff037819 */ /* 0x000fe40000011403 */
[----:B---3--:R-:W-:Y:S02]  /*d3040*/  IADD3.X R13, R13, UR5, RZ, P1, !PT ;  /* 0x000000050d0d7c10 */ /* 0x008fe40008ffe4ff */
[----:B------:R-:W-:-:S03]  /*d3050*/  IADD3.X R12, R12, UR5, RZ, P2, !PT ;  /* 0x000000050c0c7c10 */ /* 0x000fc600097fe4ff */
[----:B------:R-:W-:Y:S01]  /*d3060*/  IMAD.MOV.U32 R9, RZ, RZ, R13 ;  /* 0x000000ffff097224 */ /* 0x000fe200078e000d */
[----:B------:R1:W-:Y:S01]  /*d3070*/  STL [R1+0x1f34], R13 ;  /* 0x001f340d01007387 */ /* 0x0003e20000100800 */
[----:B------:R1:W-:Y:S02]  /*d3080*/  STL [R1+0x1d38], R11 ;  /* 0x001d380b01007387 */ /* 0x0003e40000100800 */
[----:B------:R1:W-:Y:S01]  /*d3090*/  STL [R1+0x1d34], R12 ;  /* 0x001d340c01007387 */ /* 0x0003e20000100800 */
[----:B------:R2:W-:Y:S02]  /*d30a0*/  LDGSTS.E [R10+0x3ee00], [R8.64], P0 ;  /* 0x3ee00000080a7fae */ /* 0x0005e40008121846 */
[----:B--2---:R-:W-:Y:S01]  /*d30b0*/  MOV R8, R11 ;  /* 0x0000000b00087202 */ /* 0x004fe20000000f00 */
[----:B------:R-:W-:-:S05]  /*d30c0*/  IMAD.MOV.U32 R9, RZ, RZ, R12 ;  /* 0x000000ffff097224 */ /* 0x000fca00078e000c */
[----:B------:R1:W-:Y:S01]  /*d30d0*/  LDGSTS.E [R10+0x3fe00], [R8.64], P0 ;  /* 0x3fe00000080a7fae */ /* 0x0003e20008121846 */
[----:B------:R-:W-:Y:S01]  /*d30e0*/  ISETP.NE.U32.AND P0, PT, R251, R3, PT ;  /* 0x00000003fb00720c */ /* 0x000fe20003f05070 */
[----:B------:R-:W0:Y:S11]  /*d30f0*/  LDGDEPBAR ;  /* 0x00000000000079af */ /* 0x000e360000000000 */
[----:B------:R-:W-:Y:S01]  /*d3100*/  @!UPT UIADD3 URZ, URZ, URZ, URZ ;  /* 0x0000003f3f3ff290 */ /* 0x000fe2000fffe03f */
[----:B-1----:R-:W-:Y:S01]  /*d3110*/  @!P0 CALL.REL.NOINC `(.L_x_0) ;  /* 0x0000001000008944 */ /* 0x002fe20003c00000 */
[----:B------:R-:W-:Y:S05]  /*d3120*/  BRA `(.L_x_1) ;  /* 0xfff7c62000007947 */ /* 0x000fea000383ffff */
.L_x_0:
[----:B---3-5:R-:W2:Y:S01]  /*d3130*/  LDL.LU R8, [R1+0x32dc] ;  /* 0x0032dc0001087983 */ /* 0x028ea20000300800 */
[----:B------:R-:W-:-:S04]  /*d3140*/  DEPBAR.LE SB0, 0x0 ;  /* 0x000080000000791a */ /* 0x000fc80000000000 */
[----:B------:R-:W3:Y:S04]  /*d3150*/  LDL.LU R3, [R1+0x32e0] ;  /* 0x0032e00001037983 */ /* 0x000ee80000300800 */
[----:B------:R-:W4:Y:S04]  /*d3160*/  LDL.LU R12, [R1+0x32e8] ;  /* 0x0032e800010c7983 */ /* 0x000f280000300800 */
[----:B------:R-:W4:Y:S04]  /*d3170*/  LDL.LU R11, [R1+0x32e4] ;  /* 0x0032e400010b7983 */ /* 0x000f280000300800 */
[----:B------:R-:W1:Y:S02]  /*d3180*/  S2R R10, SR_TID.X ;  /* 0x00000000000a7919 */ /* 0x000e640000002100 */
[----:B-1----:R-:W-:-:S02]  /*d3190*/  IMAD.SHL.U32 R2, R10, 0x20, RZ ;  /* 0x000000200a027824 */ /* 0x002fc400078e00ff */
[C---:B------:R-:W-:Y:S02]  /*d31a0*/  IMAD.SHL.U32 R0, R10.reuse, 0x4, RZ ;  /* 0x000000040a007824 */ /* 0x040fe400078e00ff */
[----:B------:R-:W-:Y:S01]  /*d31b0*/  IMAD.SHL.U32 R9, R10, 0x40, RZ ;  /* 0x000000400a097824 */ /* 0x000fe200078e00ff */
[----:B------:R-:W-:-:S04]  /*d31c0*/  LOP3.LUT R2, R2, 0x60, RZ, 0xc0, !PT ;  /* 0x0000006002027812 */ /* 0x000fc800078ec0ff */
[----:B------:R-:W-:Y:S01]  /*d31d0*/  LOP3.LUT R2, R2, 0x70, R0, 0x78, !PT ;  /* 0x0000007002027812 */ /* 0x000fe200078e7800 */
[----:B------:R-:W-:Y:S01]  /*d31e0*/  BAR.SYNC.DEFER_BLOCKING 0x0 ;  /* 0x0000000000007b1d */ /* 0x000fe20000010000 */
[----:B--2---:R-:W-:Y:S01]  /*d31f0*/  ISETP.GE.AND P1, PT, R8, c[0x0][0x17c], PT ;  /* 0x00005f0008007a0c */ /* 0x004fe20003f26270 */
[C---:B------:R-:W-:Y:S01]  /*d3200*/  IMAD.SHL.U32 R8, R10.reuse, 0x400, RZ ;  /* 0x000004000a087824 */ /* 0x040fe200078e00ff */
[----:B---3--:R-:W-:Y:S02]  /*d3210*/  ISETP.GE.AND P4, PT, R3, c[0x0][0x17c], PT ;  /* 0x00005f0003007a0c */ /* 0x008fe40003f86270 */
[----:B------:R-:W-:Y:S02]  /*d3220*/  SHF.L.U32 R3, R10, 0xc, RZ ;  /* 0x0000000c0a037819 */ /* 0x000fe400000006ff */
[----:B------:R-:W-:Y:S02]  /*d3230*/  LOP3.LUT R8, R8, 0x6000, RZ, 0xc0, !PT ;  /* 0x0000600008087812 */ /* 0x000fe400078ec0ff */
[----:B------:R-:W-:-:S02]  /*d3240*/  LOP3.LUT R0, R3, 0x6000, RZ, 0xc0, !PT ;  /* 0x0000600003007812 */ /* 0x000fc400078ec0ff */
[----:B------:R-:W-:Y:S02]  /*d3250*/  LOP3.LUT R3, R9, 0x1800, RZ, 0xc0, !PT ;  /* 0x0000180009037812 */ /* 0x000fe400078ec0ff */
[----:B------:R-:W-:Y:S02]  /*d3260*/  LOP3.LUT R10, R10, 0x7f, RZ, 0xc0, !PT ;  /* 0x0000007f0a0a7812 */ /* 0x000fe400078ec0ff */
[----:B------:R-:W-:Y:S02]  /*d3270*/  IADD3 R2, R2, R8, R3 ;  /* 0x0000000802027210 */ /* 0x000fe40007ffe003 */
[----:B------:R-:W2:Y:S01]  /*d3280*/  LDL.LU R8, [R1+0x16e0] ;  /* 0x0016e00001087983 */ /* 0x000ea20000300800 */
[----:B------:R-:W-:Y:S01]  /*d3290*/  IMAD R0, R10, 0x10, R0 ;  /* 0x000000100a007824 */ /* 0x000fe200078e0200 */
[----:B----4-:R-:W-:Y:S02]  /*d32a0*/  ISETP.GE.AND P0, PT, R11, c[0x0][0x17c], PT ;  /* 0x00005f000b007a0c */ /* 0x010fe40003f06270 */
        /* <DEDUP_REMOVED lines=11> */
[----:B------:R-:W-:-:S03]  /*d3360*/  ISETP.GE.AND P2, PT, R12, c[0x0][0x17c], PT ;  /* 0x00005f000c007a0c */ /* 0x000fc60003f46270 */
        /* <DEDUP_REMOVED lines=8> */
[----:B--2---:R1:W-:Y:S04]  /*d33f0*/  STS.128 [R2], R8 ;  /* 0x0000000802007388 */ /* 0x0043e80000000c00 */
[----:B-1----:R-:W2:Y:S04]  /*d3400*/  LDL.LU R8, [R1+0x15e8] ;  /* 0x0015e80001087983 */ /* 0x002ea80000300800 */
[----:B------:R-:W2:Y:S04]  /*d3410*/  LDL.LU R9, [R1+0x15ec] ;  /* 0x0015ec0001097983 */ /* 0x000ea80000300800 */
[----:B------:R-:W2:Y:S04]  /*d3420*/  LDL.LU R10, [R1+0x15d8] ;  /* 0x0015d800010a7983 */ /* 0x000ea80000300800 */
[----:B------:R-:W2:Y:S04]  /*d3430*/  LDL.LU R11, [R1+0x15dc] ;  /* 0x0015dc00010b7983 */ /* 0x000ea80000300800 */
[----:B---3--:R1:W-:Y:S04]  /*d3440*/  STS.128 [R2+0x80], R24 ;  /* 0x0000801802007388 */ /* 0x0083e80000000c00 */
[----:B----4-:R3:W-:Y:S04]  /*d3450*/  STS.128 [R2+0x100], R20 ;  /* 0x0001001402007388 */ /* 0x0107e80000000c00 */
[----:B-1----:R-:W4:Y:S04]  /*d3460*/  LDL.LU R24, [R1+0x5e0] ;  /* 0x0005e00001187983 */ /* 0x002f280000300800 */
[----:B------:R-:W4:Y:S04]  /*d3470*/  LDL.LU R25, [R1+0x5e4] ;  /* 0x0005e40001197983 */ /* 0x000f280000300800 */
[----:B------:R-:W4:Y:S04]  /*d3480*/  LDL.LU R26, [R1+0x550] ;  /* 0x00055000011a7983 */ /* 0x000f280000300800 */
[----:B------:R-:W4:Y:S04]  /*d3490*/  LDL.LU R27, [R1+0x554] ;  /* 0x00055400011b7983 */ /* 0x000f280000300800 */
[----:B---3--:R-:W3:Y:S04]  /*d34a0*/  LDL.LU R20, [R1+0x5e8] ;  /* 0x0005e80001147983 */ /* 0x008ee80000300800 */
[----:B------:R-:W3:Y:S04]  /*d34b0*/  LDL.LU R21, [R1+0x5ec] ;  /* 0x0005ec0001157983 */ /* 0x000ee80000300800 */
[----:B------:R-:W3:Y:S04]  /*d34c0*/  LDL.LU R22, [R1+0x558] ;  /* 0x0005580001167983 */ /* 0x000ee80000300800 */
[----:B------:R1:W-:Y:S04]  /*d34d0*/  STS.128 [R2+0x180], R16 ;  /* 0x0001801002007388 */ /* 0x0003e80000000c00 */
[----:B------:R-:W3:Y:S04]  /*d34e0*/  LDL.LU R23, [R1+0x55c] ;  /* 0x00055c0001177983 */ /* 0x000ee80000300800 */
[----:B------:R1:W-:Y:S04]  /*d34f0*/  STS.128 [R2+0x200], R12 ;  /* 0x0002000c02007388 */ /* 0x0003e80000000c00 */
        /* <DEDUP_REMOVED lines=8> */
[----:B--2---:R1:W-:Y:S04]  /*d3580*/  STS.128 [R2+0x280], R8 ;  /* 0x0002800802007388 */ /* 0x0043e80000000c00 */
[----:B-1----:R-:W2:Y:S04]  /*d3590*/  LDL.LU R8, [R1+0x450] ;  /* 0x0004500001087983 */ /* 0x002ea80000300800 */
[----:B------:R-:W2:Y:S04]  /*d35a0*/  LDL.LU R9, [R1+0x454] ;  /* 0x0004540001097983 */ /* 0x000ea80000300800 */
[----:B------:R-:W2:Y:S04]  /*d35b0*/  LDL.LU R10, [R1+0x200] ;  /* 0x00020000010a7983 */ /* 0x000ea80000300800 */
[----:B------:R-:W2:Y:S04]  /*d35c0*/  LDL.LU R11, [R1+0x204] ;  /* 0x00020400010b7983 */ /* 0x000ea80000300800 */
[----:B----4-:R1:W-:Y:S04]  /*d35d0*/  STS.128 [R2+0x300], R24 ;  /* 0x0003001802007388 */ /* 0x0103e80000000c00 */
[----:B-1----:R-:W4:Y:S04]  /*d35e0*/  LDL.LU R24, [R1+0x458] ;  /* 0x0004580001187983 */ /* 0x002f280000300800 */
[----:B------:R-:W4:Y:S04]  /*d35f0*/  LDL.LU R25, [R1+0x45c] ;  /* 0x00045c0001197983 */ /* 0x000f280000300800 */
[----:B------:R-:W4:Y:S04]  /*d3600*/  LDL.LU R26, [R1+0x208] ;  /* 0x00020800011a7983 */ /* 0x000f280000300800 */
[----:B---3--:R1:W-:Y:S04]  /*d3610*/  STS.128 [R2+0x380], R20 ;  /* 0x0003801402007388 */ /* 0x0083e80000000c00 */
[----:B------:R-:W4:Y:S04]  /*d3620*/  LDL.LU R27, [R1+0x20c] ;  /* 0x00020c00011b7983 */ /* 0x000f280000300800 */
[----:B-1----:R-:W3:Y:S04]  /*d3630*/  LDL.LU R20, [R1+0x13e0] ;  /* 0x0013e00001147983 */ /* 0x002ee80000300800 */
        /* <DEDUP_REMOVED lines=18> */
[----:B----4-:R-:W-:Y:S04]  /*d3760*/  STS.128 [R2+0x580], R24 ;  /* 0x0005801802007388 */ /* 0x010fe80000000c00 */
[----:B---3--:R-:W-:Y:S04]  /*d3770*/  STS.128 [R2+0x600], R20 ;  /* 0x0006001402007388 */ /* 0x008fe80000000c00 */
[----:B------:R-:W-:Y:S04]  /*d3780*/  STS.128 [R2+0x680], R16 ;  /* 0x0006801002007388 */ /* 0x000fe80000000c00 */
[----:B------:R-:W-:Y:S01]  /*d3790*/  STS.128 [R2+0x700], R12 ;  /* 0x0007000c02007388 */ /* 0x000fe20000000c00 */
[----:B------:R-:W-:-:S02]  /*d37a0*/  LOP3.LUT R176, R0, 0x20, RZ, 0x3c, !PT ;  /* 0x0000002000b07812 */ /* 0x000fc400078e3cff */
[C---:B------:R-:W-:Y:S02]  /*d37b0*/  LOP3.LUT R3, R0.reuse, 0x40, RZ, 0x3c, !PT ;  /* 0x0000004000037812 */ /* 0x040fe400078e3cff */
[----:B------:R-:W-:Y:S01]  /*d37c0*/  LOP3.LUT R252, R0, 0x60, RZ, 0x3c, !PT ;  /* 0x0000006000fc7812 */ /* 0x000fe200078e3cff */
[----:B--2---:R1:W-:Y:S04]  /*d37d0*/  STS.128 [R2+0x780], R8 ;  /* 0x0007800802007388 */ /* 0x0043e80000000c00 */
[----:B------:R-:W-:Y:S06]  /*d37e0*/  BAR.SYNC.DEFER_BLOCKING 0x0 ;  /* 0x0000000000007b1d */ /* 0x000fec0000010000 */
[----:B-1----:R-:W3:Y:S04]  /*d37f0*/  LDL.LU R8, [R1+0x1310] ;  /* 0x0013100001087983 */ /* 0x002ee80000300800 */
[----:B------:R-:W3:Y:S04]  /*d3800*/  LDL.LU R9, [R1+0x1314] ;  /* 0x0013140001097983 */ /* 0x000ee80000300800 */
[----:B------:R-:W3:Y:S04]  /*d3810*/  LDL.LU R10, [R1+0x1300] ;  /* 0x00130000010a7983 */ /* 0x000ee80000300800 */
[----:B------:R-:W3:Y:S04]  /*d3820*/  LDL.LU R11, [R1+0x1304] ;  /* 0x00130400010b7983 */ /* 0x000ee80000300800 */
[----:B------:R-:W1:Y:S04]  /*d3830*/  LDS.128 R12, [R0] ;  /* 0x00000000000c7984 */ /* 0x000e680000000c00 */
[----:B------:R-:W3:Y:S04]  /*d3840*/  LDS.128 R20, [R0+0x800] ;  /* 0x0008000000147984 */ /* 0x000ee80000000c00 */
[----:B------:R-:W4:Y:S04]  /*d3850*/  LDS.128 R16, [R0+0x1000] ;  /* 0x0010000000107984 */ /* 0x000f280000000c00 */
[----:B-1----:R-:W-:Y:S04]  /*d3860*/  STL.64 [R1+0xc0], R12 ;  /* 0x0000c00c01007387 */ /* 0x002fe80000100a00 */
[----:B------:R-:W-:Y:S04]  /*d3870*/  STL.64 [R1+0xc8], R14 ;  /* 0x0000c80e01007387 */ /* 0x000fe80000100a00 */
[----:B------:R-:W1:Y:S04]  /*d3880*/  LDS.128 R12, [R0+0x1800] ;  /* 0x00180000000c7984 */ /* 0x000e680000000c00 */
[----:B---3--:R-:W-:Y:S04]  /*d3890*/  STL.64 [R1+0x160], R20 ;  /* 0x0001601401007387 */ /* 0x008fe80000100a00 */
[----:B------:R-:W-:Y:S04]  /*d38a0*/  STL.64 [R1+0x168], R22 ;  /* 0x0001681601007387 */ /* 0x000fe80000100a00 */
[----:B------:R-:W3:Y:S04]  /*d38b0*/  LDS.128 R20, [R176] ;  /* 0x00000000b0147984 */ /* 0x000ee80000000c00 */
[----:B----4-:R-:W-:Y:S04]  /*d38c0*/  STL.64 [R1+0x220], R16 ;  /* 0x0002201001007387 */ /* 0x010fe80000100a00 */
[----:B------:R-:W-:Y:S04]  /*d38d0*/  STL.64 [R1+0x228], R18 ;  /* 0x0002281201007387 */ /* 0x000fe80000100a00 */
[----:B------:R-:W4:Y:S04]  /*d38e0*/  LDS.128 R16, [R176+0x800] ;  /* 0x00080000b0107984 */ /* 0x000f280000000c00 */
[----:B-1----:R-:W-:Y:S04]  /*d38f0*/  STL.64 [R1+0x2f0], R12 ;  /* 0x0002f00c01007387 */ /* 0x002fe80000100a00 */
[----:B------:R-:W-:Y:S04]  /*d3900*/  STL.64 [R1+0x2f8], R14 ;  /* 0x0002f80e01007387 */ /* 0x000fe80000100a00 */
[----:B------:R-:W1:Y:S04]  /*d3910*/  LDS.128 R12, [R176+0x1000] ;  /* 0x00100000b00c7984 */ /* 0x000e680000000c00 */
[----:B---3--:R-:W-:Y:S04]  /*d3920*/  STL.64 [R1+0x100], R20 ;  /* 0x0001001401007387 */ /* 0x008fe80000100a00 */
[----:B------:R-:W-:Y:S04]  /*d3930*/  STL.64 [R1+0x108], R22 ;  /* 0x0001081601007387 */ /* 0x000fe80000100a00 */
[----:B------:R-:W3:Y:S04]  /*d3940*/  LDS.128 R20, [R176+0x1800] ;  /* 0x00180000b0147984 */ /* 0x000ee80000000c00 */
[----:B----4-:R-:W-:Y:S04]  /*d3950*/  STL.64 [R1+0x190], R16 ;  /* 0x0001901001007387 */ /* 0x010fe80000100a00 */
[----:B------:R-:W-:Y:S04]  /*d3960*/  STL.64 [R1+0x198], R18 ;  /* 0x0001981201007387 */ /* 0x000fe80000100a00 */
[----:B------:R-:W4:Y:S04]  /*d3970*/  LDS.128 R16, [R3] ;  /* 0x0000000003107984 */ /* 0x000f280000000c00 */
        /* <DEDUP_REMOVED lines=8> */
[----:B------:R-:W4:Y:S04]  /*d3a00*/  LDS.128 R16, [R3+0x1800] ;  /* 0x0018000003107984 */ /* 0x000f280000000c00 */
[----:B-1----:R-:W-:Y:S04]  /*d3a10*/  STL.64 [R1+0x1d0], R12 ;  /* 0x0001d00c01007387 */ /* 0x002fe80000100a00 */
[----:B------:R-:W-:Y:S04]  /*d3a20*/  STL.64 [R1+0x1d8], R14 ;  /* 0x0001d80e01007387 */ /* 0x000fe80000100a00 */
[----:B------:R-:W1:Y:S04]  /*d3a30*/  LDS.128 R12, [R252] ;  /* 0x00000000fc0c7984 */ /* 0x000e680000000c00 */
        /* <DEDUP_REMOVED lines=8> */
[----:B------:R-:W1:Y:S04]  /*d3ac0*/  LDS.128 R12, [R252+0x1800] ;  /* 0x00180000fc0c7984 */ /* 0x000e680000000c00 */
[----:B------:R-:W-:Y:S06]  /*d3ad0*/  BAR.SYNC.DEFER_BLOCKING 0x0 ;  /* 0x0000000000007b1d */ /* 0x000fec0000010000 */
[----:B---3--:R3:W-:Y:S04]  /*d3ae0*/  STL.64 [R1+0x1f0], R20 ;  /* 0x0001f01401007387 */ /* 0x0087e80000100a00 */
[----:B------:R1:W-:Y:S04]  /*d3af0*/  STL.64 [R1+0x1f8], R22 ;  /* 0x0001f81601007387 */ /* 0x0003e80000100a00 */
[----:B----4-:R4:W-:Y:S04]  /*d3b00*/  STL.64 [R1+0x2e0], R16 ;  /* 0x0002e01001007387 */ /* 0x0109e80000100a00 */
[----:B------:R1:W-:Y:S04]  /*d3b10*/  STL.64 [R1+0x2e8], R18 ;  /* 0x0002e81201007387 */ /* 0x0003e80000100a00 */
[----:B-1----:R1:W-:Y:S04]  /*d3b20*/  STL.64 [R1+0x330], R12 ;  /* 0x0003300c01007387 */ /* 0x0023e80000100a00 */
[----:B------:R1:W-:Y:S04]  /*d3b30*/  STL.64 [R1+0x338], R14 ;  /* 0x0003380e01007387 */ /* 0x0003e80000100a00 */
        /* <DEDUP_REMOVED lines=8> */
[----:B----4-:R-:W4:Y:S04]  /*d3bc0*/  LDL.LU R16, [R1+0x7b8] ;  /* 0x0007b80001107983 */ /* 0x010f280000300800 */
[----:B------:R-:W4:Y:S04]  /*d3bd0*/  LDL.LU R17, [R1+0x7bc] ;  /* 0x0007bc0001117983 */ /* 0x000f280000300800 */
[----:B------:R-:W4:Y:S04]  /*d3be0*/  LDL.LU R18, [R1+0x7c8] ;  /* 0x0007c80001127983 */ /* 0x000f280000300800 */
[----:B------:R-:W4:Y:S04]  /*d3bf0*/  LDL.LU R19, [R1+0x7cc] ;  /* 0x0007cc0001137983 */ /* 0x000f280000300800 */
[----:B-1----:R-:W4:Y:S04]  /*d3c00*/  LDL.LU R12, [R1+0x940] ;  /* 0x00094000010c7983 */ /* 0x002f280000300800 */
[----:B------:R-:W4:Y:S04]  /*d3c10*/  LDL.LU R13, [R1+0x944] ;  /* 0x00094400010d7983 */ /* 0x000f280000300800 */
[----:B------:R-:W4:Y:S04]  /*d3c20*/  LDL.LU R14, [R1+0x930] ;  /* 0x00093000010e7983 */ /* 0x000f280000300800 */
[----:B------:R1:W-:Y:S04]  /*d3c30*/  STS.128 [R2], R8 ;  /* 0x0000000802007388 */ /* 0x0003e80000000c00 */
[----:B------:R-:W4:Y:S04]  /*d3c40*/  LDL.LU R15, [R1+0x934] ;  /* 0x00093400010f7983 */ /* 0x000f280000300800 */
[----:B-1----:R-:W4:Y:S04]  /*d3c50*/  LDL.LU R8, [R1+0x948] ;  /* 0x0009480001087983 */ /* 0x002f280000300800 */
[----:B------:R-:W4:Y:S04]  /*d3c60*/  LDL.LU R9, [R1+0x94c] ;  /* 0x00094c0001097983 */ /* 0x000f280000300800 */
[----:B------:R-:W4:Y:S04]  /*d3c70*/  LDL.LU R10, [R1+0x938] ;  /* 0x00093800010a7983 */ /* 0x000f280000300800 */
[----:B------:R-:W4:Y:S04]  /*d3c80*/  LDL.LU R11, [R1+0x93c] ;  /* 0x00093c00010b7983 */ /* 0x000f280000300800 */
[----:B--2---:R1:W-:Y:S04]  /*d3c90*/  STS.128 [R2+0x80], R24 ;  /* 0x0000801802007388 */ /* 0x0043e80000000c00 */
[----:B-1----:R-:W2:Y:S04]  /*d3ca0*/  LDL.LU R24, [R1+0x8d0] ;  /* 0x0008d00001187983 */ /* 0x002ea80000300800 */
[----:B------:R-:W2:Y:S04]  /*d3cb0*/  LDL.LU R25, [R1+0x8d4] ;  /* 0x0008d40001197983 */ /* 0x000ea80000300800 */
[----:B------:R-:W2:Y:S04]  /*d3cc0*/  LDL.LU R26, [R1+0x9d0] ;  /* 0x0009d000011a7983 */ /* 0x000ea80000300800 */
[----:B---3--:R1:W-:Y:S04]  /*d3cd0*/  STS.128 [R2+0x100], R20 ;  /* 0x0001001402007388 */ /* 0x0083e80000000c00 */
[----:B------:R-:W2:Y:S04]  /*d3ce0*/  LDL.LU R27, [R1+0x9d4] ;  /* 0x0009d400011b7983 */ /* 0x000ea80000300800 */
        /* <DEDUP_REMOVED lines=23> */
[----:B----4-:R1:W-:Y:S04]  /*d3e60*/  STS.128 [R2+0x380], R20 ;  /* 0x0003801402007388 */ /* 0x0103e80000000c00 */
[----:B------:R-:W2:Y:S04]  /*d3e70*/  LDL.LU R27, [R1+0xb9c] ;  /* 0x000b9c00011b7983 */ /* 0x000ea80000300800 */
[----:B-1----:R-:W4:Y:S04]  /*d3e80*/  LDL.LU R20, [R1+0xd10] ;  /* 0x000d100001147983 */ /* 0x002f280000300800 */
[----:B------:R-:W4:Y:S04]  /*d3e90*/  LDL.LU R21, [R1+0xd14] ;  /* 0x000d140001157983 */ /* 0x000f280000300800 */
[----:B------:R-:W4:Y:S04]  /*d3ea0*/  LDL.LU R22, [R1+0xce0] ;  /* 0x000ce00001167983 */ /* 0x000f280000300800 */
[----:B---3--:R1:W-:Y:S04]  /*d3eb0*/  STS.128 [R2+0x400], R16 ;  /* 0x0004001002007388 */ /* 0x0083e80000000c00 */
[----:B------:R-:W4:Y:S04]  /*d3ec0*/  LDL.LU R23, [R1+0xce4] ;  /* 0x000ce40001177983 */ /* 0x000f280000300800 */
[----:B------:R3:W-:Y:S04]  /*d3ed0*/  STS.128 [R2+0x480], R12 ;  /* 0x0004800c02007388 */ /* 0x0007e80000000c00 */
        /* <DEDUP_REMOVED lines=9> */
[----:B-1----:R-:W3:Y:S04]  /*d3f70*/  LDL.LU R8, [R1+0x378] ;  /* 0x0003780001087983 */ /* 0x002ee80000300800 */
[----:B------:R-:W3:Y:S04]  /*d3f80*/  LDL.LU R9, [R1+0x37c] ;  /* 0x00037c0001097983 */ /* 0x000ee80000300800 */
[----:B------:R-:W3:Y:S04]  /*d3f90*/  LDL.LU R10, [R1+0x348] ;  /* 0x00034800010a7983 */ /* 0x000ee80000300800 */
[----:B------:R-:W3:Y:S04]  /*d3fa0*/  LDL.LU R11, [R1+0x34c] ;  /* 0x00034c00010b7983 */ /* 0x000ee80000300800 */
[----:B--2---:R-:W-:Y:S04]  /*d3fb0*/  STS.128 [R2+0x580], R24 ;  /* 0x0005801802007388 */ /* 0x004fe80000000c00 */
[----:B----4-:R-:W-:Y:S04]  /*d3fc0*/  STS.128 [R2+0x600], R20 ;  /* 0x0006001402007388 */ /* 0x010fe80000000c00 */
[----:B------:R-:W-:Y:S04]  /*d3fd0*/  STS.128 [R2+0x680], R16 ;  /* 0x0006801002007388 */ /* 0x000fe80000000c00 */
[----:B---3--:R-:W-:Y:S04]  /*d3fe0*/  STS.128 [R2+0x700], R12 ;  /* 0x0007000c02007388 */ /* 0x008fe80000000c00 */
[----:B------:R1:W-:Y:S04]  /*d3ff0*/  STS.128 [R2+0x780], R8 ;  /* 0x0007800802007388 */ /* 0x0003e80000000c00 */
        /* <DEDUP_REMOVED lines=739> */
[----:B------:R-:W3:Y:S04]  /*d6e30*/  LDL.LU R19, [R1+0xbe4] ;  /* 0x000be40001137983 */ /* 0x000ee80000300800 */
[----:B------:R1:W-:Y:S04]  /*d6e40*/  STS.128 [R2+0x280], R8 ;  /* 0x0002800802007388 */ /* 0x0003e80000000c00 */
        /* <DEDUP_REMOVED lines=9> */
[----:B--2---:R-:W-:Y:S04]  /*d6ee0*/  STS.128 [R2+0x300], R24 ;  /* 0x0003001802007388 */ /* 0x004fe80000000c00 */
[----:B----4-:R-:W-:Y:S04]  /*d6ef0*/  STS.128 [R2+0x380], R20 ;  /* 0x0003801402007388 */ /* 0x010fe80000000c00 */
[----:B---3--:R-:W-:Y:S04]  /*d6f00*/  STS.128 [R2+0x400], R16 ;  /* 0x0004001002007388 */ /* 0x008fe80000000c00 */
[----:B------:R1:W-:Y:S04]  /*d6f10*/  STS.128 [R2+0x480], R8 ;  /* 0x0004800802007388 */ /* 0x0003e80000000c00 */
[----:B-1----:R-:W2:Y:S04]  /*d6f20*/  LDL.LU R8, [R1+0xa38] ;  /* 0x000a380001087983 */ /* 0x002ea80000300800 */
[----:B------:R-:W2:Y:S04]  /*d6f30*/  LDL.LU R9, [R1+0xa3c] ;  /* 0x000a3c0001097983 */ /* 0x000ea80000300800 */
[----:B------:R-:W2:Y:S04]  /*d6f40*/  LDL.LU R10, [R1+0x818] ;  /* 0x00081800010a7983 */ /* 0x000ea80000300800 */
[----:B------:R1:W-:Y:S04]  /*d6f50*/  STS.128 [R2+0x500], R12 ;  /* 0x0005000c02007388 */ /* 0x0003e80000000c00 */
        /* <DEDUP_REMOVED lines=21> */
[----:B--2---:R-:W-:Y:S04]  /*d70b0*/  STS.128 [R2+0x580], R8 ;  /* 0x0005800802007388 */ /* 0x004fe80000000c00 */
[----:B---3--:R-:W-:Y:S04]  /*d70c0*/  STS.128 [R2+0x600], R12 ;  /* 0x0006000c02007388 */ /* 0x008fe80000000c00 */
[----:B----4-:R-:W-:Y:S04]  /*d70d0*/  STS.128 [R2+0x680], R16 ;  /* 0x0006801002007388 */ /* 0x010fe80000000c00 */
[----:B------:R-:W-:Y:S04]  /*d70e0*/  STS.128 [R2+0x700], R20 ;  /* 0x0007001402007388 */ /* 0x000fe80000000c00 */
[----:B------:R-:W-:Y:S04]  /*d70f0*/  STS.128 [R2+0x780], R24 ;  /* 0x0007801802007388 */ /* 0x000fe80000000c00 */
[----:B------:R-:W-:Y:S06]  /*d7100*/  BAR.SYNC.DEFER_BLOCKING 0x0 ;  /* 0x0000000000007b1d */ /* 0x000fec0000010000 */
[----:B------:R-:W1:Y:S04]  /*d7110*/  LDS.128 R8, [R0] ;  /* 0x0000000000087984 */ /* 0x000e680000000c00 */
[----:B------:R-:W2:Y:S04]  /*d7120*/  LDS.128 R16, [R0+0x800] ;  /* 0x0008000000107984 */ /* 0x000ea80000000c00 */
[----:B------:R-:W3:Y:S04]  /*d7130*/  LDS.128 R12, [R0+0x1000] ;  /* 0x00100000000c7984 */ /* 0x000ee80000000c00 */
[----:B-1----:R-:W-:Y:S04]  /*d7140*/  STL.64 [R1+0xf0], R8 ;  /* 0x0000f00801007387 */ /* 0x002fe80000100a00 */
[----:B------:R-:W-:Y:S04]  /*d7150*/  STL.64 [R1+0xf8], R10 ;  /* 0x0000f80a01007387 */ /* 0x000fe80000100a00 */
[----:B------:R-:W1:Y:S04]  /*d7160*/  LDS.128 R8, [R0+0x1800] ;  /* 0x0018000000087984 */ /* 0x000e680000000c00 */
[----:B--2---:R-:W-:Y:S04]  /*d7170*/  STL.64 [R1+0x3b0], R16 ;  /* 0x0003b01001007387 */ /* 0x004fe80000100a00 */
[----:B------:R-:W-:Y:S04]  /*d7180*/  STL.64 [R1+0x3b8], R18 ;  /* 0x0003b81201007387 */ /* 0x000fe80000100a00 */
[----:B------:R-:W2:Y:S04]  /*d7190*/  LDS.128 R16, [R176] ;  /* 0x00000000b0107984 */ /* 0x000ea80000000c00 */
[----:B---3--:R-:W-:Y:S04]  /*d71a0*/  STL.64 [R1+0x810], R12 ;  /* 0x0008100c01007387 */ /* 0x008fe80000100a00 */
[----:B------:R-:W-:Y:S04]  /*d71b0*/  STL.64 [R1+0x818], R14 ;  /* 0x0008180e01007387 */ /* 0x000fe80000100a00 */
[----:B------:R-:W3:Y:S04]  /*d71c0*/  LDS.128 R12, [R176+0x800] ;  /* 0x00080000b00c7984 */ /* 0x000ee80000000c00 */
[----:B-1----:R-:W-:Y:S04]  /*d71d0*/  STL.64 [R1+0x960], R8 ;  /* 0x0009600801007387 */ /* 0x002fe80000100a00 */
[----:B------:R-:W-:Y:S04]  /*d71e0*/  STL.64 [R1+0x968], R10 ;  /* 0x0009680a01007387 */ /* 0x000fe80000100a00 */
[----:B------:R-:W1:Y:S04]  /*d71f0*/  LDS.128 R8, [R176+0x1000] ;  /* 0x00100000b0087984 */ /* 0x000e680000000c00 */
[----:B--2---:R-:W-:Y:S04]  /*d7200*/  STL.64 [R1+0x170], R16 ;  /* 0x0001701001007387 */ /* 0x004fe80000100a00 */
[----:B------:R-:W-:Y:S04]  /*d7210*/  STL.64 [R1+0x178], R18 ;  /* 0x0001781201007387 */ /* 0x000fe80000100a00 */
[----:B------:R-:W2:Y:S04]  /*d7220*/  LDS.128 R16, [R176+0x1800] ;  /* 0x00180000b0107984 */ /* 0x000ea80000000c00 */
[----:B---3--:R-:W-:Y:S04]  /*d7230*/  STL.64 [R1+0x3c0], R12 ;  /* 0x0003c00c01007387 */ /* 0x008fe80000100a00 */
[----:B------:R-:W-:Y:S04]  /*d7240*/  STL.64 [R1+0x3c8], R14 ;  /* 0x0003c80e01007387 */ /* 0x000fe80000100a00 */
[----:B------:R-:W3:Y:S04]  /*d7250*/  LDS.128 R12, [R3] ;  /* 0x00000000030c7984 */ /* 0x000ee80000000c00 */
        /* <DEDUP_REMOVED lines=8> */
[----:B------:R-:W3:Y:S04]  /*d72e0*/  LDS.128 R12, [R3+0x1800] ;  /* 0x00180000030c7984 */ /* 0x000ee80000000c00 */
[----:B-1----:R-:W-:Y:S04]  /*d72f0*/  STL.64 [R1+0x4d0], R8 ;  /* 0x0004d00801007387 */ /* 0x002fe80000100a00 */
[----:B------:R-:W-:Y:S04]  /*d7300*/  STL.64 [R1+0x4d8], R10 ;  /* 0x0004d80a01007387 */ /* 0x000fe80000100a00 */
[----:B------:R-:W1:Y:S04]  /*d7310*/  LDS.128 R8, [R252] ;  /* 0x00000000fc087984 */ /* 0x000e680000000c00 */
        /* <DEDUP_REMOVED lines=11> */
[----:B------:R-:W-:Y:S06]  /*d73d0*/  BAR.SYNC.DEFER_BLOCKING 0x0 ;  /* 0x0000000000007b1d */ /* 0x000fec0000010000 */
[----:B---3--:R-:W-:Y:S04]  /*d73e0*/  STL.64 [R1+0x950], R12 ;  /* 0x0009500c01007387 */ /* 0x008fe80000100a00 */
[----:B------:R-:W-:Y:S04]  /*d73f0*/  STL.64 [R1+0x958], R14 ;  /* 0x0009580e01007387 */ /* 0x000fe80000100a00 */
[----:B-1----:R1:W-:Y:S04]  /*d7400*/  STL.64 [R1+0xa20], R8 ;  /* 0x000a200801007387 */ /* 0x0023e80000100a00 */
[----:B------:R2:W-:Y:S04]  /*d7410*/  STL.64 [R1+0xa28], R10 ;  /* 0x000a280a01007387 */ /* 0x0005e80000100a00 */
        /* <DEDUP_REMOVED lines=20> */
[----:B---3--:R1:W-:Y:S04]  /*d7560*/  STS.128 [R2+0x80], R8 ;  /* 0x0000800802007388 */ /* 0x0083e80000000c00 */
[----:B-1----:R-:W3:Y:S04]  /*d7570*/  LDL.LU R8, [R1+0x780] ;  /* 0x0007800001087983 */ /* 0x002ee80000300800 */
[----:B------:R-:W3:Y:S04]  /*d7580*/  LDL.LU R9, [R1+0x784] ;  /* 0x0007840001097983 */ /* 0x000ee80000300800 */
[----:B------:R-:W3:Y:S04]  /*d7590*/  LDL.LU R10, [R1+0x770] ;  /* 0x00077000010a7983 */ /* 0x000ee80000300800 */
[----:B--2---:R1:W-:Y:S04]  /*d75a0*/  STS.128 [R2+0x100], R12 ;  /* 0x0001000c02007388 */ /* 0x0043e80000000c00 */
[----:B------:R-:W3:Y:S04]  /*d75b0*/  LDL.LU R11, [R1+0x774] ;  /* 0x00077400010b7983 */ /* 0x000ee80000300800 */
[----:B----4-:R2:W-:Y:S04]  /*d75c0*/  STS.128 [R2+0x180], R16 ;  /* 0x0001801002007388 */ /* 0x0105e80000000c00 */
[----:B-1----:R-:W4:Y:S04]  /*d75d0*/  LDL.LU R12, [R1+0x788] ;  /* 0x00078800010c7983 */ /* 0x002f280000300800 */
[----:B------:R-:W4:Y:S04]  /*d75e0*/  LDL.LU R13, [R1+0x78c] ;  /* 0x00078c00010d7983 */ /* 0x000f280000300800 */
[----:B------:R-:W4:Y:S04]  /*d75f0*/  LDL.LU R14, [R1+0x778] ;  /* 0x00077800010e7983 */ /* 0x000f280000300800 */
[----:B------:R-:W4:Y:S04]  /*d7600*/  LDL.LU R15, [R1+0x77c] ;  /* 0x00077c00010f7983 */ /* 0x000f280000300800 */
[----:B--2---:R-:W2:Y:S04]  /*d7610*/  LDL.LU R16, [R1+0x1510] ;  /* 0x0015100001107983 */ /* 0x004ea80000300800 */
[----:B------:R-:W2:Y:S04]  /*d7620*/  LDL.LU R17, [R1+0x1514] ;  /* 0x0015140001117983 */ /* 0x000ea80000300800 */
[----:B------:R-:W2:Y:S04]  /*d7630*/  LDL.LU R18, [R1+0x1520] ;  /* 0x0015200001127983 */ /* 0x000ea80000300800 */
[----:B------:R1:W-:Y:S04]  /*d7640*/  STS.128 [R2+0x200], R20 ;  /* 0x0002001402007388 */ /* 0x0003e80000000c00 */
[----:B------:R-:W2:Y:S04]  /*d7650*/  LDL.LU R19, [R1+0x1524] ;  /* 0x0015240001137983 */ /* 0x000ea80000300800 */
[----:B------:R1:W-:Y:S04]  /*d7660*/  STS.128 [R2+0x280], R24 ;  /* 0x0002801802007388 */ /* 0x0003e80000000c00 */
        /* <DEDUP_REMOVED lines=8> */
[----:B---3--:R1:W-:Y:S04]  /*d76f0*/  STS.128 [R2+0x300], R8 ;  /* 0x0003000802007388 */ /* 0x0083e80000000c00 */
[----:B-1----:R-:W3:Y:S04]  /*d7700*/  LDL.LU R8, [R1+0x3d8] ;  /* 0x0003d80001087983 */ /* 0x002ee80000300800 */
[----:B------:R-:W3:Y:S04]  /*d7710*/  LDL.LU R9, [R1+0x3dc] ;  /* 0x0003dc0001097983 */ /* 0x000ee80000300800 */
[----:B------:R-:W3:Y:S04]  /*d7720*/  LDL.LU R10, [R1+0x3e8] ;  /* 0x0003e800010a7983 */ /* 0x000ee80000300800 */
[----:B----4-:R1:W-:Y:S04]  /*d7730*/  STS.128 [R2+0x380], R12 ;  /* 0x0003800c02007388 */ /* 0x0103e80000000c00 */
[----:B------:R-:W3:Y:S04]  /*d7740*/  LDL.LU R11, [R1+0x3ec] ;  /* 0x0003ec00010b7983 */ /* 0x000ee80000300800 */
[----:B-1----:R-:W4:Y:S04]  /*d7750*/  LDL.LU R12, [R1+0x1440] ;  /* 0x00144000010c7983 */ /* 0x002f280000300800 */
[----:B------:R-:W4:Y:S04]  /*d7760*/  LDL.LU R13, [R1+0x1444] ;  /* 0x00144400010d7983 */ /* 0x000f280000300800 */
[----:B------:R-:W4:Y:S04]  /*d7770*/  LDL.LU R14, [R1+0x1430] ;  /* 0x00143000010e7983 */ /* 0x000f280000300800 */
[----:B--2---:R1:W-:Y:S04]  /*d7780*/  STS.128 [R2+0x400], R16 ;  /* 0x0004001002007388 */ /* 0x0043e80000000c00 */
[----:B------:R-:W4:Y:S04]  /*d7790*/  LDL.LU R15, [R1+0x1434] ;  /* 0x00143400010f7983 */ /* 0x000f280000300800 */
[----:B------:R2:W-:Y:S04]  /*d77a0*/  STS.128 [R2+0x480], R20 ;  /* 0x0004801402007388 */ /* 0x0005e80000000c00 */
        /* <DEDUP_REMOVED lines=9> */
[----:B-1----:R-:W2:Y:S04]  /*d7840*/  LDL.LU R24, [R1+0x588] ;  /* 0x0005880001187983 */ /* 0x002ea80000300800 */
[----:B------:R-:W2:Y:S04]  /*d7850*/  LDL.LU R25, [R1+0x58c] ;  /* 0x00058c0001197983 */ /* 0x000ea80000300800 */
[----:B------:R-:W2:Y:S04]  /*d7860*/  LDL.LU R26, [R1+0x718] ;  /* 0x00071800011a7983 */ /* 0x000ea80000300800 */
[----:B------:R-:W2:Y:S04]  /*d7870*/  LDL.LU R27, [R1+0x71c] ;  /* 0x00071c00011b7983 */ /* 0x000ea80000300800 */
[----:B------:R1:W-:Y:S04]  /*d7880*/  STS.128 [R2], R28 ;  /* 0x0000001c02007388 */ /* 0x0003e80000000c00 */
[----:B-1----:R-:W2:Y:S04]  /*d7890*/  LDL.LU R28, [R1+0x1360] ;  /* 0x00136000011c7983 */ /* 0x002ea80000300800 */
[----:B------:R-:W2:Y:S04]  /*d78a0*/  LDL.LU R29, [R1+0x1364] ;  /* 0x00136400011d7983 */ /* 0x000ea80000300800 */
[----:B------:R-:W2:Y:S04]  /*d78b0*/  LDL.LU R30, [R1+0x1350] ;  /* 0x00135000011e7983 */ /* 0x000ea80000300800 */
[----:B------:R-:W2:Y:S04]  /*d78c0*/  LDL.LU R31, [R1+0x1354] ;  /* 0x00135400011f7983 */ /* 0x000ea80000300800 */
[----:B---3--:R-:W-:Y:S04]  /*d78d0*/  STS.128 [R2+0x580], R8 ;  /* 0x0005800802007388 */ /* 0x008fe80000000c00 */
[----:B----4-:R-:W-:Y:S04]  /*d78e0*/  STS.128 [R2+0x600], R12 ;  /* 0x0006000c02007388 */ /* 0x010fe80000000c00 */
[----:B------:R-:W-:Y:S04]  /*d78f0*/  STS.128 [R2+0x680], R16 ;  /* 0x0006801002007388 */ /* 0x000fe80000000c00 */
[----:B--2---:R-:W-:Y:S04]  /*d7900*/  STS.128 [R2+0x700], R20 ;  /* 0x0007001402007388 */ /* 0x004fe80000000c00 */
        /* <DEDUP_REMOVED lines=47> */
[----:B---3--:R2:W-:Y:S04]  /*d7c00*/  STL.64 [R1+0xd20], R12 ;  /* 0x000d200c01007387 */ /* 0x0085e80000100a00 */
[----:B------:R3:W-:Y:S04]  /*d7c10*/  STL.64 [R1+0xd28], R14 ;  /* 0x000d280e01007387 */ /* 0x0007e80000100a00 */
[----:B-1----:R1:W-:Y:S04]  /*d7c20*/  STL.64 [R1+0xd60], R8 ;  /* 0x000d600801007387 */ /* 0x0023e80000100a00 */
[----:B------:R4:W-:Y:S04]  /*d7c30*/  STL.64 [R1+0xd68], R10 ;  /* 0x000d680a01007387 */ /* 0x0009e80000100a00 */
[----:B--2---:R-:W2:Y:S04]  /*d7c40*/  LDL.LU R12, [R1+0x1368] ;  /* 0x00136800010c7983 */ /* 0x004ea80000300800 */
[----:B------:R-:W2:Y:S04]  /*d7c50*/  LDL.LU R13, [R1+0x136c] ;  /* 0x00136c00010d7983 */ /* 0x000ea80000300800 */
[----:B---3--:R-:W2:Y:S04]  /*d7c60*/  LDL.LU R14, [R1+0x1358] ;  /* 0x00135800010e7983 */ /* 0x008ea80000300800 */
[----:B------:R-:W2:Y:S04]  /*d7c70*/  LDL.LU R15, [R1+0x135c] ;  /* 0x00135c00010f7983 */ /* 0x000ea80000300800 */
[----:B-1----:R-:W3:Y:S04]  /*d7c80*/  LDL.LU R8, [R1+0x840] ;  /* 0x0008400001087983 */ /* 0x002ee80000300800 */
[----:B------:R-:W3:Y:S04]  /*d7c90*/  LDL.LU R9, [R1+0x844] ;  /* 0x0008440001097983 */ /* 0x000ee80000300800 */
[----:B----4-:R-:W3:Y:S04]  /*d7ca0*/  LDL.LU R10, [R1+0x8b0] ;  /* 0x0008b000010a7983 */ /* 0x010ee80000300800 */
        /* <DEDUP_REMOVED lines=14> */
[----:B---3--:R1:W-:Y:S04]  /*d7d90*/  STS.128 [R2+0x100], R8 ;  /* 0x0001000802007388 */ /* 0x0083e80000000c00 */
        /* <DEDUP_REMOVED lines=8> */
[----:B----4-:R1:W-:Y:S04]  /*d7e20*/  STS.128 [R2+0x180], R16 ;  /* 0x0001801002007388 */ /* 0x0103e80000000c00 */
[----:B------:R4:W-:Y:S04]  /*d7e30*/  STS.128 [R2+0x200], R20 ;  /* 0x0002001402007388 */ /* 0x0009e80000000c00 */
[----:B------:R4:W-:Y:S04]  /*d7e40*/  STS.128 [R2+0x280], R24 ;  /* 0x0002801802007388 */ /* 0x0009e80000000c00 */
[----:B-1----:R-:W3:Y:S04]  /*d7e50*/  LDL.LU R16, [R1+0xc70] ;  /* 0x000c700001107983 */ /* 0x002ee80000300800 */
        /* <DEDUP_REMOVED lines=20> */
[----:B------:R1:W-:Y:S04]  /*d7fa0*/  STS.128 [R2+0x400], R16 ;  /* 0x0004001002007388 */ /* 0x0003e80000000c00 */
[----:B------:R-:W3:Y:S04]  /*d7fb0*/  LDL.LU R11, [R1+0x1294] ;  /* 0x00129400010b7983 */ /* 0x000ee80000300800 */
[----:B----4-:R4:W-:Y:S04]  /*d7fc0*/  STS.128 [R2+0x480], R20 ;  /* 0x0004801402007388 */ /* 0x0109e80000000c00 */
[----:B-1----:R-:W3:Y:S04]  /*d7fd0*/  LDL.LU R16, [R1+0x12a8] ;  /* 0x0012a80001107983 */ /* 0x002ee80000300800 */
[----:B------:R-:W3:Y:S04]  /*d7fe0*/  LDL.LU R17, [R1+0x12ac] ;  /* 0x0012ac0001117983 */ /* 0x000ee80000300800 */
[----:B------:R-:W3:Y:S04]  /*d7ff0*/  LDL.LU R18, [R1+0x1298] ;  /* 0x0012980001127983 */ /* 0x000ee80000300800 */
[----:B------:R-:W3:Y:S04]  /*d8000*/  LDL.LU R19, [R1+0x129c] ;  /* 0x00129c0001137983 */ /* 0x000ee80000300800 */
[----:B----4-:R-:W4:Y:S04]  /*d8010*/  LDL.LU R20, [R1+0x90] ;  /* 0x0000900001147983 */ /* 0x010f280000300800 */
[----:B------:R-:W4:Y:S04]  /*d8020*/  LDL.LU R21, [R1+0x94] ;  /* 0x0000940001157983 */ /* 0x000f280000300800 */
[----:B------:R-:W4:Y:S04]  /*d8030*/  LDL.LU R22, [R1+0x80] ;  /* 0x0000800001167983 */ /* 0x000f280000300800 */
[----:B------:R1:W-:Y:S04]  /*d8040*/  STS.128 [R2+0x500], R24 ;  /* 0x0005001802007388 */ /* 0x0003e80000000c00 */
[----:B------:R-:W4:Y:S04]  /*d8050*/  LDL.LU R23, [R1+0x84] ;  /* 0x0000840001177983 */ /* 0x000f280000300800 */
[----:B-1----:R-:W4:Y:S04]  /*d8060*/  LDL.LU R24, [R1+0x98] ;  /* 0x0000980001187983 */ /* 0x002f280000300800 */
[----:B------:R-:W4:Y:S04]  /*d8070*/  LDL.LU R25, [R1+0x9c] ;  /* 0x00009c0001197983 */ /* 0x000f280000300800 */
[----:B------:R-:W4:Y:S04]  /*d8080*/  LDL.LU R26, [R1+0x88] ;  /* 0x00008800011a7983 */ /* 0x000f280000300800 */
[----:B------:R-:W4:Y:S04]  /*d8090*/  LDL.LU R27, [R1+0x8c] ;  /* 0x00008c00011b7983 */ /* 0x000f280000300800 */
[----:B------:R1:W-:Y:S04]  /*d80a0*/  STS.128 [R2], R28 ;  /* 0x0000001c02007388 */ /* 0x0003e80000000c00 */
[----:B-1----:R-:W4:Y:S04]  /*d80b0*/  LDL.LU R28, [R1+0x1780] ;  /* 0x00178000011c7983 */ /* 0x002f280000300800 */
[----:B------:R-:W4:Y:S04]  /*d80c0*/  LDL.LU R29, [R1+0x1784] ;  /* 0x00178400011d7983 */ /* 0x000f280000300800 */
[----:B------:R-:W4:Y:S04]  /*d80d0*/  LDL.LU R30, [R1+0x1770] ;  /* 0x00177000011e7983 */ /* 0x000f280000300800 */
[----:B------:R-:W4:Y:S04]  /*d80e0*/  LDL.LU R31, [R1+0x1774] ;  /* 0x00177400011f7983 */ /* 0x000f280000300800 */
[----:B--2---:R-:W-:Y:S04]  /*d80f0*/  STS.128 [R2+0x580], R12 ;  /* 0x0005800c02007388 */ /* 0x004fe80000000c00 */
[----:B---3--:R-:W-:Y:S04]  /*d8100*/  STS.128 [R2+0x600], R8 ;  /* 0x0006000802007388 */ /* 0x008fe80000000c00 */
[----:B------:R-:W-:Y:S04]  /*d8110*/  STS.128 [R2+0x680], R16 ;  /* 0x0006801002007388 */ /* 0x000fe80000000c00 */
[----:B----4-:R-:W-:Y:S04]  /*d8120*/  STS.128 [R2+0x700], R20 ;  /* 0x0007001402007388 */ /* 0x010fe80000000c00 */
        /* <DEDUP_REMOVED lines=80> */
[----:B----4-:R1:W-:Y:S04]  /*d8630*/  STS.128 [R2+0x180], R16 ;  /* 0x0001801002007388 */ /* 0x0103e80000000c00 */
[----:B------:R-:W3:Y:S04]  /*d8640*/  LDL.LU R15, [R1+0x4ac] ;  /* 0x0004ac00010f7983 */ /* 0x000ee80000300800 */
        /* <DEDUP_REMOVED lines=18> */
[----:B------:R-:W2:Y:S04]  /*d8770*/  LDL.LU R11, [R1+0x40c] ;  /* 0x00040c00010b7983 */ /* 0x000ea80000300800 */
[----:B---3--:R1:W-:Y:S04]  /*d8780*/  STS.128 [R2+0x380], R12 ;  /* 0x0003800c02007388 */ /* 0x0083e80000000c00 */
[----:B------:R3:W-:Y:S04]  /*d8790*/  STS.128 [R2+0x400], R16 ;  /* 0x0004001002007388 */ /* 0x0007e80000000c00 */
[----:B-1----:R-:W2:Y:S04]  /*d87a0*/  LDL.LU R12, [R1+0x1540] ;  /* 0x00154000010c7983 */ /* 0x002ea80000300800 */
[----:B------:R-:W2:Y:S04]  /*d87b0*/  LDL.LU R13, [R1+0x1544] ;  /* 0x00154400010d7983 */ /* 0x000ea80000300800 */
[----:B------:R-:W2:Y:S04]  /*d87c0*/  LDL.LU R14, [R1+0x1530] ;  /* 0x00153000010e7983 */ /* 0x000ea80000300800 */
[----:B------:R-:W2:Y:S04]  /*d87d0*/  LDL.LU R15, [R1+0x1534] ;  /* 0x00153400010f7983 */ /* 0x000ea80000300800 */
[----:B---3--:R-:W3:Y:S04]  /*d87e0*/  LDL.LU R16, [R1+0x1548] ;  /* 0x0015480001107983 */ /* 0x008ee80000300800 */
        /* <DEDUP_REMOVED lines=13> */
[----:B------:R-:W-:Y:S04]  /*d88c0*/  STS.128 [R2], R28 ;  /* 0x0000001c02007388 */ /* 0x000fe80000000c00 */
[----:B--2---:R1:W-:Y:S04]  /*d88d0*/  STS.128 [R2+0x580], R8 ;  /* 0x0005800802007388 */ /* 0x0043e80000000c00 */
[----:B-1----:R-:W2:Y:S04]  /*d88e0*/  LDL.LU R8, [R1+0x1400] ;  /* 0x0014000001087983 */ /* 0x002ea80000300800 */
[----:B------:R-:W2:Y:S04]  /*d88f0*/  LDL.LU R9, [R1+0x1404] ;  /* 0x0014040001097983 */ /* 0x000ea80000300800 */
[----:B------:R-:W2:Y:S04]  /*d8900*/  LDL.LU R10, [R1+0x13f0] ;  /* 0x0013f000010a7983 */ /* 0x000ea80000300800 */
[----:B------:R-:W2:Y:S04]  /*d8910*/  LDL.LU R11, [R1+0x13f4] ;  /* 0x0013f400010b7983 */ /* 0x000ea80000300800 */
[----:B------:R-:W-:Y:S04]  /*d8920*/  STS.128 [R2+0x600], R12 ;  /* 0x0006000c02007388 */ /* 0x000fe80000000c00 */
[----:B---3--:R-:W-:Y:S04]  /*d8930*/  STS.128 [R2+0x680], R16 ;  /* 0x0006801002007388 */ /* 0x008fe80000000c00 */
[----:B------:R-:W-:Y:S04]  /*d8940*/  STS.128 [R2+0x700], R20 ;  /* 0x0007001402007388 */ /* 0x000fe80000000c00 */
[----:B----4-:R-:W-:Y:S04]  /*d8950*/  STS.128 [R2+0x780], R24 ;  /* 0x0007801802007388 */ /* 0x010fe80000000c00 */
[----:B------:R-:W-:Y:S06]  /*d8960*/  BAR.SYNC.DEFER_BLOCKING 0x0 ;  /* 0x0000000000007b1d */ /* 0x000fec0000010000 */
        /* <DEDUP_REMOVED lines=43> */
[----:B---3--:R-:W-:Y:S04]  /*d8c20*/  STL.64 [R1+0x900], R20 ;  /* 0x0009001401007387 */ /* 0x008fe80000100a00 */
[----:B------:R-:W-:Y:S04]  /*d8c30*/  STL.64 [R1+0x908], R22 ;  /* 0x0009081601007387 */ /* 0x000fe80000100a00 */
[----:B----4-:R-:W-:Y:S04]  /*d8c40*/  STL.64 [R1+0x6e0], R16 ;  /* 0x0006e01001007387 */ /* 0x010fe80000100a00 */
[----:B------:R-:W-:Y:S04]  /*d8c50*/  STL.64 [R1+0x6e8], R18 ;  /* 0x0006e81201007387 */ /* 0x000fe80000100a00 */
[----:B--2---:R-:W-:Y:S04]  /*d8c60*/  STS.128 [R2], R8 ;  /* 0x0000000802007388 */ /* 0x004fe80000000c00 */
        /* <DEDUP_REMOVED lines=22> */
[----:B---3--:R-:W-:Y:S04]  /*d8dd0*/  STS.128 [R2+0x80], R12 ;  /* 0x0000800c02007388 */ /* 0x008fe80000000c00 */
[----:B--2---:R1:W-:Y:S04]  /*d8de0*/  STS.128 [R2+0x100], R8 ;  /* 0x0001000802007388 */ /* 0x0043e80000000c00 */
[----:B-1----:R-:W2:Y:S04]  /*d8df0*/  LDL.LU R8, [R1+0xa70] ;  /* 0x000a700001087983 */ /* 0x002ea80000300800 */
[----:B------:R-:W2:Y:S04]  /*d8e00*/  LDL.LU R9, [R1+0xa74] ;  /* 0x000a740001097983 */ /* 0x000ea80000300800 */
[----:B------:R-:W2:Y:S04]  /*d8e10*/  LDL.LU R10, [R1+0xa80] ;  /* 0x000a8000010a7983 */ /* 0x000ea80000300800 */
[----:B----4-:R1:W-:Y:S04]  /*d8e20*/  STS.128 [R2+0x180], R16 ;  /* 0x0001801002007388 */ /* 0x0103e80000000c00 */
        /* <DEDUP_REMOVED lines=9> */
[----:B------:R1:W-:Y:S04]  /*d8ec0*/  STS.128 [R2+0x200], R20 ;  /* 0x0002001402007388 */ /* 0x0003e80000000c00 */
[----:B-1----:R-:W3:Y:S04]  /*d8ed0*/  LDL.LU R20, [R1+0xc98] ;  /* 0x000c980001147983 */ /* 0x002ee80000300800 */
[----:B------:R-:W3:Y:S04]  /*d8ee0*/  LDL.LU R21, [R1+0xc9c] ;  /* 0x000c9c0001157983 */ /* 0x000ee80000300800 */
[----:B------:R-:W3:Y:S04]  /*d8ef0*/  LDL.LU R22, [R1+0xc88] ;  /* 0x000c880001167983 */ /* 0x000ee80000300800 */
[----:B------:R-:W3:Y:S04]  /*d8f00*/  LDL.LU R23, [R1+0xc8c] ;  /* 0x000c8c0001177983 */ /* 0x000ee80000300800 */
[----:B------:R1:W-:Y:S04]  /*d8f10*/  STS.128 [R2+0x280], R24 ;  /* 0x0002801802007388 */ /* 0x0003e80000000c00 */
[----:B-1----:R-:W3:Y:S04]  /*d8f20*/  LDL.LU R24, [R1+0xb50] ;  /* 0x000b500001187983 */ /* 0x002ee80000300800 */
[----:B------:R-:W3:Y:S04]  /*d8f30*/  LDL.LU R25, [R1+0xb54] ;  /* 0x000b540001197983 */ /* 0x000ee80000300800 */
[----:B------:R-:W3:Y:S04]  /*d8f40*/  LDL.LU R26, [R1+0x700] ;  /* 0x00070000011a7983 */ /* 0x000ee80000300800 */
[----:B------:R-:W3:Y:S04]  /*d8f50*/  LDL.LU R27, [R1+0x704] ;  /* 0x00070400011b7983 */ /* 0x000ee80000300800 */
[----:B--2---:R-:W-:Y:S04]  /*d8f60*/  STS.128 [R2+0x300], R8 ;  /* 0x0003000802007388 */ /* 0x004fe80000000c00 */
[----:B----4-:R1:W-:Y:S04]  /*d8f70*/  STS.128 [R2+0x400], R12 ;  /* 0x0004000c02007388 */ /* 0x0103e80000000c00 */
[----:B-1----:R-:W2:Y:S04]  /*d8f80*/  LDL.LU R12, [R1+0xb58] ;  /* 0x000b5800010c7983 */ /* 0x002ea80000300800 */
[----:B------:R-:W2:Y:S04]  /*d8f90*/  LDL.LU R13, [R1+0xb5c] ;  /* 0x000b5c00010d7983 */ /* 0x000ea80000300800 */
[----:B------:R-:W2:Y:S04]  /*d8fa0*/  LDL.LU R14, [R1+0x708] ;  /* 0x00070800010e7983 */ /* 0x000ea80000300800 */
[----:B------:R-:W2:Y:S04]  /*d8fb0*/  LDL.LU R15, [R1+0x70c] ;  /* 0x00070c00010f7983 */ /* 0x000ea80000300800 */
[----:B------:R-:W4:Y:S04]  /*d8fc0*/  LDL.LU R8, [R1+0x1280] ;  /* 0x0012800001087983 */ /* 0x000f280000300800 */
[----:B------:R-:W4:Y:S04]  /*d8fd0*/  LDL.LU R9, [R1+0x1284] ;  /* 0x0012840001097983 */ /* 0x000f280000300800 */
[----:B------:R-:W4:Y:S04]  /*d8fe0*/  LDL.LU R10, [R1+0x1270] ;  /* 0x00127000010a7983 */ /* 0x000f280000300800 */
[----:B------:R-:W4:Y:S04]  /*d8ff0*/  LDL.LU R11, [R1+0x1274] ;  /* 0x00127400010b7983 */ /* 0x000f280000300800 */
[----:B---3--:R1:W-:Y:S04]  /*d9000*/  STS.128 [R2+0x380], R16 ;  /* 0x0003801002007388 */ /* 0x0083e80000000c00 */
[----:B------:R3:W-:Y:S04]  /*d9010*/  STS.128 [R2+0x480], R20 ;  /* 0x0004801402007388 */ /* 0x0007e80000000c00 */
[----:B-1----:R-:W2:Y:S04]  /*d9020*/  LDL.LU R16, [R1+0x1288] ;  /* 0x0012880001107983 */ /* 0x002ea80000300800 */
[----:B------:R-:W2:Y:S01]  /*d9030*/  LDL.LU R17, [R1+0x128c] ;  /* 0x00128c0001117983 */ /* 0x000ea20000300800 */
[----:B---3--:R-:W-:-:S03]  /*d9040*/  IMAD.MOV.U32 R22, RZ, RZ, R52 ;  /* 0x000000ffff167224 */ /* 0x008fc600078e0034 */
[----:B------:R-:W3:Y:S01]  /*d9050*/  LDL.LU R18, [R1+0x1278] ;  /* 0x0012780001127983 */ /* 0x000ee20000300800 */
[----:B------:R-:W-:-:S03]  /*d9060*/  IMAD.MOV.U32 R23, RZ, RZ, R53 ;  /* 0x000000ffff177224 */ /* 0x000fc600078e0035 */
[----:B------:R-:W3:Y:S04]  /*d9070*/  LDL.LU R19, [R1+0x127c] ;  /* 0x00127c0001137983 */ /* 0x000ee80000300800 */
[----:B------:R-:W3:Y:S04]  /*d9080*/  LDL.LU R20, [R1+0x60] ;  /* 0x0000600001147983 */ /* 0x000ee80000300800 */
[----:B------:R-:W3:Y:S04]  /*d9090*/  LDL.LU R21, [R1+0x64] ;  /* 0x0000640001157983 */ /* 0x000ee80000300800 */
[----:B------:R-:W3:Y:S04]  /*d90a0*/  LDL.LU R52, [R1+0x68] ;  /* 0x0000680001347983 */ /* 0x000ee80000300800 */
[----:B------:R-:W3:Y:S04]  /*d90b0*/  LDL.LU R53, [R1+0x6c] ;  /* 0x00006c0001357983 */ /* 0x000ee80000300800 */
[----:B------:R-:W-:Y:S04]  /*d90c0*/  STS.128 [R2+0x500], R24 ;  /* 0x0005001802007388 */ /* 0x000fe80000000c00 */
[----:B----4-:R1:W-:Y:S04]  /*d90d0*/  STS.128 [R2+0x600], R8 ;  /* 0x0006000802007388 */ /* 0x0103e80000000c00 */
[----:B-1----:R-:W4:Y:S04]  /*d90e0*/  LDL.LU R8, [R1+0x17b0] ;  /* 0x0017b00001087983 */ /* 0x002f280000300800 */
[----:B------:R-:W4:Y:S04]  /*d90f0*/  LDL.LU R9, [R1+0x17b4] ;  /* 0x0017b40001097983 */ /* 0x000f280000300800 */
[----:B------:R-:W4:Y:S04]  /*d9100*/  LDL.LU R10, [R1+0x17a0] ;  /* 0x0017a000010a7983 */ /* 0x000f280000300800 */
[----:B------:R-:W4:Y:S04]  /*d9110*/  LDL.LU R11, [R1+0x17a4] ;  /* 0x0017a400010b7983 */ /* 0x000f280000300800 */
[----:B--2---:R-:W-:Y:S04]  /*d9120*/  STS.128 [R2+0x580], R12 ;  /* 0x0005800c02007388 */ /* 0x004fe80000000c00 */
[----:B---3--:R-:W-:Y:S04]  /*d9130*/  STS.128 [R2+0x680], R16 ;  /* 0x0006801002007388 */ /* 0x008fe80000000c00 */
[----:B------:R-:W-:Y:S04]  /*d9140*/  STS.128 [R2+0x700], R20 ;  /* 0x0007001402007388 */ /* 0x000fe80000000c00 */
[----:B------:R-:W-:Y:S04]  /*d9150*/  STS.128 [R2+0x780], R52 ;  /* 0x0007803402007388 */ /* 0x000fe80000000c00 */
[----:B------:R-:W-:Y:S06]  /*d9160*/  BAR.SYNC.DEFER_BLOCKING 0x0 ;  /* 0x0000000000007b1d */ /* 0x000fec0000010000 */
[----:B------:R-:W1:Y:S04]  /*d9170*/  LDS.128 R20, [R0] ;  /* 0x0000000000147984 */ /* 0x000e680000000c00 */
[----:B------:R-:W2:Y:S04]  /*d9180*/  LDS.128 R16, [R0+0x800] ;  /* 0x0008000000107984 */ /* 0x000ea80000000c00 */
[----:B------:R-:W3:Y:S04]  /*d9190*/  LDS.128 R12, [R0+0x1000] ;  /* 0x00100000000c7984 */ /* 0x000ee80000000c00 */
[----:B------:R-:W-:Y:S04]  /*d91a0*/  LDS.128 R248, [R3+0x800] ;  /* 0x0008000003f87984 */ /* 0x000fe80000000c00 */
[----:B------:R-:W-:Y:S04]  /*d91b0*/  LDS.128 R244, [R3+0x1000] ;  /* 0x0010000003f47984 */ /* 0x000fe80000000c00 */
[----:B------:R-:W-:Y:S04]  /*d91c0*/  LDS.128 R240, [R3+0x1800] ;  /* 0x0018000003f07984 */ /* 0x000fe80000000c00 */
[----:B------:R-:W-:Y:S04]  /*d91d0*/  LDS.128 R236, [R252] ;  /* 0x00000000fcec7984 */ /* 0x000fe80000000c00 */
[----:B------:R-:W-:Y:S04]  /*d91e0*/  LDS.128 R232, [R252+0x800] ;  /* 0x00080000fce87984 */ /* 0x000fe80000000c00 */
[----:B------:R-:W-:Y:S04]  /*d91f0*/  LDS.128 R228, [R252+0x1000] ;  /* 0x00100000fce47984 */ /* 0x000fe80000000c00 */
[----:B------:R-:W-:Y:S04]  /*d9200*/  LDS.128 R224, [R252+0x1800] ;  /* 0x00180000fce07984 */ /* 0x000fe80000000c00 */
        /* <DEDUP_REMOVED lines=18> */
[----:B------:R-:W-:Y:S06]  /*d9330*/  BAR.SYNC.DEFER_BLOCKING 0x0 ;  /* 0x0000000000007b1d */ /* 0x000fec0000010000 */
[----:B-1----:R-:W-:Y:S04]  /*d9340*/  STL.64 [R1+0x20], R20 ;  /* 0x0000201401007387 */ /* 0x002fe80000100a00 */
[----:B------:R-:W-:Y:S04]  /*d9350*/  STL.64 [R1+0x28], R22 ;  /* 0x0000281601007387 */ /* 0x000fe80000100a00 */
[----:B--2---:R-:W-:Y:S04]  /*d9360*/  STL.64 [R1+0x10], R16 ;  /* 0x0000101001007387 */ /* 0x004fe80000100a00 */
[----:B------:R-:W-:Y:S04]  /*d9370*/  STL.64 [R1+0x18], R18 ;  /* 0x0000181201007387 */ /* 0x000fe80000100a00 */
[----:B---3--:R1:W-:Y:S04]  /*d9380*/  STL.64 [R1], R12 ;  /* 0x0000000c01007387 */ /* 0x0083e80000100a00 */
[----:B------:R2:W-:Y:S04]  /*d9390*/  STL.64 [R1+0x8], R14 ;  /* 0x0000080e01007387 */ /* 0x0005e80000100a00 */
[----:B-1----:R-:W3:Y:S04]  /*d93a0*/  LDL.LU R12, [R1+0x17b8] ;  /* 0x0017b800010c7983 */ /* 0x002ee80000300800 */
[----:B------:R-:W3:Y:S04]  /*d93b0*/  LDL.LU R13, [R1+0x17bc] ;  /* 0x0017bc00010d7983 */ /* 0x000ee80000300800 */
[----:B--2---:R-:W3:Y:S04]  /*d93c0*/  LDL.LU R14, [R1+0x17a8] ;  /* 0x0017a800010e7983 */ /* 0x004ee80000300800 */
[----:B------:R-:W3:Y:S04]  /*d93d0*/  LDL.LU R15, [R1+0x17ac] ;  /* 0x0017ac00010f7983 */ /* 0x000ee80000300800 */
[----:B----4-:R1:W-:Y:S04]  /*d93e0*/  STS.128 [R2], R8 ;  /* 0x0000000802007388 */ /* 0x0103e80000000c00 */
        /* <DEDUP_REMOVED lines=32> */
[----:B------:R1:W-:Y:S04]  /*d95f0*/  STS.128 [R2+0x280], R24 ;  /* 0x0002801802007388 */ /* 0x0003e80000000c00 */
        /* <DEDUP_REMOVED lines=21> */
[----:B---3--:R-:W-:Y:S04]  /*d9750*/  STS.128 [R2+0x380], R16 ;  /* 0x0003801002007388 */ /* 0x008fe80000000c00 */
[----:B----4-:R1:W-:Y:S04]  /*d9760*/  STS.128 [R2+0x400], R12 ;  /* 0x0004000c02007388 */ /* 0x0103e80000000c00 */
        /* <DEDUP_REMOVED lines=12> */
[----:B------:R-:W-:Y:S04]  /*d9830*/  STS.128 [R2+0x480], R20 ;  /* 0x0004801402007388 */ /* 0x000fe80000000c00 */
[----:B------:R-:W-:Y:S04]  /*d9840*/  STS.128 [R2+0x500], R24 ;  /* 0x0005001802007388 */ /* 0x000fe80000000c00 */
[----:B------:R-:W-:Y:S04]  /*d9850*/  STS.128 [R2+0x580], R32 ;  /* 0x0005802002007388 */ /* 0x000fe80000000c00 */
[----:B------:R-:W4:Y:S04]  /*d9860*/  LDL.LU R84, [R1+0x1468] ;  /* 0x0014680001547983 */ /* 0x000f280000300800 */
[----:B------:R-:W-:Y:S04]  /*d9870*/  STS.128 [R2+0x600], R28 ;  /* 0x0006001c02007388 */ /* 0x000fe80000000c00 */
[----:B------:R-:W4:Y:S04]  /*d9880*/  LDL.LU R85, [R1+0x146c] ;  /* 0x00146c0001557983 */ /* 0x000f280000300800 */
[----:B------:R-:W4:Y:S04]  /*d9890*/  LDL.LU R86, [R1+0x1458] ;  /* 0x0014580001567983 */ /* 0x000f280000300800 */
[----:B------:R-:W4:Y:S04]  /*d98a0*/  LDL.LU R87, [R1+0x145c] ;  /* 0x00145c0001577983 */ /* 0x000f280000300800 */
[----:B--2---:R-:W-:Y:S04]  /*d98b0*/  STS.128 [R2+0x680], R8 ;  /* 0x0006800802007388 */ /* 0x004fe80000000c00 */
[----:B---3--:R-:W-:Y:S04]  /*d98c0*/  STS.128 [R2+0x700], R12 ;  /* 0x0007000c02007388 */ /* 0x008fe80000000c00 */
[----:B----4-:R-:W-:Y:S04]  /*d98d0*/  STS.128 [R2+0x780], R16 ;  /* 0x0007801002007388 */ /* 0x010fe80000000c00 */
[----:B------:R-:W-:Y:S06]  /*d98e0*/  BAR.SYNC.DEFER_BLOCKING 0x0 ;  /* 0x0000000000007b1d */ /* 0x000fec0000010000 */
[----:B------:R-:W1:Y:S04]  /*d98f0*/  LDS.128 R8, [R0] ;  /* 0x0000000000087984 */ /* 0x000e680000000c00 */
[----:B------:R-:W-:Y:S04]  /*d9900*/  LDS.128 R12, [R0+0x800] ;  /* 0x00080000000c7984 */ /* 0x000fe80000000c00 */
[----:B------:R-:W-:Y:S04]  /*d9910*/  LDS.128 R16, [R0+0x1000] ;  /* 0x0010000000107984 */ /* 0x000fe80000000c00 */
[----:B------:R-:W-:Y:S04]  /*d9920*/  LDS.128 R20, [R0+0x1800] ;  /* 0x0018000000147984 */ /* 0x000fe80000000c00 */
[----:B------:R-:W-:Y:S04]  /*d9930*/  LDS.128 R24, [R176] ;  /* 0x00000000b0187984 */ /* 0x000fe80000000c00 */
        /* <DEDUP_REMOVED lines=11> */
[----:B------:R-:W-:Y:S06]  /*d99f0*/  BAR.SYNC.DEFER_BLOCKING 0x0 ;  /* 0x0000000000007b1d */ /* 0x000fec0000010000 */
[----:B------:R2:W-:Y:S04]  /*d9a00*/  STS.128 [R2], R80 ;  /* 0x0000005002007388 */ /* 0x0005e80000000c00 */
[----:B--2---:R-:W2:Y:S04]  /*d9a10*/  LDL.LU R80, [R1+0x880] ;  /* 0x0008800001507983 */ /* 0x004ea80000300800 */
        /* <DEDUP_REMOVED lines=16> */
[----:B--2---:R2:W-:Y:S04]  /*d9b20*/  STS.128 [R2+0x100], R80 ;  /* 0x0001005002007388 */ /* 0x0045e80000000c00 */
[----:B--2---:R-:W2:Y:S04]  /*d9b30*/  LDL.LU R80, [R1+0xa90] ;  /* 0x000a900001507983 */ /* 0x004ea80000300800 */
[----:B------:R-:W2:Y:S04]  /*d9b40*/  LDL.LU R81, [R1+0xa94] ;  /* 0x000a940001517983 */ /* 0x000ea80000300800 */
[----:B------:R-:W2:Y:S04]  /*d9b50*/  LDL.LU R82, [R1+0xaa0] ;  /* 0x000aa00001527983 */ /* 0x000ea80000300800 */
[----:B---3--:R3:W-:Y:S04]  /*d9b60*/  STS.128 [R2+0x180], R88 ;  /* 0x0001805802007388 */ /* 0x0087e80000000c00 */
        /* <DEDUP_REMOVED lines=9> */
[----:B----4-:R4:W-:Y:S04]  /*d9c00*/  STS.128 [R2+0x200], R92 ;  /* 0x0002005c02007388 */ /* 0x0109e80000000c00 */
[----:B------:R1:W-:Y:S04]  /*d9c10*/  STS.128 [R2+0x280], R96 ;  /* 0x0002806002007388 */ /* 0x0003e80000000c00 */
[----:B----4-:R-:W4:Y:S04]  /*d9c20*/  LDL.LU R92, [R1+0xca8] ;  /* 0x000ca800015c7983 */ /* 0x010f280000300800 */
[----:B------:R-:W4:Y:S04]  /*d9c30*/  LDL.LU R93, [R1+0xcac] ;  /* 0x000cac00015d7983 */ /* 0x000f280000300800 */
[----:B------:R-:W4:Y:S04]  /*d9c40*/  LDL.LU R94, [R1+0xcf8] ;  /* 0x000cf800015e7983 */ /* 0x000f280000300800 */
[----:B------:R-:W4:Y:S04]  /*d9c50*/  LDL.LU R95, [R1+0xcfc] ;  /* 0x000cfc00015f7983 */ /* 0x000f280000300800 */
[----:B-1----:R-:W4:Y:S04]  /*d9c60*/  LDL.LU R96, [R1+0x6f0] ;  /* 0x0006f00001607983 */ /* 0x002f280000300800 */
[----:B------:R-:W4:Y:S04]  /*d9c70*/  LDL.LU R97, [R1+0x6f4] ;  /* 0x0006f40001617983 */ /* 0x000f280000300800 */
[----:B------:R-:W4:Y:S04]  /*d9c80*/  LDL.LU R98, [R1+0x6c0] ;  /* 0x0006c00001627983 */ /* 0x000f280000300800 */
[----:B------:R-:W4:Y:S04]  /*d9c90*/  LDL.LU R99, [R1+0x6c4] ;  /* 0x0006c40001637983 */ /* 0x000f280000300800 */
[----:B--2---:R-:W-:Y:S04]  /*d9ca0*/  STS.128 [R2+0x300], R80 ;  /* 0x0003005002007388 */ /* 0x004fe80000000c00 */
[----:B---3--:R-:W-:Y:S04]  /*d9cb0*/  STS.128 [R2+0x380], R88 ;  /* 0x0003805802007388 */ /* 0x008fe80000000c00 */
[----:B------:R1:W-:Y:S04]  /*d9cc0*/  STS.128 [R2+0x400], R84 ;  /* 0x0004005402007388 */ /* 0x0003e80000000c00 */
        /* <DEDUP_REMOVED lines=17> */
[----:B------:R-:W-:Y:S04]  /*d9de0*/  STS.128 [R2+0x500], R96 ;  /* 0x0005006002007388 */ /* 0x000fe80000000c00 */
[----:B------:R-:W4:Y:S04]  /*d9df0*/  LDL.LU R140, [R1+0x17f8] ;  /* 0x0017f800018c7983 */ /* 0x000f280000300800 */
[----:B------:R-:W4:Y:S01]  /*d9e00*/  LDL.LU R141, [R1+0x17fc] ;  /* 0x0017fc00018d7983 */ /* 0x000f220000300800 */
[----:B-1----:R-:W-:Y:S01]  /*d9e10*/  IMAD.MOV.U32 R94, RZ, RZ, R44 ;  /* 0x000000ffff5e7224 */ /* 0x002fe200078e002c */
[----:B------:R-:W-:Y:S01]  /*d9e20*/  MOV R92, R48 ;  /* 0x00000030005c7202 */ /* 0x000fe20000000f00 */
[----:B------:R-:W-:Y:S01]  /*d9e30*/  IMAD.MOV.U32 R95, RZ, RZ, R45 ;  /* 0x000000ffff5f7224 */ /* 0x000fe200078e002d */
[----:B------:R-:W-:Y:S01]  /*d9e40*/  MOV R45, R51 ;  /* 0x00000033002d7202 */ /* 0x000fe20000000f00 */
[----:B------:R-:W-:Y:S01]  /*d9e50*/  IMAD.MOV.U32 R93, RZ, RZ, R49 ;  /* 0x000000ffff5d7224 */ /* 0x000fe200078e0031 */
[----:B------:R-:W4:Y:S01]  /*d9e60*/  LDL.LU R142, [R1+0x17e8] ;  /* 0x0017e800018e7983 */ /* 0x000f220000300800 */
[----:B------:R-:W-:-:S03]  /*d9e70*/  IMAD.MOV.U32 R44, RZ, RZ, R50 ;  /* 0x000000ffff2c7224 */ /* 0x000fc600078e0032 */
[----:B------:R-:W-:Y:S04]  /*d9e80*/  STS.128 [R2+0x700], R92 ;  /* 0x0007005c02007388 */ /* 0x000fe80000000c00 */
[----:B------:R-:W-:Y:S04]  /*d9e90*/  STS.128 [R2+0x780], R44 ;  /* 0x0007802c02007388 */ /* 0x000fe80000000c00 */
[----:B------:R-:W4:Y:S04]  /*d9ea0*/  LDL.LU R143, [R1+0x17ec] ;  /* 0x0017ec00018f7983 */ /* 0x000f280000300800 */
[----:B--2---:R-:W-:Y:S04]  /*d9eb0*/  STS.128 [R2+0x580], R84 ;  /* 0x0005805402007388 */ /* 0x004fe80000000c00 */
[----:B---3--:R-:W-:Y:S04]  /*d9ec0*/  STS.128 [R2+0x600], R80 ;  /* 0x0006005002007388 */ /* 0x008fe80000000c00 */
[----:B------:R-:W-:Y:S04]  /*d9ed0*/  STS.128 [R2+0x680], R88 ;  /* 0x0006805802007388 */ /* 0x000fe80000000c00 */
[----:B------:R-:W-:Y:S06]  /*d9ee0*/  BAR.SYNC.DEFER_BLOCKING 0x0 ;  /* 0x0000000000007b1d */ /* 0x000fec0000010000 */
[----:B------:R-:W1:Y:S04]  /*d9ef0*/  LDS.128 R132, [R0] ;  /* 0x0000000000847984 */ /* 0x000e680000000c00 */
[----:B------:R-:W-:Y:S04]  /*d9f00*/  LDS.128 R128, [R0+0x800] ;  /* 0x0008000000807984 */ /* 0x000fe80000000c00 */
[----:B------:R-:W-:Y:S04]  /*d9f10*/  LDS.128 R124, [R0+0x1000] ;  /* 0x00100000007c7984 */ /* 0x000fe80000000c00 */
[----:B------:R-:W-:Y:S04]  /*d9f20*/  LDS.128 R120, [R0+0x1800] ;  /* 0x0018000000787984 */ /* 0x000fe80000000c00 */
[----:B------:R-:W2:Y:S04]  /*d9f30*/  LDS.128 R116, [R176] ;  /* 0x00000000b0747984 */ /* 0x000ea80000000c00 */
[----:B------:R-:W-:Y:S04]  /*d9f40*/  LDS.128 R112, [R176+0x800] ;  /* 0x00080000b0707984 */ /* 0x000fe80000000c00 */
[----:B------:R-:W-:Y:S04]  /*d9f50*/  LDS.128 R108, [R176+0x1000] ;  /* 0x00100000b06c7984 */ /* 0x000fe80000000c00 */
[----:B------:R-:W-:Y:S04]  /*d9f60*/  LDS.128 R104, [R176+0x1800] ;  /* 0x00180000b0687984 */ /* 0x000fe80000000c00 */
[----:B------:R-:W3:Y:S04]  /*d9f70*/  LDS.128 R100, [R3] ;  /* 0x0000000003647984 */ /* 0x000ee80000000c00 */
[----:B------:R-:W-:Y:S04]  /*d9f80*/  LDS.128 R96, [R3+0x800] ;  /* 0x0008000003607984 */ /* 0x000fe80000000c00 */
[----:B------:R-:W-:Y:S04]  /*d9f90*/  LDS.128 R92, [R3+0x1000] ;  /* 0x00100000035c7984 */ /* 0x000fe80000000c00 */
[----:B------:R-:W-:Y:S04]  /*d9fa0*/  LDS.128 R88, [R3+0x1800] ;  /* 0x0018000003587984 */ /* 0x000fe80000000c00 */
[----:B------:R-:W1:Y:S04]  /*d9fb0*/  LDS.128 R84, [R252] ;  /* 0x00000000fc547984 */ /* 0x000e680000000c00 */
[----:B------:R-:W1:Y:S04]  /*d9fc0*/  LDS.128 R80, [R252+0x800] ;  /* 0x00080000fc507984 */ /* 0x000e680000000c00 */
[----:B------:R-:W1:Y:S04]  /*d9fd0*/  LDS.128 R48, [R252+0x1000] ;  /* 0x00100000fc307984 */ /* 0x000e680000000c00 */
[----:B------:R-:W1:Y:S04]  /*d9fe0*/  LDS.128 R44, [R252+0x1800] ;  /* 0x00180000fc2c7984 */ /* 0x000e680000000c00 */
[----:B------:R-:W-:Y:S06]  /*d9ff0*/  BAR.SYNC.DEFER_BLOCKING 0x0 ;  /* 0x0000000000007b1d */ /* 0x000fec0000010000 */
[----:B------:R1:W-:Y:S04]  /*da000*/  STS.128 [R2], R136 ;  /* 0x0000008802007388 */ /* 0x0003e80000000c00 */
        /* <DEDUP_REMOVED lines=16> */
[----:B----4-:R-:W-:Y:S04]  /*da110*/  STS.128 [R2+0x80], R140 ;  /* 0x0000808c02007388 */ /* 0x010fe80000000c00 */
[----:B--2---:R1:W-:Y:S04]  /*da120*/  STS.128 [R2+0x100], R136 ;  /* 0x0001008802007388 */ /* 0x0043e80000000c00 */
[----:B-1----:R-:W2:Y:S04]  /*da130*/  LDL.LU R136, [R1+0x470] ;  /* 0x0004700001887983 */ /* 0x002ea80000300800 */
[----:B------:R-:W2:Y:S04]  /*da140*/  LDL.LU R137, [R1+0x474] ;  /* 0x0004740001897983 */ /* 0x000ea80000300800 */
[----:B------:R-:W2:Y:S04]  /*da150*/  LDL.LU R138, [R1+0x460] ;  /* 0x00046000018a7983 */ /* 0x000ea80000300800 */
[----:B---3--:R1:W-:Y:S04]  /*da160*/  STS.128 [R2+0x180], R144 ;  /* 0x0001809002007388 */ /* 0x0083e80000000c00 */
        /* <DEDUP_REMOVED lines=42> */
[----:B--2---:R-:W-:Y:S04]  /*da410*/  STS.128 [R2+0x680], R136 ;  /* 0x0006808802007388 */ /* 0x004fe80000000c00 */
[----:B---3--:R-:W-:Y:S04]  /*da420*/  STS.128 [R2+0x700], R140 ;  /* 0x0007008c02007388 */ /* 0x008fe80000000c00 */
[----:B----4-:R1:W-:Y:S04]  /*da430*/  STS.128 [R2+0x780], R144 ;  /* 0x0007809002007388 */ /* 0x0103e80000000c00 */
        /* <DEDUP_REMOVED lines=23> */
[----:B------:R-:W-:Y:S04]  /*da5b0*/  STS.128 [R2+0x600], R156 ;  /* 0x0006009c02007388 */ /* 0x000fe80000000c00 */
[----:B------:R-:W-:Y:S06]  /*da5c0*/  BAR.SYNC.DEFER_BLOCKING 0x0 ;  /* 0x0000000000007b1d */ /* 0x000fec0000010000 */
[----:B------:R-:W-:Y:S04]  /*da5d0*/  LDS.128 R164, [R176] ;  /* 0x00000000b0a47984 */ /* 0x000fe80000000c00 */
[----:B------:R-:W-:Y:S04]  /*da5e0*/  LDS.128 R168, [R176+0x800] ;  /* 0x00080000b0a87984 */ /* 0x000fe80000000c00 */
[----:B------:R-:W-:Y:S04]  /*da5f0*/  LDS.128 R172, [R176+0x1000] ;  /* 0x00100000b0ac7984 */ /* 0x000fe80000000c00 */
[----:B------:R-:W1:Y:S04]  /*da600*/  LDS.128 R148, [R0] ;  /* 0x0000000000947984 */ /* 0x000e680000000c00 */
[----:B------:R-:W-:Y:S04]  /*da610*/  LDS.128 R152, [R0+0x800] ;  /* 0x0008000000987984 */ /* 0x000fe80000000c00 */
        /* <DEDUP_REMOVED lines=12> */
[----:B--2---:R-:W-:Y:S04]  /*da6e0*/  STS.128 [R2], R144 ;  /* 0x0000009002007388 */ /* 0x004fe80000000c00 */
[----:B---3--:R2:W-:Y:S04]  /*da6f0*/  STS.128 [R2+0x80], R140 ;  /* 0x0000808c02007388 */ /* 0x0085e80000000c00 */
[----:B--2---:R-:W2:Y:S04]  /*da700*/  LDL.LU R140, [R1+0x1428] ;  /* 0x00142800018c7983 */ /* 0x004ea80000300800 */
[----:B------:R-:W2:Y:S04]  /*da710*/  LDL.LU R141, [R1+0x142c] ;  /* 0x00142c00018d7983 */ /* 0x000ea80000300800 */
[----:B------:R-:W2:Y:S04]  /*da720*/  LDL.LU R142, [R1+0x1418] ;  /* 0x00141800018e7983 */ /* 0x000ea80000300800 */
[----:B----4-:R3:W-:Y:S04]  /*da730*/  STS.128 [R2+0x100], R136 ;  /* 0x0001008802007388 */ /* 0x0107e80000000c00 */
[----:B------:R-:W2:Y:S04]  /*da740*/  LDL.LU R143, [R1+0x141c] ;  /* 0x00141c00018f7983 */ /* 0x000ea80000300800 */
[----:B------:R4:W-:Y:S04]  /*da750*/  STS.128 [R2+0x180], R216 ;  /* 0x000180d802007388 */ /* 0x0009e80000000c00 */
        /* <DEDUP_REMOVED lines=23> */
[----:B------:R3:W-:Y:S04]  /*da8d0*/  STS.128 [R2+0x380], R144 ;  /* 0x0003809002007388 */ /* 0x0007e80000000c00 */
[----:B-1----:R-:W2:Y:S04]  /*da8e0*/  LDL.LU R136, [R1+0x12b0] ;  /* 0x0012b00001887983 */ /* 0x002ea80000300800 */
[----:B------:R-:W2:Y:S04]  /*da8f0*/  LDL.LU R137, [R1+0x12b4] ;  /* 0x0012b40001897983 */ /* 0x000ea80000300800 */
[----:B------:R-:W2:Y:S04]  /*da900*/  LDL.LU R138, [R1+0x1240] ;  /* 0x00124000018a7983 */ /* 0x000ea80000300800 */
[----:B------:R-:W2:Y:S04]  /*da910*/  LDL.LU R139, [R1+0x1244] ;  /* 0x00124400018b7983 */ /* 0x000ea80000300800 */
[----:B---3--:R-:W3:Y:S04]  /*da920*/  LDL.LU R144, [R1+0x12b8] ;  /* 0x0012b80001907983 */ /* 0x008ee80000300800 */
[----:B------:R-:W3:Y:S04]  /*da930*/  LDL.LU R145, [R1+0x12bc] ;  /* 0x0012bc0001917983 */ /* 0x000ee80000300800 */
[----:B----4-:R1:W-:Y:S04]  /*da940*/  STS.128 [R2+0x500], R220 ;  /* 0x000500dc02007388 */ /* 0x0103e80000000c00 */
[----:B-1----:R-:W4:Y:S04]  /*da950*/  LDL R221, [R1+0x1674] ;  /* 0x0016740001dd7983 */ /* 0x002f280000100800 */
[----:B------:R-:W3:Y:S04]  /*da960*/  LDL.LU R146, [R1+0x1248] ;  /* 0x0012480001927983 */ /* 0x000ee80000300800 */
[----:B------:R-:W3:Y:S04]  /*da970*/  LDL.LU R147, [R1+0x124c] ;  /* 0x00124c0001937983 */ /* 0x000ee80000300800 */
[----:B------:R1:W-:Y:S04]  /*da980*/  STS.128 [R2+0x480], R216 ;  /* 0x000480d802007388 */ /* 0x0003e80000000c00 */
[----:B------:R-:W4:Y:S04]  /*da990*/  LDL.LU R222, [R1+0x1678] ;  /* 0x0016780001de7983 */ /* 0x000f280000300800 */
[----:B------:R-:W4:Y:S01]  /*da9a0*/  LDL R220, [R1+0x167c] ;  /* 0x00167c0001dc7983 */ /* 0x000f220000100800 */
[----:B-1----:R-:W-:-:S02]  /*da9b0*/  IMAD.MOV.U32 R216, RZ, RZ, R4 ;  /* 0x000000ffffd87224 */ /* 0x002fc400078e0004 */
[----:B------:R-:W-:Y:S01]  /*da9c0*/  IMAD.MOV.U32 R217, RZ, RZ, R5 ;  /* 0x000000ffffd97224 */ /* 0x000fe200078e0005 */
[----:B------:R-:W4:Y:S01]  /*da9d0*/  LDL.LU R4, [R1+0x1320] ;  /* 0x0013200001047983 */ /* 0x000f220000300800 */
[----:B------:R-:W-:Y:S02]  /*da9e0*/  IMAD.MOV.U32 R219, RZ, RZ, R193 ;  /* 0x000000ffffdb7224 */ /* 0x000fe400078e00c1 */
[----:B------:R-:W-:Y:S01]  /*da9f0*/  IMAD.MOV.U32 R218, RZ, RZ, R192 ;  /* 0x000000ffffda7224 */ /* 0x000fe200078e00c0 */
[----:B------:R-:W4:Y:S01]  /*daa00*/  LDL.LU R5, [R1+0x1324] ;  /* 0x0013240001057983 */ /* 0x000f220000300800 */
[----:B------:R-:W-:Y:S01]  /*daa10*/  IMAD.MOV.U32 R193, RZ, RZ, R7 ;  /* 0x000000ffffc17224 */ /* 0x000fe200078e0007 */
[----:B------:R-:W-:Y:S02]  /*daa20*/  MOV R192, R6 ;  /* 0x0000000600c07202 */ /* 0x000fe40000000f00 */
[----:B------:R-:W4:Y:S04]  /*daa30*/  LDL.LU R7, [R1+0xd04] ;  /* 0x000d040001077983 */ /* 0x000f280000300800 */
[----:B------:R-:W4:Y:S04]  /*daa40*/  LDL.LU R6, [R1+0xd00] ;  /* 0x000d000001067983 */ /* 0x000f280000300800 */
[----:B------:R1:W-:Y:S04]  /*daa50*/  STS.128 [R2+0x700], R216 ;  /* 0x000700d802007388 */ /* 0x0003e80000000c00 */
[----:B-1----:R-:W4:Y:S04]  /*daa60*/  LDL.LU R218, [R1+0xc0] ;  /* 0x0000c00001da7983 */ /* 0x002f280000300800 */
[----:B------:R-:W4:Y:S04]  /*daa70*/  LDL.LU R219, [R1+0x40] ;  /* 0x0000400001db7983 */ /* 0x000f280000300800 */
[----:B--2---:R-:W-:Y:S04]  /*daa80*/  STS.128 [R2+0x580], R140 ;  /* 0x0005808c02007388 */ /* 0x004fe80000000c00 */
[----:B---3--:R1:W-:Y:S04]  /*daa90*/  STS.128 [R2+0x680], R144 ;  /* 0x0006809002007388 */ /* 0x0083e80000000c00 */
[----:B-1----:R-:W2:Y:S04]  /*daaa0*/  LDL.LU R146, [R1+0x32ec] ;  /* 0x0032ec0001927983 */ /* 0x002ea80000300800 */
[----:B------:R-:W3:Y:S04]  /*daab0*/  LDL.LU R141, [R1+0xc4] ;  /* 0x0000c400018d7983 */ /* 0x000ee80000300800 */
[----:B------:R-:W2:Y:S04]  /*daac0*/  LDL.LU R147, [R1+0x44] ;  /* 0x0000440001937983 */ /* 0x000ea80000300800 */
[----:B------:R-:W2:Y:S04]  /*daad0*/  LDL.LU R144, [R1+0x32f0] ;  /* 0x0032f00001907983 */ /* 0x000ea80000300800 */
[----:B------:R-:W2:Y:S04]  /*daae0*/  LDL.LU R145, [R1+0x100] ;  /* 0x0001000001917983 */ /* 0x000ea80000300800 */
[----:B------:R-:W2:Y:S04]  /*daaf0*/  LDL.LU R143, [R1+0x50] ;  /* 0x00005000018f7983 */ /* 0x000ea80000300800 */
[----:B------:R-:W2:Y:S01]  /*dab00*/  LDL.LU R142, [R1+0x32f4] ;  /* 0x0032f400018e7983 */ /* 0x000ea20000300800 */
[----:B----4-:R-:W-:-:S03]  /*dab10*/  IMAD R3, R221, c[0x0][0x194], RZ ;  /* 0x00006500dd037a24 */ /* 0x010fc600078e02ff */
[----:B------:R1:W-:Y:S04]  /*dab20*/  STS.128 [R2+0x600], R136 ;  /* 0x0006008802007388 */ /* 0x0003e80000000c00 */
[----:B------:R-:W-:Y:S04]  /*dab30*/  STS.128 [R2+0x780], R192 ;  /* 0x000780c002007388 */ /* 0x000fe80000000c00 */
[----:B------:R4:W-:Y:S04]  /*dab40*/  STS.128 [R2+0x400], R4 ;  /* 0x0004000402007388 */ /* 0x0009e80000000c00 */
[----:B------:R-:W-:Y:S01]  /*dab50*/  BAR.SYNC.DEFER_BLOCKING 0x0 ;  /* 0x0000000000007b1d */ /* 0x000fe20000010000 */
[----:B-1----:R-:W-:Y:S01]  /*dab60*/  IMAD.MOV.U32 R137, RZ, RZ, c[0x0][0x194] ;  /* 0x00006500ff897624 */ /* 0x002fe200078e00ff */
[----:B------:R-:W-:-:S02]  /*dab70*/  LEA R138, P6, R3, c[0x0][0x170], 0x2 ;  /* 0x00005c00038a7a11 */ /* 0x000fc400078c10ff */
[----:B------:R-:W-:Y:S01]  /*dab80*/  ISETP.GE.AND P5, PT, R221, c[0x0][0x178], PT ;  /* 0x00005e00dd007a0c */ /* 0x000fe20003fa6270 */
[----:B------:R-:W-:Y:S01]  /*dab90*/  IMAD R137, R137, 0x80, R3 ;  /* 0x0000008089897824 */ /* 0x000fe200078e0203 */
[C---:B------:R-:W-:Y:S02]  /*daba0*/  ISETP.GE.AND P3, PT, R222.reuse, c[0x0][0x17c], PT ;  /* 0x00005f00de007a0c */ /* 0x040fe40003f66270 */
[----:B------:R-:W-:Y:S02]  /*dabb0*/  LEA.HI.X.SX32 R139, R3, c[0x0][0x174], 0x2, P6 ;  /* 0x00005d00038b7a11 */ /* 0x000fe400030f16ff */
[C---:B------:R-:W-:Y:S02]  /*dabc0*/  LEA R136, P6, R137.reuse, c[0x0][0x170], 0x2 ;  /* 0x00005c0089887a11 */ /* 0x040fe400078c10ff */
[----:B------:R-:W-:Y:S02]  /*dabd0*/  ISETP.LT.AND P5, PT, R222, c[0x0][0x17c], !P5 ;  /* 0x00005f00de007a0c */ /* 0x000fe40006fa1270 */
[----:B------:R-:W-:Y:S01]  /*dabe0*/  ISETP.LT.AND P3, PT, R220, c[0x0][0x178], !P3 ;  /* 0x00005e00dc007a0c */ /* 0x000fe20005f61270 */
[----:B------:R-:W-:Y:S01]  /*dabf0*/  IMAD R140, R222, c[0x0][0x198], RZ ;  /* 0x00006600de8c7a24 */ /* 0x000fe200078e02ff */
[----:B------:R-:W-:Y:S01]  /*dac00*/  LEA.HI.X.SX32 R137, R137, c[0x0][0x174], 0x2, P6 ;  /* 0x00005d0089897a11 */ /* 0x000fe200030f16ff */
[----:B------:R-:W2:Y:S01]  /*dac10*/  LDL.LU R222, [R1+0x104] ;  /* 0x0001040001de7983 */ /* 0x000ea20000300800 */
[----:B------:R-:W-:Y:S01]  /*dac20*/  ISETP.LT.AND P6, PT, R221, c[0x0][0x178], !P4 ;  /* 0x00005e00dd007a0c */ /* 0x000fe200067c1270 */
[C---:B----4-:R-:W-:Y:S01]  /*dac30*/  IMAD.WIDE R2, R140.reuse, 0x4, R138 ;  /* 0x000000048c027825 */ /* 0x050fe200078e028a */
[C---:B------:R-:W-:Y:S01]  /*dac40*/  IADD3 R7, R140.reuse, c[0x0][0x198], RZ ;  /* 0x000066008c077a10 */ /* 0x040fe20007ffe0ff */
[----:B------:R-:W4:Y:S02]  /*dac50*/  LDL.LU R223, [R1+0x54] ;  /* 0x0000540001df7983 */ /* 0x000f240000300800 */
[----:B------:R-:W-:-:S02]  /*dac60*/  IMAD.WIDE R4, R140, 0x4, R136 ;  /* 0x000000048c047825 */ /* 0x000fc400078e0288 */
[----:B------:R-:W-:Y:S01]  /*dac70*/  @P5 STG.E [R2.64], R218 ;  /* 0x000000da02005986 */ /* 0x000fe2000c101906 */
[----:B------:R-:W-:-:S03]  /*dac80*/  ISETP.LT.AND P4, PT, R220, c[0x0][0x178], !P4 ;  /* 0x00005e00dc007a0c */ /* 0x000fc60006781270 */
[----:B------:R1:W-:Y:S01]  /*dac90*/  @P3 STG.E [R4.64], R219 ;  /* 0x000000db04003986 */ /* 0x0003e2000c101906 */
[----:B------:R-:W-:Y:S02]  /*daca0*/  ISETP.LT.AND P5, PT, R221, c[0x0][0x178], !P2 ;  /* 0x00005e00dd007a0c */ /* 0x000fe400057a1270 */
[----:B------:R-:W-:Y:S01]  /*dacb0*/  ISETP.LT.AND P2, PT, R220, c[0x0][0x178], !P2 ;  /* 0x00005e00dc007a0c */ /* 0x000fe20005741270 */
[C---:B-1----:R-:W-:Y:S01]  /*dacc0*/  IMAD.WIDE R4, R7.reuse, 0x4, R138 ;  /* 0x0000000407047825 */ /* 0x042fe200078e028a */
[----:B------:R-:W-:-:S03]  /*dacd0*/  IADD3 R6, R7, c[0x0][0x198], RZ ;  /* 0x0000660007067a10 */ /* 0x000fc60007ffe0ff */
[----:B------:R-:W-:Y:S01]  /*dace0*/  IMAD.WIDE R2, R7, 0x4, R136 ;  /* 0x0000000407027825 */ /* 0x000fe200078e0288 */
[----:B---3--:R1:W-:Y:S04]  /*dacf0*/  @P6 STG.E [R4.64], R141 ;  /* 0x0000008d04006986 */ /* 0x0083e8000c101906 */
[----:B--2---:R2:W-:Y:S04]  /*dad00*/  @P4 STG.E [R2.64], R147 ;  /* 0x0000009302004986 */ /* 0x0045e8000c101906 */
[----:B-1----:R-:W3:Y:S01]  /*dad10*/  LDL.LU R141, [R1+0x32f8] ;  /* 0x0032f800018d7983 */ /* 0x002ee20000300800 */
[----:B------:R-:W-:-:S03]  /*dad20*/  IMAD.WIDE R4, R6, 0x4, R138 ;  /* 0x0000000406047825 */ /* 0x000fc600078e028a */
[----:B------:R-:W3:Y:S01]  /*dad30*/  LDL.LU R217, [R1+0x120] ;  /* 0x0001200001d97983 */ /* 0x000ee20000300800 */
[----:B--2---:R-:W-:-:S03]  /*dad40*/  IMAD.WIDE R2, R6, 0x4, R136 ;  /* 0x0000000406027825 */ /* 0x004fc600078e0288 */
[----:B------:R-:W2:Y:S01]  /*dad50*/  LDL.LU R219, [R1+0x70] ;  /* 0x0000700001db7983 */ /* 0x000ea20000300800 */
[----:B------:R-:W-:Y:S02]  /*dad60*/  ISETP.GE.AND P4, PT, R144, c[0x0][0x17c], PT ;  /* 0x00005f0090007a0c */ /* 0x000fe40003f86270 */
[----:B------:R-:W-:Y:S01]  /*dad70*/  ISETP.GE.AND P3, PT, R146, c[0x0][0x17c], PT ;  /* 0x00005f0092007a0c */ /* 0x000fe20003f66270 */
[----:B------:R-:W2:Y:S04]  /*dad80*/  LDL.LU R144, [R1+0x32fc] ;  /* 0x0032fc0001907983 */ /* 0x000ea80000300800 */
[----:B------:R-:W2:Y:S04]  /*dad90*/  LDL.LU R146, [R1+0x124] ;  /* 0x0001240001927983 */ /* 0x000ea80000300800 */
[----:B------:R-:W-:Y:S04]  /*dada0*/  @P5 STG.E [R4.64], R145 ;  /* 0x0000009104005986 */ /* 0x000fe8000c101906 */
[----:B------:R-:W2:Y:S04]  /*dadb0*/  LDL.LU R147, [R1+0x74] ;  /* 0x0000740001937983 */ /* 0x000ea80000300800 */
[----:B------:R1:W-:Y:S01]  /*dadc0*/  @P2 STG.E [R2.64], R143 ;  /* 0x0000008f02002986 */ /* 0x0003e2000c101906 */
[----:B------:R-:W-:-:S03]  /*dadd0*/  ISETP.GE.AND P2, PT, R142, c[0x0][0x17c], PT ;  /* 0x00005f008e007a0c */ /* 0x000fc60003f46270 */
[----:B-1----:R-:W2:Y:S04]  /*dade0*/  LDL.LU R143, [R1+0x3300] ;  /* 0x00330000018f7983 */ /* 0x002ea80000300800 */
[----:B------:R-:W2:Y:S04]  /*dadf0*/  LDL.LU R218, [R1+0x140] ;  /* 0x0001400001da7983 */ /* 0x000ea80000300800 */
[----:B------:R-:W2:Y:S04]  /*dae00*/  LDL.LU R145, [R1+0xa0] ;  /* 0x0000a00001917983 */ /* 0x000ea80000300800 */
[----:B------:R-:W2:Y:S01]  /*dae10*/  LDL.LU R142, [R1+0x3304] ;  /* 0x00330400018e7983 */ /* 0x000ea20000300800 */
[----:B------:R-:W-:-:S02]  /*dae20*/  ISETP.LT.AND P6, PT, R221, c[0x0][0x178], !P0 ;  /* 0x00005e00dd007a0c */ /* 0x000fc400047c1270 */
[----:B------:R-:W-:Y:S02]  /*dae30*/  IADD3 R6, R6, c[0x0][0x198], RZ ;  /* 0x0000660006067a10 */ /* 0x000fe40007ffe0ff */
[----:B------:R-:W-:-:S03]  /*dae40*/  ISETP.LT.AND P0, PT, R220, c[0x0][0x178], !P0 ;  /* 0x00005e00dc007a0c */ /* 0x000fc60004701270 */
[----:B------:R-:W-:Y:S01]  /*dae50*/  IMAD.WIDE R2, R6, 0x4, R138 ;  /* 0x0000000406027825 */ /* 0x000fe200078e028a */
[----:B------:R-:W-:Y:S02]  /*dae60*/  ISETP.LT.AND P5, PT, R221, c[0x0][0x178], !P3 ;  /* 0x00005e00dd007a0c */ /* 0x000fe40005fa1270 */
[----:B------:R-:W-:-:S03]  /*dae70*/  ISETP.LT.AND P3, PT, R220, c[0x0][0x178], !P3 ;  /* 0x00005e00dc007a0c */ /* 0x000fc60005f61270 */
[----:B------:R1:W-:Y:S01]  /*dae80*/  @P6 STG.E [R2.64], R222 ;  /* 0x000000de02006986 */ /* 0x0003e2000c101906 */
[----:B------:R-:W-:Y:S02]  /*dae90*/  IADD3 R140, R6, c[0x0][0x198], RZ ;  /* 0x00006600068c7a10 */ /* 0x000fe40007ffe0ff */
[----:B------:R-:W-:Y:S02]  /*daea0*/  ISETP.LT.AND P6, PT, R220, c[0x0][0x178], !P4 ;  /* 0x00005e00dc007a0c */ /* 0x000fe400067c1270 */
[----:B------:R-:W-:Y:S01]  /*daeb0*/  ISETP.LT.AND P4, PT, R221, c[0x0][0x178], !P4 ;  /* 0x00005e00dd007a0c */ /* 0x000fe20006781270 */
[----:B-1----:R-:W-:Y:S01]  /*daec0*/  IMAD.WIDE R2, R6, 0x4, R136 ;  /* 0x0000000406027825 */ /* 0x002fe200078e0288 */
[----:B------:R-:W2:Y:S04]  /*daed0*/  LDL.LU R222, [R1+0x144] ;  /* 0x0001440001de7983 */ /* 0x000ea80000300800 */
[----:B----4-:R1:W-:Y:S01]  /*daee0*/  @P0 STG.E [R2.64], R223 ;  /* 0x000000df02000986 */ /* 0x0103e2000c101906 */
[----:B------:R-:W-:-:S04]  /*daef0*/  IMAD.WIDE R4, R140, 0x4, R138 ;  /* 0x000000048c047825 */ /* 0x000fc800078e028a */
[C---:B------:R-:W-:Y:S01]  /*daf00*/  IMAD.WIDE R6, R140.reuse, 0x4, R136 ;  /* 0x000000048c067825 */ /* 0x040fe200078e0288 */
[----:B------:R-:W-:Y:S01]  /*daf10*/  IADD3 R140, R140, c[0x0][0x198], RZ ;  /* 0x000066008c8c7a10 */ /* 0x000fe20007ffe0ff */
[----:B-1----:R-:W4:Y:S04]  /*daf20*/  LDL.LU R223, [R1+0xa4] ;  /* 0x0000a40001df7983 */ /* 0x002f280000300800 */
[----:B------:R-:W-:Y:S01]  /*daf30*/  IMAD.WIDE R2, R140, 0x4, R138 ;  /* 0x000000048c027825 */ /* 0x000fe200078e028a */
[----:B---3--:R-:W-:Y:S02]  /*daf40*/  ISETP.GE.AND P0, PT, R141, c[0x0][0x17c], PT ;  /* 0x00005f008d007a0c */ /* 0x008fe40003f06270 */
[----:B------:R-:W3:Y:S04]  /*daf50*/  LDL.LU R141, [R1+0x3308] ;  /* 0x00330800018d7983 */ /* 0x000ee80000300800 */
[----:B------:R1:W-:Y:S01]  /*daf60*/  @P5 STG.E [R4.64], R217 ;  /* 0x000000d904005986 */ /* 0x0003e2000c101906 */
[----:B------:R-:W-:-:S02]  /*daf70*/  ISETP.LT.AND P5, PT, R221, c[0x0][0x178], !P2 ;  /* 0x00005e00dd007a0c */ /* 0x000fc400057a1270 */
[----:B------:R-:W-:Y:S01]  /*daf80*/  ISETP.LT.AND P2, PT, R220, c[0x0][0x178], !P2 ;  /* 0x00005e00dc007a0c */ /* 0x000fe20005741270 */
[----:B--2---:R2:W-:Y:S01]  /*daf90*/  @P3 STG.E [R6.64], R219 ;  /* 0x000000db06003986 */ /* 0x0045e2000c101906 */
[----:B------:R-:W-:Y:S01]  /*dafa0*/  ISETP.GE.AND P3, PT, R144, c[0x0][0x17c], PT ;  /* 0x00005f0090007a0c */ /* 0x000fe20003f66270 */
[C---:B-1----:R-:W-:Y:S02]  /*dafb0*/  IMAD.WIDE R4, R140.reuse, 0x4, R136 ;  /* 0x000000048c047825 */ /* 0x042fe400078e0288 */
[----:B--2---:R-:W2:Y:S01]  /*dafc0*/  LDL.LU R219, [R1+0x160] ;  /* 0x0001600001db7983 */ /* 0x004ea20000300800 */
[----:B------:R-:W-:-:S03]  /*dafd0*/  IADD3 R7, R140, c[0x0][0x198], RZ ;  /* 0x000066008c077a10 */ /* 0x000fc60007ffe0ff */
[----:B------:R1:W-:Y:S04]  /*dafe0*/  @P4 STG.E [R2.64], R146 ;  /* 0x0000009202004986 */ /* 0x0003e8000c101906 */
[----:B------:R1:W-:Y:S04]  /*daff0*/  @P6 STG.E [R4.64], R147 ;  /* 0x0000009304006986 */ /* 0x0003e8000c101906 */
[----:B------:R-:W2:Y:S01]  /*db000*/  LDL.LU R144, [R1+0xb0] ;  /* 0x0000b00001907983 */ /* 0x000ea20000300800 */
[----:B-1----:R-:W-:Y:S01]  /*db010*/  IMAD.WIDE R2, R7, 0x4, R136 ;  /* 0x0000000407027825 */ /* 0x002fe200078e0288 */
[----:B------:R-:W-:-:S03]  /*db020*/  ISETP.GE.AND P4, PT, R143, c[0x0][0x17c], PT ;  /* 0x00005f008f007a0c */ /* 0x000fc60003f86270 */
[----:B------:R-:W-:Y:S01]  /*db030*/  IMAD.WIDE R4, R7, 0x4, R138 ;  /* 0x0000000407047825 */ /* 0x000fe200078e028a */
[----:B------:R-:W2:Y:S04]  /*db040*/  LDL.LU R143, [R1+0x330c] ;  /* 0x00330c00018f7983 */ /* 0x000ea80000300800 */
[----:B------:R-:W2:Y:S04]  /*db050*/  LDL.LU R146, [R1+0x164] ;  /* 0x0001640001927983 */ /* 0x000ea80000300800 */
[----:B------:R1:W-:Y:S04]  /*db060*/  @P5 STG.E [R4.64], R218 ;  /* 0x000000da04005986 */ /* 0x0003e8000c101906 */
[----:B------:R1:W-:Y:S01]  /*db070*/  @P2 STG.E [R2.64], R145 ;  /* 0x0000009102002986 */ /* 0x0003e2000c101906 */
[----:B------:R-:W-:-:S03]  /*db080*/  ISETP.GE.AND P2, PT, R142, c[0x0][0x17c], PT ;  /* 0x00005f008e007a0c */ /* 0x000fc60003f46270 */
[----:B------:R-:W2:Y:S04]  /*db090*/  LDL.LU R147, [R1+0xb4] ;  /* 0x0000b40001937983 */ /* 0x000ea80000300800 */
[----:B------:R-:W2:Y:S01]  /*db0a0*/  LDL.LU R142, [R1+0x3310] ;  /* 0x00331000018e7983 */ /* 0x000ea20000300800 */
[----:B------:R-:W-:Y:S02]  /*db0b0*/  ISETP.LT.AND P6, PT, R221, c[0x0][0x178], !P0 ;  /* 0x00005e00dd007a0c */ /* 0x000fe400047c1270 */
[----:B------:R-:W-:Y:S01]  /*db0c0*/  ISETP.LT.AND P0, PT, R220, c[0x0][0x178], !P0 ;  /* 0x00005e00dc007a0c */ /* 0x000fe20004701270 */
[----:B-1----:R-:W2:Y:S01]  /*db0d0*/  LDL.LU R218, [R1+0x190] ;  /* 0x0001900001da7983 */ /* 0x002ea20000300800 */
[----:B------:R-:W-:Y:S02]  /*db0e0*/  IADD3 R6, R7, c[0x0][0x198], RZ ;  /* 0x0000660007067a10 */ /* 0x000fe40007ffe0ff */
[----:B------:R-:W-:Y:S01]  /*db0f0*/  ISETP.LT.AND P5, PT, R221, c[0x0][0x178], !P3 ;  /* 0x00005e00dd007a0c */ /* 0x000fe20005fa1270 */
[----:B------:R-:W2:Y:S02]  /*db100*/  LDL.LU R145, [R1+0xd0] ;  /* 0x0000d00001917983 */ /* 0x000ea40000300800 */
[----:B------:R-:W-:-:S04]  /*db110*/  IMAD.WIDE R4, R6, 0x4, R138 ;  /* 0x0000000406047825 */ /* 0x000fc800078e028a */
[C---:B------:R-:W-:Y:S01]  /*db120*/  IMAD.WIDE R2, R6.reuse, 0x4, R136 ;  /* 0x0000000406027825 */ /* 0x040fe200078e0288 */
[----:B------:R-:W-:Y:S01]  /*db130*/  IADD3 R6, R6, c[0x0][0x198], RZ ;  /* 0x0000660006067a10 */ /* 0x000fe20007ffe0ff */
[----:B------:R1:W-:Y:S01]  /*db140*/  @P6 STG.E [R4.64], R222 ;  /* 0x000000de04006986 */ /* 0x0003e2000c101906 */
[----:B------:R-:W-:Y:S02]  /*db150*/  ISETP.LT.AND P3, PT, R220, c[0x0][0x178], !P3 ;  /* 0x00005e00dc007a0c */ /* 0x000fe40005f61270 */
[----:B------:R-:W-:Y:S02]  /*db160*/  ISETP.LT.AND P6, PT, R221, c[0x0][0x178], !P4 ;  /* 0x00005e00dd007a0c */ /* 0x000fe400067c1270 */
[----:B------:R-:W-:Y:S02]  /*db170*/  IADD3 R140, R6, c[0x0][0x198], RZ ;  /* 0x00006600068c7a10 */ /* 0x000fe40007ffe0ff */
[----:B------:R-:W-:Y:S01]  /*db180*/  ISETP.LT.AND P4, PT, R220, c[0x0][0x178], !P4 ;  /* 0x00005e00dc007a0c */ /* 0x000fe20006781270 */
[----:B----4-:R4:W-:Y:S02]  /*db190*/  @P0 STG.E [R2.64], R223 ;  /* 0x000000df02000986 */ /* 0x0109e4000c101906 */
[----:B-1----:R-:W-:-:S04]  /*db1a0*/  IMAD.WIDE R4, R140, 0x4, R138 ;  /* 0x000000048c047825 */ /* 0x002fc800078e028a */
[C---:B----4-:R-:W-:Y:S01]  /*db1b0*/  IMAD.WIDE R2, R6.reuse, 0x4, R138 ;  /* 0x0000000406027825 */ /* 0x050fe200078e028a */
[----:B---3--:R-:W-:Y:S02]  /*db1c0*/  ISETP.GE.AND P0, PT, R141, c[0x0][0x17c], PT ;  /* 0x00005f008d007a0c */ /* 0x008fe40003f06270 */
[----:B------:R-:W3:Y:S04]  /*db1d0*/  LDL.LU R141, [R1+0x3314] ;  /* 0x00331400018d7983 */ /* 0x000ee80000300800 */
[----:B------:R-:W4:Y:S04]  /*db1e0*/  LDL.LU R222, [R1+0x194] ;  /* 0x0001940001de7983 */ /* 0x000f280000300800 */
[----:B------:R-:W4:Y:S04]  /*db1f0*/  LDL.LU R223, [R1+0xd4] ;  /* 0x0000d40001df7983 */ /* 0x000f280000300800 */
[----:B--2---:R1:W-:Y:S02]  /*db200*/  @P5 STG.E [R2.64], R219 ;  /* 0x000000db02005986 */ /* 0x0043e4000c101906 */
[----:B-1----:R-:W-:-:S05]  /*db210*/  IMAD.WIDE R2, R6, 0x4, R136 ;  /* 0x0000000406027825 */ /* 0x002fca00078e0288 */
[----:B------:R-:W-:Y:S01]  /*db220*/  @P3 STG.E [R2.64], R144 ;  /* 0x0000009002003986 */ /* 0x000fe2000c101906 */
[----:B------:R-:W-:Y:S01]  /*db230*/  IMAD.WIDE R6, R140, 0x4, R136 ;  /* 0x000000048c067825 */ /* 0x000fe200078e0288 */
[----:B------:R-:W-:Y:S02]  /*db240*/  ISETP.GE.AND P3, PT, R143, c[0x0][0x17c], PT ;  /* 0x00005f008f007a0c */ /* 0x000fe40003f66270 */
[----:B------:R-:W2:Y:S04]  /*db250*/  LDL.LU R143, [R1+0x3318] ;  /* 0x00331800018f7983 */ /* 0x000ea80000300800 */
[----:B------:R1:W-:Y:S04]  /*db260*/  @P6 STG.E [R4.64], R146 ;  /* 0x0000009204006986 */ /* 0x0003e8000c101906 */
[----:B------:R-:W2:Y:S04]  /*db270*/  LDL.LU R219, [R1+0x1d0] ;  /* 0x0001d00001db7983 */ /* 0x000ea80000300800 */
[----:B-1----:R-:W2:Y:S04]  /*db280*/  LDL.LU R146, [R1+0xe0] ;  /* 0x0000e00001927983 */ /* 0x002ea80000300800 */
[----:B------:R1:W-:Y:S01]  /*db290*/  @P4 STG.E [R6.64], R147 ;  /* 0x0000009306004986 */ /* 0x0003e2000c101906 */
[----:B------:R-:W-:-:S03]  /*db2a0*/  ISETP.GE.AND P4, PT, R142, c[0x0][0x17c], PT ;  /* 0x00005f008e007a0c */ /* 0x000fc60003f86270 */
[----:B------:R-:W2:Y:S04]  /*db2b0*/  LDL.LU R144, [R1+0x331c] ;  /* 0x00331c0001907983 */ /* 0x000ea80000300800 */
[----:B------:R-:W2:Y:S01]  /*db2c0*/  LDL.LU R142, [R1+0x1d4] ;  /* 0x0001d400018e7983 */ /* 0x000ea20000300800 */
[----:B------:R-:W-:Y:S02]  /*db2d0*/  ISETP.LT.AND P5, PT, R220, c[0x0][0x178], !P2 ;  /* 0x00005e00dc007a0c */ /* 0x000fe400057a1270 */
[C---:B------:R-:W-:Y:S01]  /*db2e0*/  ISETP.LT.AND P2, PT, R221.reuse, c[0x0][0x178], !P2 ;  /* 0x00005e00dd007a0c */ /* 0x040fe20005741270 */
[----:B-1----:R-:W2:Y:S01]  /*db2f0*/  LDL.LU R147, [R1+0xe4] ;  /* 0x0000e40001937983 */ /* 0x002ea20000300800 */
[----:B------:R-:W-:Y:S02]  /*db300*/  IADD3 R140, R140, c[0x0][0x198], RZ ;  /* 0x000066008c8c7a10 */ /* 0x000fe40007ffe0ff */
[----:B------:R-:W-:-:S03]  /*db310*/  ISETP.LT.AND P6, PT, R221, c[0x0][0x178], !P0 ;  /* 0x00005e00dd007a0c */ /* 0x000fc600047c1270 */
[----:B------:R-:W-:Y:S01]  /*db320*/  IMAD.WIDE R2, R140, 0x4, R138 ;  /* 0x000000048c027825 */ /* 0x000fe200078e028a */
[----:B------:R-:W-:-:S03]  /*db330*/  ISETP.LT.AND P0, PT, R220, c[0x0][0x178], !P0 ;  /* 0x00005e00dc007a0c */ /* 0x000fc60004701270 */
[C-C-:B------:R-:W-:Y:S01]  /*db340*/  IMAD.WIDE R4, R140.reuse, 0x4, R136.reuse ;  /* 0x000000048c047825 */ /* 0x140fe200078e0288 */
[----:B------:R-:W-:Y:S01]  /*db350*/  IADD3 R7, R140, c[0x0][0x198], RZ ;  /* 0x000066008c077a10 */ /* 0x000fe20007ffe0ff */
[----:B------:R1:W-:Y:S04]  /*db360*/  @P2 STG.E [R2.64], R218 ;  /* 0x000000da02002986 */ /* 0x0003e8000c101906 */
[----:B------:R1:W-:Y:S01]  /*db370*/  @P5 STG.E [R4.64], R145 ;  /* 0x0000009104005986 */ /* 0x0003e2000c101906 */
[----:B------:R-:W-:Y:S02]  /*db380*/  ISETP.LT.AND P5, PT, R221, c[0x0][0x178], !P3 ;  /* 0x00005e00dd007a0c */ /* 0x000fe40005fa1270 */
[----:B------:R-:W-:Y:S02]  /*db390*/  ISETP.LT.AND P3, PT, R220, c[0x0][0x178], !P3 ;  /* 0x00005e00dc007a0c */ /* 0x000fe40005f61270 */
[C---:B------:R-:W-:Y:S01]  /*db3a0*/  IADD3 R6, R7.reuse, c[0x0][0x198], RZ ;  /* 0x0000660007067a10 */ /* 0x040fe20007ffe0ff */
[----:B-1----:R-:W-:-:S04]  /*db3b0*/  IMAD.WIDE R2, R7, 0x4, R136 ;  /* 0x0000000407027825 */ /* 0x002fc800078e0288 */
[----:B------:R-:W-:Y:S01]  /*db3c0*/  IMAD.WIDE R4, R7, 0x4, R138 ;  /* 0x0000000407047825 */ /* 0x000fe200078e028a */
[----:B---3--:R-:W-:Y:S02]  /*db3d0*/  ISETP.GE.AND P2, PT, R141, c[0x0][0x17c], PT ;  /* 0x00005f008d007a0c */ /* 0x008fe40003f46270 */
[----:B------:R-:W3:Y:S04]  /*db3e0*/  LDL.LU R141, [R1+0x3320] ;  /* 0x00332000018d7983 */ /* 0x000ee80000300800 */
[----:B----4-:R1:W-:Y:S01]  /*db3f0*/  @P6 STG.E [R4.64], R222 ;  /* 0x000000de04006986 */ /* 0x0103e2000c101906 */
[----:B------:R-:W-:-:S03]  /*db400*/  ISETP.LT.AND P6, PT, R221, c[0x0][0x178], !P4 ;  /* 0x00005e00dd007a0c */ /* 0x000fc600067c1270 */
[----:B------:R-:W4:Y:S04]  /*db410*/  LDL.LU R217, [R1+0x1f0] ;  /* 0x0001f00001d97983 */ /* 0x000f280000300800 */
[----:B------:R-:W4:Y:S01]  /*db420*/  LDL.LU R145, [R1+0x110] ;  /* 0x0001100001917983 */ /* 0x000f220000300800 */
[----:B-1----:R-:W-:-:S03]  /*db430*/  IMAD.WIDE R4, R6, 0x4, R138 ;  /* 0x0000000406047825 */ /* 0x002fc600078e028a */
[----:B------:R1:W-:Y:S02]  /*db440*/  @P0 STG.E [R2.64], R223 ;  /* 0x000000df02000986 */ /* 0x0003e4000c101906 */
[C---:B-1----:R-:W-:Y:S01]  /*db450*/  IMAD.WIDE R2, R6.reuse, 0x4, R136 ;  /* 0x0000000406027825 */ /* 0x042fe200078e0288 */
[----:B------:R-:W-:Y:S02]  /*db460*/  IADD3 R6, R6, c[0x0][0x198], RZ ;  /* 0x0000660006067a10 */ /* 0x000fe40007ffe0ff */
[----:B--2---:R-:W-:Y:S02]  /*db470*/  ISETP.GE.AND P0, PT, R143, c[0x0][0x17c], PT ;  /* 0x00005f008f007a0c */ /* 0x004fe40003f06270 */
[----:B------:R-:W2:Y:S04]  /*db480*/  LDL.LU R143, [R1+0x3324] ;  /* 0x00332400018f7983 */ /* 0x000ea80000300800 */
[----:B------:R-:W2:Y:S04]  /*db490*/  LDL.LU R222, [R1+0x1f4] ;  /* 0x0001f40001de7983 */ /* 0x000ea80000300800 */
[----:B------:R-:W-:Y:S04]  /*db4a0*/  @P5 STG.E [R4.64], R219 ;  /* 0x000000db04005986 */ /* 0x000fe8000c101906 */
[----:B------:R-:W2:Y:S04]  /*db4b0*/  LDL.LU R223, [R1+0x114] ;  /* 0x0001140001df7983 */ /* 0x000ea80000300800 */
[----:B------:R1:W-:Y:S02]  /*db4c0*/  @P3 STG.E [R2.64], R146 ;  /* 0x0000009202003986 */ /* 0x0003e4000c101906 */
[----:B-1----:R-:W-:-:S05]  /*db4d0*/  IMAD.WIDE R2, R6, 0x4, R138 ;  /* 0x0000000406027825 */ /* 0x002fca00078e028a */
[----:B------:R1:W-:Y:S04]  /*db4e0*/  @P6 STG.E [R2.64], R142 ;  /* 0x0000008e02006986 */ /* 0x0003e8000c101906 */
[----:B-1----:R-:W2:Y:S01]  /*db4f0*/  LDL.LU R142, [R1+0x3328] ;  /* 0x00332800018e7983 */ /* 0x002ea20000300800 */
[----:B------:R-:W-:Y:S01]  /*db500*/  ISETP.LT.AND P4, PT, R220, c[0x0][0x178], !P4 ;  /* 0x00005e00dc007a0c */ /* 0x000fe20006781270 */
[----:B------:R-:W-:Y:S01]  /*db510*/  IMAD.WIDE R2, R6, 0x4, R136 ;  /* 0x0000000406027825 */ /* 0x000fe200078e0288 */
[----:B------:R-:W-:Y:S01]  /*db520*/  ISETP.LT.AND P5, PT, R221, c[0x0][0x178], !P2 ;  /* 0x00005e00dd007a0c */ /* 0x000fe200057a1270 */
[----:B------:R-:W2:Y:S01]  /*db530*/  LDL.LU R218, [R1+0x220] ;  /* 0x0002200001da7983 */ /* 0x000ea20000300800 */
[----:B------:R-:W-:-:S03]  /*db540*/  ISETP.LT.AND P2, PT, R220, c[0x0][0x178], !P2 ;  /* 0x00005e00dc007a0c */ /* 0x000fc60005741270 */
[----:B------:R-:W2:Y:S01]  /*db550*/  LDL.LU R219, [R1+0x130] ;  /* 0x0001300001db7983 */ /* 0x000ea20000300800 */
[----:B------:R-:W-:Y:S02]  /*db560*/  ISETP.GE.AND P3, PT, R144, c[0x0][0x17c], PT ;  /* 0x00005f0090007a0c */ /* 0x000fe40003f66270 */
[----:B------:R-:W-:Y:S01]  /*db570*/  IADD3 R140, R6, c[0x0][0x198], RZ ;  /* 0x00006600068c7a10 */ /* 0x000fe20007ffe0ff */
[----:B------:R-:W2:Y:S04]  /*db580*/  LDL.LU R144, [R1+0x332c] ;  /* 0x00332c0001907983 */ /* 0x000ea80000300800 */
[----:B------:R1:W-:Y:S01]  /*db590*/  @P4 STG.E [R2.64], R147 ;  /* 0x0000009302004986 */ /* 0x0003e2000c101906 */
[----:B------:R-:W-:-:S03]  /*db5a0*/  IMAD.WIDE R4, R140, 0x4, R138 ;  /* 0x000000048c047825 */ /* 0x000fc600078e028a */
[----:B------:R-:W2:Y:S01]  /*db5b0*/  LDL.LU R146, [R1+0x224] ;  /* 0x0002240001927983 */ /* 0x000ea20000300800 */
[----:B------:R-:W-:-:S03]  /*db5c0*/  IMAD.WIDE R6, R140, 0x4, R136 ;  /* 0x000000048c067825 */ /* 0x000fc600078e0288 */
[----:B-1----:R-:W2:Y:S01]  /*db5d0*/  LDL.LU R147, [R1+0x134] ;  /* 0x0001340001937983 */ /* 0x002ea20000300800 */
[----:B------:R-:W-:Y:S02]  /*db5e0*/  ISETP.LT.AND P6, PT, R220, c[0x0][0x178], !P0 ;  /* 0x00005e00dc007a0c */ /* 0x000fe400047c1270 */
[----:B------:R-:W-:Y:S02]  /*db5f0*/  ISETP.LT.AND P0, PT, R221, c[0x0][0x178], !P0 ;  /* 0x00005e00dd007a0c */ /* 0x000fe40004701270 */
[----:B------:R-:W-:-:S05]  /*db600*/  IADD3 R140, R140, c[0x0][0x198], RZ ;  /* 0x000066008c8c7a10 */ /* 0x000fca0007ffe0ff */
[----:B------:R-:W-:Y:S01]  /*db610*/  IMAD.WIDE R2, R140, 0x4, R138 ;  /* 0x000000048c027825 */ /* 0x000fe200078e028a */
[----:B---3--:R-:W-:Y:S02]  /*db620*/  ISETP.GE.AND P4, PT, R141, c[0x0][0x17c], PT ;  /* 0x00005f008d007a0c */ /* 0x008fe40003f86270 */
[----:B------:R-:W3:Y:S04]  /*db630*/  LDL.LU R141, [R1+0x3330] ;  /* 0x00333000018d7983 */ /* 0x000ee80000300800 */
[----:B----4-:R-:W-:Y:S04]  /*db640*/  @P5 STG.E [R4.64], R217 ;  /* 0x000000d904005986 */ /* 0x010fe8000c101906 */
[----:B------:R1:W-:Y:S04]  /*db650*/  @P2 STG.E [R6.64], R145 ;  /* 0x0000009106002986 */ /* 0x0003e8000c101906 */
[----:B-1----:R-:W4:Y:S01]  /*db660*/  LDL.LU R145, [R1+0x2a0] ;  /* 0x0002a00001917983 */ /* 0x002f220000300800 */
[----:B--2---:R-:W-:-:S03]  /*db670*/  ISETP.GE.AND P2, PT, R143, c[0x0][0x17c], PT ;  /* 0x00005f008f007a0c */ /* 0x004fc60003f46270 */
[----:B------:R-:W2:Y:S04]  /*db680*/  LDL.LU R143, [R1+0x150] ;  /* 0x00015000018f7983 */ /* 0x000ea80000300800 */
[----:B------:R1:W-:Y:S01]  /*db690*/  @P0 STG.E [R2.64], R222 ;  /* 0x000000de02000986 */ /* 0x0003e2000c101906 */
[----:B------:R-:W-:-:S03]  /*db6a0*/  ISETP.GE.AND P0, PT, R142, c[0x0][0x17c], PT ;  /* 0x00005f008e007a0c */ /* 0x000fc60003f06270 */
[----:B------:R-:W2:Y:S01]  /*db6b0*/  LDL.LU R142, [R1+0x3334] ;  /* 0x00333400018e7983 */ /* 0x000ea20000300800 */
[----:B------:R-:W-:Y:S01]  /*db6c0*/  ISETP.LT.AND P5, PT, R221, c[0x0][0x178], !P3 ;  /* 0x00005e00dd007a0c */ /* 0x000fe20005fa1270 */
[----:B------:R-:W-:Y:S01]  /*db6d0*/  IMAD.WIDE R4, R140, 0x4, R136 ;  /* 0x000000048c047825 */ /* 0x000fe200078e0288 */
[----:B------:R-:W-:Y:S01]  /*db6e0*/  ISETP.LT.AND P3, PT, R220, c[0x0][0x178], !P3 ;  /* 0x00005e00dc007a0c */ /* 0x000fe20005f61270 */
[----:B-1----:R-:W2:Y:S01]  /*db6f0*/  LDL.LU R222, [R1+0x2a4] ;  /* 0x0002a40001de7983 */ /* 0x002ea20000300800 */
[----:B------:R-:W-:-:S03]  /*db700*/  IADD3 R7, R140, c[0x0][0x198], RZ ;  /* 0x000066008c077a10 */ /* 0x000fc60007ffe0ff */
[----:B------:R1:W-:Y:S01]  /*db710*/  @P6 STG.E [R4.64], R223 ;  /* 0x000000df04006986 */ /* 0x0003e2000c101906 */
[----:B------:R-:W-:Y:S02]  /*db720*/  ISETP.LT.AND P6, PT, R221, c[0x0][0x178], !P4 ;  /* 0x00005e00dd007a0c */ /* 0x000fe400067c1270 */
[----:B------:R-:W-:Y:S01]  /*db730*/  ISETP.LT.AND P4, PT, R220, c[0x0][0x178], !P4 ;  /* 0x00005e00dc007a0c */ /* 0x000fe20006781270 */
[C---:B------:R-:W-:Y:S01]  /*db740*/  IMAD.WIDE R2, R7.reuse, 0x4, R136 ;  /* 0x0000000407027825 */ /* 0x040fe200078e0288 */
[----:B------:R-:W-:-:S03]  /*db750*/  IADD3 R6, R7, c[0x0][0x198], RZ ;  /* 0x0000660007067a10 */ /* 0x000fc60007ffe0ff */
[----:B-1----:R-:W-:Y:S01]  /*db760*/  IMAD.WIDE R4, R7, 0x4, R138 ;  /* 0x0000000407047825 */ /* 0x002fe200078e028a */
[----:B------:R-:W2:Y:S04]  /*db770*/  LDL.LU R223, [R1+0x154] ;  /* 0x0001540001df7983 */ /* 0x000ea80000300800 */
[----:B------:R1:W-:Y:S01]  /*db780*/  @P5 STG.E [R4.64], R218 ;  /* 0x000000da04005986 */ /* 0x0003e2000c101906 */
[----:B------:R-:W-:-:S03]  /*db790*/  ISETP.LT.AND P5, PT, R221, c[0x0][0x178], !P2 ;  /* 0x00005e00dd007a0c */ /* 0x000fc600057a1270 */
[----:B------:R1:W-:Y:S04]  /*db7a0*/  @P3 STG.E [R2.64], R219 ;  /* 0x000000db02003986 */ /* 0x0003e8000c101906 */
[----:B------:R-:W2:Y:S01]  /*db7b0*/  LDL.LU R192, [R1+0x3338] ;  /* 0x0033380001c07983 */ /* 0x000ea20000300800 */
[----:B-1----:R-:W-:-:S03]  /*db7c0*/  IMAD.WIDE R4, R6, 0x4, R138 ;  /* 0x0000000406047825 */ /* 0x002fc600078e028a */
[----:B------:R-:W2:Y:S01]  /*db7d0*/  LDL.LU R218, [R1+0x2b0] ;  /* 0x0002b00001da7983 */ /* 0x000ea20000300800 */
[----:B------:R-:W-:-:S03]  /*db7e0*/  IMAD.WIDE R2, R6, 0x4, R136 ;  /* 0x0000000406027825 */ /* 0x000fc600078e0288 */
[----:B------:R-:W2:Y:S01]  /*db7f0*/  LDL.LU R219, [R1+0x1a0] ;  /* 0x0001a00001db7983 */ /* 0x000ea20000300800 */
[----:B------:R-:W-:-:S03]  /*db800*/  IADD3 R6, R6, c[0x0][0x198], RZ ;  /* 0x0000660006067a10 */ /* 0x000fc60007ffe0ff */
[----:B------:R1:W-:Y:S01]  /*db810*/  @P6 STG.E [R4.64], R146 ;  /* 0x0000009204006986 */ /* 0x0003e2000c101906 */
[----:B------:R-:W-:-:S03]  /*db820*/  ISETP.LT.AND P2, PT, R220, c[0x0][0x178], !P2 ;  /* 0x00005e00dc007a0c */ /* 0x000fc60005741270 */
[----:B------:R1:W-:Y:S04]  /*db830*/  @P4 STG.E [R2.64], R147 ;  /* 0x0000009302004986 */ /* 0x0003e8000c101906 */
[----:B-1----:R-:W2:Y:S01]  /*db840*/  LDL.LU R146, [R1+0x333c] ;  /* 0x00333c0001927983 */ /* 0x002ea20000300800 */
[----:B------:R-:W-:Y:S01]  /*db850*/  IMAD.WIDE R2, R6, 0x4, R138 ;  /* 0x0000000406027825 */ /* 0x000fe200078e028a */
[----:B------:R-:W-:Y:S02]  /*db860*/  ISETP.GE.AND P3, PT, R144, c[0x0][0x17c], PT ;  /* 0x00005f0090007a0c */ /* 0x000fe40003f66270 */
[----:B---3--:R-:W-:Y:S02]  /*db870*/  ISETP.GE.AND P4, PT, R141, c[0x0][0x17c], PT ;  /* 0x00005f008d007a0c */ /* 0x008fe40003f86270 */
[----:B------:R-:W3:Y:S04]  /*db880*/  LDL.LU R141, [R1+0x2b4] ;  /* 0x0002b400018d7983 */ /* 0x000ee80000300800 */
[----:B------:R-:W3:Y:S04]  /*db890*/  LDL.LU R147, [R1+0x1a4] ;  /* 0x0001a40001937983 */ /* 0x000ee80000300800 */
[----:B------:R-:W3:Y:S04]  /*db8a0*/  LDL.LU R144, [R1+0x3340] ;  /* 0x0033400001907983 */ /* 0x000ee80000300800 */
[----:B----4-:R1:W-:Y:S02]  /*db8b0*/  @P5 STG.E [R2.64], R145 ;  /* 0x0000009102005986 */ /* 0x0103e4000c101906 */
[----:B-1----:R-:W-:-:S02]  /*db8c0*/  IMAD.WIDE R2, R6, 0x4, R136 ;  /* 0x0000000406027825 */ /* 0x002fc400078e0288 */
[----:B------:R-:W4:Y:S04]  /*db8d0*/  LDL.LU R145, [R1+0x2e0] ;  /* 0x0002e00001917983 */ /* 0x000f280000300800 */
[----:B--2---:R1:W-:Y:S04]  /*db8e0*/  @P2 STG.E [R2.64], R143 ;  /* 0x0000008f02002986 */ /* 0x0043e8000c101906 */
[----:B-1----:R-:W4:Y:S01]  /*db8f0*/  LDL.LU R143, [R1+0x1b0] ;  /* 0x0001b000018f7983 */ /* 0x002f220000300800 */
[----:B------:R-:W-:-:S03]  /*db900*/  ISETP.GE.AND P2, PT, R142, c[0x0][0x17c], PT ;  /* 0x00005f008e007a0c */ /* 0x000fc60003f46270 */
[----:B------:R-:W4:Y:S01]  /*db910*/  LDL.LU R142, [R1+0x3344] ;  /* 0x00334400018e7983 */ /* 0x000f220000300800 */
[C---:B------:R-:W-:Y:S02]  /*db920*/  ISETP.LT.AND P6, PT, R221.reuse, c[0x0][0x178], !P0 ;  /* 0x00005e00dd007a0c */ /* 0x040fe400047c1270 */
[----:B------:R-:W-:Y:S02]  /*db930*/  ISETP.LT.AND P0, PT, R220, c[0x0][0x178], !P0 ;  /* 0x00005e00dc007a0c */ /* 0x000fe40004701270 */
[----:B------:R-:W-:Y:S02]  /*db940*/  IADD3 R140, R6, c[0x0][0x198], RZ ;  /* 0x00006600068c7a10 */ /* 0x000fe40007ffe0ff */
[----:B------:R-:W-:Y:S02]  /*db950*/  ISETP.LT.AND P5, PT, R220, c[0x0][0x178], !P3 ;  /* 0x00005e00dc007a0c */ /* 0x000fe40005fa1270 */
[----:B------:R-:W-:Y:S01]  /*db960*/  ISETP.LT.AND P3, PT, R221, c[0x0][0x178], !P3 ;  /* 0x00005e00dd007a0c */ /* 0x000fe20005f61270 */
[----:B------:R-:W-:-:S04]  /*db970*/  IMAD.WIDE R4, R140, 0x4, R138 ;  /* 0x000000048c047825 */ /* 0x000fc800078e028a */
[C---:B------:R-:W-:Y:S01]  /*db980*/  IMAD.WIDE R6, R140.reuse, 0x4, R136 ;  /* 0x000000048c067825 */ /* 0x040fe200078e0288 */
[----:B------:R-:W-:Y:S01]  /*db990*/  IADD3 R140, R140, c[0x0][0x198], RZ ;  /* 0x000066008c8c7a10 */ /* 0x000fe20007ffe0ff */
[----:B------:R1:W-:Y:S01]  /*db9a0*/  @P6 STG.E [R4.64], R222 ;  /* 0x000000de04006986 */ /* 0x0003e2000c101906 */
[----:B------:R-:W-:-:S03]  /*db9b0*/  ISETP.LT.AND P6, PT, R221, c[0x0][0x178], !P4 ;  /* 0x00005e00dd007a0c */ /* 0x000fc600067c1270 */
[----:B------:R-:W-:Y:S01]  /*db9c0*/  IMAD.WIDE R2, R140, 0x4, R138 ;  /* 0x000000048c027825 */ /* 0x000fe200078e028a */
[----:B------:R1:W-:Y:S01]  /*db9d0*/  @P0 STG.E [R6.64], R223 ;  /* 0x000000df06000986 */ /* 0x0003e2000c101906 */
[----:B------:R-:W-:Y:S02]  /*db9e0*/  ISETP.LT.AND P4, PT, R220, c[0x0][0x178], !P4 ;  /* 0x00005e00dc007a0c */ /* 0x000fe40006781270 */
[C---:B-1----:R-:W-:Y:S01]  /*db9f0*/  IMAD.WIDE R4, R140.reuse, 0x4, R136 ;  /* 0x000000048c047825 */ /* 0x042fe200078e0288 */
[----:B------:R-:W4:Y:S01]  /*dba00*/  LDL.LU R222, [R1+0x2e4] ;  /* 0x0002e40001de7983 */ /* 0x000f220000300800 */
[----:B------:R-:W-:-:S03]  /*dba10*/  IADD3 R7, R140, c[0x0][0x198], RZ ;  /* 0x000066008c077a10 */ /* 0x000fc60007ffe0ff */
[----:B------:R-:W4:Y:S04]  /*dba20*/  LDL.LU R223, [R1+0x1b4] ;  /* 0x0001b40001df7983 */ /* 0x000f280000300800 */
[----:B------:R-:W-:Y:S04]  /*dba30*/  @P3 STG.E [R2.64], R218 ;  /* 0x000000da02003986 */ /* 0x000fe8000c101906 */
[----:B------:R1:W-:Y:S01]  /*dba40*/  @P5 STG.E [R4.64], R219 ;  /* 0x000000db04005986 */ /* 0x0003e2000c101906 */
[----:B------:R-:W-:Y:S02]  /*dba50*/  ISETP.LT.AND P5, PT, R221, c[0x0][0x178], !P2 ;  /* 0x00005e00dd007a0c */ /* 0x000fe400057a1270 */
[----:B------:R-:W-:Y:S01]  /*dba60*/  ISETP.LT.AND P2, PT, R220, c[0x0][0x178], !P2 ;  /* 0x00005e00dc007a0c */ /* 0x000fe20005741270 */
[C---:B-1----:R-:W-:Y:S01]  /*dba70*/  IMAD.WIDE R4, R7.reuse, 0x4, R138 ;  /* 0x0000000407047825 */ /* 0x042fe200078e028a */
[----:B------:R-:W-:-:S03]  /*dba80*/  IADD3 R6, R7, c[0x0][0x198], RZ ;  /* 0x0000660007067a10 */ /* 0x000fc60007ffe0ff */
[----:B------:R-:W-:Y:S01]  /*dba90*/  IMAD.WIDE R2, R7, 0x4, R136 ;  /* 0x0000000407027825 */ /* 0x000fe200078e0288 */
[----:B------:R-:W-:Y:S01]  /*dbaa0*/  ISETP.GE.AND P3, PT, R146, c[0x0][0x17c], PT ;  /* 0x00005f0092007a0c */ /* 0x000fe20003f66270 */
[----:B---3--:R1:W-:Y:S04]  /*dbab0*/  @P6 STG.E [R4.64], R141 ;  /* 0x0000008d04006986 */ /* 0x0083e8000c101906 */
[----:B------:R3:W-:Y:S04]  /*dbac0*/  @P4 STG.E [R2.64], R147 ;  /* 0x0000009302004986 */ /* 0x0007e8000c101906 */
[----:B-1----:R-:W2:Y:S01]  /*dbad0*/  LDL.LU R141, [R1+0x3348] ;  /* 0x00334800018d7983 */ /* 0x002ea20000300800 */
[----:B------:R-:W-:-:S03]  /*dbae0*/  IMAD.WIDE R4, R6, 0x4, R138 ;  /* 0x0000000406047825 */ /* 0x000fc600078e028a */
[----:B------:R-:W2:Y:S01]  /*dbaf0*/  LDL.LU R217, [R1+0x2f0] ;  /* 0x0002f00001d97983 */ /* 0x000ea20000300800 */
[----:B---3--:R-:W-:-:S03]  /*dbb00*/  IMAD.WIDE R2, R6, 0x4, R136 ;  /* 0x0000000406027825 */ /* 0x008fc600078e0288 */
[----:B------:R-:W3:Y:S01]  /*dbb10*/  LDL.LU R219, [R1+0x1e0] ;  /* 0x0001e00001db7983 */ /* 0x000ee20000300800 */
[----:B------:R-:W-:-:S03]  /*dbb20*/  ISETP.GE.AND P4, PT, R144, c[0x0][0x17c], PT ;  /* 0x00005f0090007a0c */ /* 0x000fc60003f86270 */
[----:B------:R-:W3:Y:S04]  /*dbb30*/  LDL.LU R144, [R1+0x334c] ;  /* 0x00334c0001907983 */ /* 0x000ee80000300800 */
[----:B------:R-:W3:Y:S04]  /*dbb40*/  LDL.LU R146, [R1+0x2f4] ;  /* 0x0002f40001927983 */ /* 0x000ee80000300800 */
[----:B------:R-:W3:Y:S04]  /*dbb50*/  LDL.LU R147, [R1+0x1e4] ;  /* 0x0001e40001937983 */ /* 0x000ee80000300800 */
[----:B----4-:R-:W-:Y:S04]  /*dbb60*/  @P5 STG.E [R4.64], R145 ;  /* 0x0000009104005986 */ /* 0x010fe8000c101906 */
[----:B------:R1:W-:Y:S04]  /*dbb70*/  @P2 STG.E [R2.64], R143 ;  /* 0x0000008f02002986 */ /* 0x0003e8000c101906 */
[----:B-1----:R-:W4:Y:S04]  /*dbb80*/  LDL.LU R143, [R1+0x3350] ;  /* 0x00335000018f7983 */ /* 0x002f280000300800 */
[----:B------:R-:W4:Y:S04]  /*dbb90*/  LDL.LU R218, [R1+0x310] ;  /* 0x0003100001da7983 */ /* 0x000f280000300800 */
[----:B------:R-:W4:Y:S01]  /*dbba0*/  LDL.LU R145, [R1+0x200] ;  /* 0x0002000001917983 */ /* 0x000f220000300800 */
[----:B------:R-:W-:-:S03]  /*dbbb0*/  ISETP.GE.AND P2, PT, R142, c[0x0][0x17c], PT ;  /* 0x00005f008e007a0c */ /* 0x000fc60003f46270 */
[----:B------:R-:W4:Y:S01]  /*dbbc0*/  LDL.LU R142, [R1+0x3358] ;  /* 0x00335800018e7983 */ /* 0x000f220000300800 */
[----:B------:R-:W-:-:S04]  /*dbbd0*/  ISETP.GE.AND P0, PT, R192, c[0x0][0x17c], PT ;  /* 0x00005f00c0007a0c */ /* 0x000fc80003f06270 */
[----:B------:R-:W-:Y:S02]  /*dbbe0*/  ISETP.LT.AND P6, PT, R221, c[0x0][0x178], !P0 ;  /* 0x00005e00dd007a0c */ /* 0x000fe400047c1270 */
[----:B------:R-:W-:Y:S02]  /*dbbf0*/  IADD3 R6, R6, c[0x0][0x198], RZ ;  /* 0x0000660006067a10 */ /* 0x000fe40007ffe0ff */
[----:B------:R-:W-:-:S03]  /*dbc00*/  ISETP.LT.AND P0, PT, R220, c[0x0][0x178], !P0 ;  /* 0x00005e00dc007a0c */ /* 0x000fc60004701270 */
[----:B------:R-:W-:Y:S01]  /*dbc10*/  IMAD.WIDE R2, R6, 0x4, R138 ;  /* 0x0000000406027825 */ /* 0x000fe200078e028a */
[----:B------:R-:W-:Y:S02]  /*dbc20*/  ISETP.LT.AND P5, PT, R221, c[0x0][0x178], !P3 ;  /* 0x00005e00dd007a0c */ /* 0x000fe40005fa1270 */
[----:B------:R-:W-:Y:S02]  /*dbc30*/  ISETP.LT.AND P3, PT, R220, c[0x0][0x178], !P3 ;  /* 0x00005e00dc007a0c */ /* 0x000fe40005f61270 */
[----:B------:R-:W-:Y:S01]  /*dbc40*/  IADD3 R140, R6, c[0x0][0x198], RZ ;  /* 0x00006600068c7a10 */ /* 0x000fe20007ffe0ff */
[----:B------:R1:W-:Y:S01]  /*dbc50*/  @P6 STG.E [R2.64], R222 ;  /* 0x000000de02006986 */ /* 0x0003e2000c101906 */
[----:B------:R-:W-:-:S03]  /*dbc60*/  ISETP.LT.AND P6, PT, R220, c[0x0][0x178], !P4 ;  /* 0x00005e00dc007a0c */ /* 0x000fc600067c1270 */
[----:B------:R-:W-:Y:S01]  /*dbc70*/  IMAD.WIDE R4, R140, 0x4, R138 ;  /* 0x000000048c047825 */ /* 0x000fe200078e028a */
[----:B------:R-:W-:-:S03]  /*dbc80*/  ISETP.LT.AND P4, PT, R221, c[0x0][0x178], !P4 ;  /* 0x00005e00dd007a0c */ /* 0x000fc60006781270 */
[--C-:B-1----:R-:W-:Y:S01]  /*dbc90*/  IMAD.WIDE R2, R6, 0x4, R136.reuse ;  /* 0x0000000406027825 */ /* 0x102fe200078e0288 */
[----:B------:R-:W4:Y:S04]  /*dbca0*/  LDL.LU R222, [R1+0x314] ;  /* 0x0003140001de7983 */ /* 0x000f280000300800 */
[----:B------:R1:W-:Y:S01]  /*dbcb0*/  @P0 STG.E [R2.64], R223 ;  /* 0x000000df02000986 */ /* 0x0003e2000c101906 */
[C---:B------:R-:W-:Y:S01]  /*dbcc0*/  IMAD.WIDE R6, R140.reuse, 0x4, R136 ;  /* 0x000000048c067825 */ /* 0x040fe200078e0288 */
[----:B------:R-:W-:Y:S02]  /*dbcd0*/  IADD3 R140, R140, c[0x0][0x198], RZ ;  /* 0x000066008c8c7a10 */ /* 0x000fe40007ffe0ff */
[----:B-1----:R-:W4:Y:S03]  /*dbce0*/  LDL.LU R223, [R1+0x204] ;  /* 0x0002040001df7983 */ /* 0x002f260000300800 */
[----:B------:R-:W-:Y:S01]  /*dbcf0*/  IMAD.WIDE R2, R140, 0x4, R138 ;  /* 0x000000048c027825 */ /* 0x000fe200078e028a */
[----:B--2---:R-:W-:-:S02]  /*dbd00*/  ISETP.GE.AND P0, PT, R141, c[0x0][0x17c], PT ;  /* 0x00005f008d007a0c */ /* 0x004fc40003f06270 */
[----:B------:R-:W2:Y:S04]  /*dbd10*/  LDL.LU R141, [R1+0x335c] ;  /* 0x00335c00018d7983 */ /* 0x000ea80000300800 */
[----:B------:R1:W-:Y:S01]  /*dbd20*/  @P5 STG.E [R4.64], R217 ;  /* 0x000000d904005986 */ /* 0x0003e2000c101906 */
[----:B------:R-:W-:Y:S02]  /*dbd30*/  ISETP.LT.AND P5, PT, R221, c[0x0][0x178], !P2 ;  /* 0x00005e00dd007a0c */ /* 0x000fe400057a1270 */
[----:B------:R-:W-:Y:S01]  /*dbd40*/  ISETP.LT.AND P2, PT, R220, c[0x0][0x178], !P2 ;  /* 0x00005e00dc007a0c */ /* 0x000fe20005741270 */
[----:B---3--:R3:W-:Y:S01]  /*dbd50*/  @P3 STG.E [R6.64], R219 ;  /* 0x000000db06003986 */ /* 0x0087e2000c101906 */
[----:B------:R-:W-:Y:S01]  /*dbd60*/  ISETP.GE.AND P3, PT, R144, c[0x0][0x17c], PT ;  /* 0x00005f0090007a0c */ /* 0x000fe20003f66270 */
[----:B-1----:R-:W-:-:S02]  /*dbd70*/  IMAD.WIDE R4, R140, 0x4, R136 ;  /* 0x000000048c047825 */ /* 0x002fc400078e0288 */
[----:B---3--:R-:W3:Y:S01]  /*dbd80*/  LDL.LU R219, [R1+0x320] ;  /* 0x0003200001db7983 */ /* 0x008ee20000300800 */
[----:B------:R-:W-:-:S03]  /*dbd90*/  IADD3 R7, R140, c[0x0][0x198], RZ ;  /* 0x000066008c077a10 */ /* 0x000fc60007ffe0ff */
[----:B------:R1:W-:Y:S04]  /*dbda0*/  @P4 STG.E [R2.64], R146 ;  /* 0x0000009202004986 */ /* 0x0003e8000c101906 */
[----:B------:R1:W-:Y:S04]  /*dbdb0*/  @P6 STG.E [R4.64], R147 ;  /* 0x0000009304006986 */ /* 0x0003e8000c101906 */
[----:B------:R-:W3:Y:S01]  /*dbdc0*/  LDL.LU R144, [R1+0x230] ;  /* 0x0002300001907983 */ /* 0x000ee20000300800 */
[----:B-1----:R-:W-:-:S04]  /*dbdd0*/  IMAD.WIDE R2, R7, 0x4, R136 ;  /* 0x0000000407027825 */ /* 0x002fc800078e0288 */
[----:B------:R-:W-:Y:S01]  /*dbde0*/  IMAD.WIDE R4, R7, 0x4, R138 ;  /* 0x0000000407047825 */ /* 0x000fe200078e028a */
[----:B----4-:R-:W-:Y:S02]  /*dbdf0*/  ISETP.GE.AND P4, PT, R143, c[0x0][0x17c], PT ;  /* 0x00005f008f007a0c */ /* 0x010fe40003f86270 */
[----:B------:R-:W4:Y:S04]  /*dbe00*/  LDL.LU R143, [R1+0x3360] ;  /* 0x00336000018f7983 */ /* 0x000f280000300800 */
[----:B------:R-:W4:Y:S04]  /*dbe10*/  LDL.LU R146, [R1+0x324] ;  /* 0x0003240001927983 */ /* 0x000f280000300800 */
[----:B------:R1:W-:Y:S04]  /*dbe20*/  @P5 STG.E [R4.64], R218 ;  /* 0x000000da04005986 */ /* 0x0003e8000c101906 */
[----:B------:R1:W-:Y:S04]  /*dbe30*/  @P2 STG.E [R2.64], R145 ;  /* 0x0000009102002986 */ /* 0x0003e8000c101906 */
[----:B------:R-:W4:Y:S01]  /*dbe40*/  LDL.LU R147, [R1+0x234] ;  /* 0x0002340001937983 */ /* 0x000f220000300800 */
[----:B------:R-:W-:-:S03]  /*dbe50*/  ISETP.GE.AND P2, PT, R142, c[0x0][0x17c], PT ;  /* 0x00005f008e007a0c */ /* 0x000fc60003f46270 */
[----:B------:R-:W4:Y:S01]  /*dbe60*/  LDL.LU R142, [R1+0x3368] ;  /* 0x00336800018e7983 */ /* 0x000f220000300800 */
[----:B------:R-:W-:Y:S02]  /*dbe70*/  ISETP.LT.AND P6, PT, R221, c[0x0][0x178], !P0 ;  /* 0x00005e00dd007a0c */ /* 0x000fe400047c1270 */
[----:B------:R-:W-:Y:S01]  /*dbe80*/  ISETP.LT.AND P0, PT, R220, c[0x0][0x178], !P0 ;  /* 0x00005e00dc007a0c */ /* 0x000fe20004701270 */
[----:B-1----:R-:W4:Y:S01]  /*dbe90*/  LDL.LU R218, [R1+0x330] ;  /* 0x0003300001da7983 */ /* 0x002f220000300800 */
[----:B------:R-:W-:Y:S02]  /*dbea0*/  IADD3 R6, R7, c[0x0][0x198], RZ ;  /* 0x0000660007067a10 */ /* 0x000fe40007ffe0ff */
[----:B------:R-:W-:Y:S01]  /*dbeb0*/  ISETP.LT.AND P5, PT, R221, c[0x0][0x178], !P3 ;  /* 0x00005e00dd007a0c */ /* 0x000fe20005fa1270 */
[----:B------:R-:W4:Y:S02]  /*dbec0*/  LDL.LU R145, [R1+0x2c0] ;  /* 0x0002c00001917983 */ /* 0x000f240000300800 */
[----:B------:R-:W-:-:S04]  /*dbed0*/  IMAD.WIDE R4, R6, 0x4, R138 ;  /* 0x0000000406047825 */ /* 0x000fc800078e028a */
[C---:B------:R-:W-:Y:S01]  /*dbee0*/  IMAD.WIDE R2, R6.reuse, 0x4, R136 ;  /* 0x0000000406027825 */ /* 0x040fe200078e0288 */
[----:B------:R-:W-:Y:S02]  /*dbef0*/  IADD3 R6, R6, c[0x0][0x198], RZ ;  /* 0x0000660006067a10 */ /* 0x000fe40007ffe0ff */
[----:B------:R-:W-:Y:S02]  /*dbf00*/  ISETP.LT.AND P3, PT, R220, c[0x0][0x178], !P3 ;  /* 0x00005e00dc007a0c */ /* 0x000fe40005f61270 */
[----:B------:R-:W-:Y:S01]  /*dbf10*/  IADD3 R140, R6, c[0x0][0x198], RZ ;  /* 0x00006600068c7a10 */ /* 0x000fe20007ffe0ff */
[----:B------:R1:W-:Y:S01]  /*dbf20*/  @P6 STG.E [R4.64], R222 ;  /* 0x000000de04006986 */ /* 0x0003e2000c101906 */
[----:B------:R-:W-:Y:S02]  /*dbf30*/  ISETP.LT.AND P6, PT, R221, c[0x0][0x178], !P4 ;  /* 0x00005e00dd007a0c */ /* 0x000fe400067c1270 */
[----:B------:R-:W-:Y:S01]  /*dbf40*/  ISETP.LT.AND P4, PT, R220, c[0x0][0x178], !P4 ;  /* 0x00005e00dc007a0c */ /* 0x000fe20006781270 */
[----:B------:R1:W-:Y:S02]  /*dbf50*/  @P0 STG.E [R2.64], R223 ;  /* 0x000000df02000986 */ /* 0x0003e4000c101906 */
[----:B-1----:R-:W-:-:S04]  /*dbf60*/  IMAD.WIDE R4, R140, 0x4, R138 ;  /* 0x000000048c047825 */ /* 0x002fc800078e028a */
[C---:B------:R-:W-:Y:S01]  /*dbf70*/  IMAD.WIDE R2, R6.reuse, 0x4, R138 ;  /* 0x0000000406027825 */ /* 0x040fe200078e028a */
[----:B--2---:R-:W-:Y:S02]  /*dbf80*/  ISETP.GE.AND P0, PT, R141, c[0x0][0x17c], PT ;  /* 0x00005f008d007a0c */ /* 0x004fe40003f06270 */
[----:B------:R-:W2:Y:S04]  /*dbf90*/  LDL.LU R141, [R1+0x336c] ;  /* 0x00336c00018d7983 */ /* 0x000ea80000300800 */
[----:B------:R-:W2:Y:S04]  /*dbfa0*/  LDL.LU R222, [R1+0x334] ;  /* 0x0003340001de7983 */ /* 0x000ea80000300800 */
[----:B------:R-:W2:Y:S04]  /*dbfb0*/  LDL.LU R223, [R1+0x2c4] ;  /* 0x0002c40001df7983 */ /* 0x000ea80000300800 */
[----:B---3--:R1:W-:Y:S02]  /*dbfc0*/  @P5 STG.E [R2.64], R219 ;  /* 0x000000db02005986 */ /* 0x0083e4000c101906 */
[----:B-1----:R-:W-:-:S05]  /*dbfd0*/  IMAD.WIDE R2, R6, 0x4, R136 ;  /* 0x0000000406027825 */ /* 0x002fca00078e0288 */
[----:B------:R-:W-:Y:S01]  /*dbfe0*/  @P3 STG.E [R2.64], R144 ;  /* 0x0000009002003986 */ /* 0x000fe2000c101906 */
[----:B------:R-:W-:Y:S01]  /*dbff0*/  IMAD.WIDE R6, R140, 0x4, R136 ;  /* 0x000000048c067825 */ /* 0x000fe200078e0288 */
[----:B----4-:R-:W-:Y:S02]  /*dc000*/  ISETP.GE.AND P3, PT, R143, c[0x0][0x17c], PT ;  /* 0x00005f008f007a0c */ /* 0x010fe40003f66270 */
[----:B------:R-:W3:Y:S04]  /*dc010*/  LDL.LU R143, [R1+0x3370] ;  /* 0x00337000018f7983 */ /* 0x000ee80000300800 */
[----:B------:R1:W-:Y:S04]  /*dc020*/  @P6 STG.E [R4.64], R146 ;  /* 0x0000009204006986 */ /* 0x0003e8000c101906 */
[----:B------:R-:W4:Y:S04]  /*dc030*/  LDL.LU R219, [R1+0xc8] ;  /* 0x0000c80001db7983 */ /* 0x000f280000300800 */
[----:B-1----:R-:W4:Y:S04]  /*dc040*/  LDL.LU R146, [R1+0x48] ;  /* 0x0000480001927983 */ /* 0x002f280000300800 */
[----:B------:R1:W-:Y:S01]  /*dc050*/  @P4 STG.E [R6.64], R147 ;  /* 0x0000009306004986 */ /* 0x0003e2000c101906 */
[----:B------:R-:W-:-:S03]  /*dc060*/  ISETP.GE.AND P4, PT, R142, c[0x0][0x17c], PT ;  /* 0x00005f008e007a0c */ /* 0x000fc60003f86270 */
[----:B------:R-:W4:Y:S04]  /*dc070*/  LDL.LU R144, [R1+0x3374] ;  /* 0x0033740001907983 */ /* 0x000f280000300800 */
[----:B------:R-:W4:Y:S01]  /*dc080*/  LDL.LU R142, [R1+0xcc] ;  /* 0x0000cc00018e7983 */ /* 0x000f220000300800 */
[----:B------:R-:W-:Y:S02]  /*dc090*/  ISETP.LT.AND P5, PT, R220, c[0x0][0x178], !P2 ;  /* 0x00005e00dc007a0c */ /* 0x000fe400057a1270 */
[C---:B------:R-:W-:Y:S01]  /*dc0a0*/  ISETP.LT.AND P2, PT, R221.reuse, c[0x0][0x178], !P2 ;  /* 0x00005e00dd007a0c */ /* 0x040fe20005741270 */
[----:B-1----:R-:W4:Y:S01]  /*dc0b0*/  LDL.LU R147, [R1+0x4c] ;  /* 0x00004c0001937983 */ /* 0x002f220000300800 */
        /* <DEDUP_REMOVED lines=13> */
[----:B--2---:R-:W-:Y:S02]  /*dc190*/  ISETP.GE.AND P2, PT, R141, c[0x0][0x17c], PT ;  /* 0x00005f008d007a0c */ /* 0x004fe40003f46270 */
[----:B------:R-:W2:Y:S04]  /*dc1a0*/  LDL.LU R141, [R1+0x3378] ;  /* 0x00337800018d7983 */ /* 0x000ea80000300800 */
[----:B------:R1:W-:Y:S01]  /*dc1b0*/  @P6 STG.E [R4.64], R222 ;  /* 0x000000de04006986 */ /* 0x0003e2000c101906 */
[----:B------:R-:W-:-:S03]  /*dc1c0*/  ISETP.LT.AND P6, PT, R221, c[0x0][0x178], !P4 ;  /* 0x00005e00dd007a0c */ /* 0x000fc600067c1270 */
[----:B------:R-:W2:Y:S04]  /*dc1d0*/  LDL.LU R217, [R1+0x108] ;  /* 0x0001080001d97983 */ /* 0x000ea80000300800 */
[----:B------:R-:W2:Y:S01]  /*dc1e0*/  LDL.LU R145, [R1+0x58] ;  /* 0x0000580001917983 */ /* 0x000ea20000300800 */
[----:B-1----:R-:W-:-:S03]  /*dc1f0*/  IMAD.WIDE R4, R6, 0x4, R138 ;  /* 0x0000000406047825 */ /* 0x002fc600078e028a */
[----:B------:R1:W-:Y:S02]  /*dc200*/  @P0 STG.E [R2.64], R223 ;  /* 0x000000df02000986 */ /* 0x0003e4000c101906 */
[C---:B-1----:R-:W-:Y:S01]  /*dc210*/  IMAD.WIDE R2, R6.reuse, 0x4, R136 ;  /* 0x0000000406027825 */ /* 0x042fe200078e0288 */
[----:B------:R-:W-:Y:S02]  /*dc220*/  IADD3 R6, R6, c[0x0][0x198], RZ ;  /* 0x0000660006067a10 */ /* 0x000fe40007ffe0ff */
[----:B---3--:R-:W-:Y:S02]  /*dc230*/  ISETP.GE.AND P0, PT, R143, c[0x0][0x17c], PT ;  /* 0x00005f008f007a0c */ /* 0x008fe40003f06270 */
[----:B------:R-:W3:Y:S04]  /*dc240*/  LDL.LU R143, [R1+0x3380] ;  /* 0x00338000018f7983 */ /* 0x000ee80000300800 */
[----:B------:R-:W3:Y:S04]  /*dc250*/  LDL.LU R222, [R1+0x10c] ;  /* 0x00010c0001de7983 */ /* 0x000ee80000300800 */
[----:B----4-:R-:W-:Y:S04]  /*dc260*/  @P5 STG.E [R4.64], R219 ;  /* 0x000000db04005986 */ /* 0x010fe8000c101906 */
[----:B------:R-:W4:Y:S04]  /*dc270*/  LDL.LU R223, [R1+0x5c] ;  /* 0x00005c0001df7983 */ /* 0x000f280000300800 */
[----:B------:R1:W-:Y:S02]  /*dc280*/  @P3 STG.E [R2.64], R146 ;  /* 0x0000009202003986 */ /* 0x0003e4000c101906 */
[----:B-1----:R-:W-:-:S05]  /*dc290*/  IMAD.WIDE R2, R6, 0x4, R138 ;  /* 0x0000000406027825 */ /* 0x002fca00078e028a */
[----:B------:R1:W-:Y:S04]  /*dc2a0*/  @P6 STG.E [R2.64], R142 ;  /* 0x0000008e02006986 */ /* 0x0003e8000c101906 */
[----:B-1----:R-:W4:Y:S01]  /*dc2b0*/  LDL.LU R142, [R1+0x3388] ;  /* 0x00338800018e7983 */ /* 0x002f220000300800 */
[----:B------:R-:W-:Y:S01]  /*dc2c0*/  ISETP.LT.AND P4, PT, R220, c[0x0][0x178], !P4 ;  /* 0x00005e00dc007a0c */ /* 0x000fe20006781270 */
[----:B------:R-:W-:Y:S01]  /*dc2d0*/  IMAD.WIDE R2, R6, 0x4, R136 ;  /* 0x0000000406027825 */ /* 0x000fe200078e0288 */
[----:B------:R-:W-:Y:S01]  /*dc2e0*/  ISETP.LT.AND P5, PT, R221, c[0x0][0x178], !P2 ;  /* 0x00005e00dd007a0c */ /* 0x000fe200057a1270 */
[----:B------:R-:W4:Y:S01]  /*dc2f0*/  LDL.LU R218, [R1+0x128] ;  /* 0x0001280001da7983 */ /* 0x000f220000300800 */
[----:B------:R-:W-:-:S03]  /*dc300*/  ISETP.LT.AND P2, PT, R220, c[0x0][0x178], !P2 ;  /* 0x00005e00dc007a0c */ /* 0x000fc60005741270 */
[----:B------:R-:W4:Y:S01]  /*dc310*/  LDL.LU R219, [R1+0x78] ;  /* 0x0000780001db7983 */ /* 0x000f220000300800 */
[----:B------:R-:W-:Y:S02]  /*dc320*/  ISETP.GE.AND P3, PT, R144, c[0x0][0x17c], PT ;  /* 0x00005f0090007a0c */ /* 0x000fe40003f66270 */
[----:B------:R-:W-:Y:S01]  /*dc330*/  IADD3 R140, R6, c[0x0][0x198], RZ ;  /* 0x00006600068c7a10 */ /* 0x000fe20007ffe0ff */
[----:B------:R-:W4:Y:S04]  /*dc340*/  LDL.LU R144, [R1+0x338c] ;  /* 0x00338c0001907983 */ /* 0x000f280000300800 */
[----:B------:R1:W-:Y:S01]  /*dc350*/  @P4 STG.E [R2.64], R147 ;  /* 0x0000009302004986 */ /* 0x0003e2000c101906 */
[----:B------:R-:W-:-:S03]  /*dc360*/  IMAD.WIDE R4, R140, 0x4, R138 ;  /* 0x000000048c047825 */ /* 0x000fc600078e028a */
[----:B------:R-:W4:Y:S01]  /*dc370*/  LDL.LU R146, [R1+0x12c] ;  /* 0x00012c0001927983 */ /* 0x000f220000300800 */
[----:B------:R-:W-:-:S03]  /*dc380*/  IMAD.WIDE R6, R140, 0x4, R136 ;  /* 0x000000048c067825 */ /* 0x000fc600078e0288 */
[----:B-1----:R-:W4:Y:S01]  /*dc390*/  LDL.LU R147, [R1+0x7c] ;  /* 0x00007c0001937983 */ /* 0x002f220000300800 */
[----:B------:R-:W-:Y:S02]  /*dc3a0*/  ISETP.LT.AND P6, PT, R220, c[0x0][0x178], !P0 ;  /* 0x00005e00dc007a0c */ /* 0x000fe400047c1270 */
[----:B------:R-:W-:Y:S02]  /*dc3b0*/  ISETP.LT.AND P0, PT, R221, c[0x0][0x178], !P0 ;  /* 0x00005e00dd007a0c */ /* 0x000fe40004701270 */
[----:B------:R-:W-:-:S05]  /*dc3c0*/  IADD3 R140, R140, c[0x0][0x198], RZ ;  /* 0x000066008c8c7a10 */ /* 0x000fca0007ffe0ff */
[----:B------:R-:W-:Y:S01]  /*dc3d0*/  IMAD.WIDE R2, R140, 0x4, R138 ;  /* 0x000000048c027825 */ /* 0x000fe200078e028a */
[----:B--2---:R-:W-:Y:S02]  /*dc3e0*/  ISETP.GE.AND P4, PT, R141, c[0x0][0x17c], PT ;  /* 0x00005f008d007a0c */ /* 0x004fe40003f86270 */
[----:B------:R-:W2:Y:S04]  /*dc3f0*/  LDL.LU R141, [R1+0x3390] ;  /* 0x00339000018d7983 */ /* 0x000ea80000300800 */
[----:B------:R-:W-:Y:S04]  /*dc400*/  @P5 STG.E [R4.64], R217 ;  /* 0x000000d904005986 */ /* 0x000fe8000c101906 */
[----:B------:R1:W-:Y:S04]  /*dc410*/  @P2 STG.E [R6.64], R145 ;  /* 0x0000009106002986 */ /* 0x0003e8000c101906 */
[----:B-1----:R-:W2:Y:S01]  /*dc420*/  LDL.LU R145, [R1+0x148] ;  /* 0x0001480001917983 */ /* 0x002ea20000300800 */
[----:B---3--:R-:W-:-:S03]  /*dc430*/  ISETP.GE.AND P2, PT, R143, c[0x0][0x17c], PT ;  /* 0x00005f008f007a0c */ /* 0x008fc60003f46270 */
[----:B------:R-:W3:Y:S04]  /*dc440*/  LDL.LU R143, [R1+0xa8] ;  /* 0x0000a800018f7983 */ /* 0x000ee80000300800 */
[----:B------:R1:W-:Y:S01]  /*dc450*/  @P0 STG.E [R2.64], R222 ;  /* 0x000000de02000986 */ /* 0x0003e2000c101906 */
[----:B----4-:R-:W-:-:S03]  /*dc460*/  ISETP.GE.AND P0, PT, R142, c[0x0][0x17c], PT ;  /* 0x00005f008e007a0c */ /* 0x010fc60003f06270 */
[----:B------:R-:W4:Y:S01]  /*dc470*/  LDL.LU R142, [R1+0x3394] ;  /* 0x00339400018e7983 */ /* 0x000f220000300800 */
[----:B------:R-:W-:Y:S01]  /*dc480*/  ISETP.LT.AND P5, PT, R221, c[0x0][0x178], !P3 ;  /* 0x00005e00dd007a0c */ /* 0x000fe20005fa1270 */
[----:B------:R-:W-:Y:S01]  /*dc490*/  IMAD.WIDE R4, R140, 0x4, R136 ;  /* 0x000000048c047825 */ /* 0x000fe200078e0288 */
[----:B------:R-:W-:Y:S01]  /*dc4a0*/  ISETP.LT.AND P3, PT, R220, c[0x0][0x178], !P3 ;  /* 0x00005e00dc007a0c */ /* 0x000fe20005f61270 */
[----:B-1----:R-:W4:Y:S01]  /*dc4b0*/  LDL.LU R222, [R1+0x14c] ;  /* 0x00014c0001de7983 */ /* 0x002f220000300800 */
[----:B------:R-:W-:-:S03]  /*dc4c0*/  IADD3 R7, R140, c[0x0][0x198], RZ ;  /* 0x000066008c077a10 */ /* 0x000fc60007ffe0ff */
[----:B------:R1:W-:Y:S01]  /*dc4d0*/  @P6 STG.E [R4.64], R223 ;  /* 0x000000df04006986 */ /* 0x0003e2000c101906 */
[----:B------:R-:W-:Y:S02]  /*dc4e0*/  ISETP.LT.AND P6, PT, R221, c[0x0][0x178], !P4 ;  /* 0x00005e00dd007a0c */ /* 0x000fe400067c1270 */
[----:B------:R-:W-:Y:S01]  /*dc4f0*/  ISETP.LT.AND P4, PT, R220, c[0x0][0x178], !P4 ;  /* 0x00005e00dc007a0c */ /* 0x000fe20006781270 */
[C---:B------:R-:W-:Y:S01]  /*dc500*/  IMAD.WIDE R2, R7.reuse, 0x4, R136 ;  /* 0x0000000407027825 */ /* 0x040fe200078e0288 */
[----:B------:R-:W-:-:S03]  /*dc510*/  IADD3 R6, R7, c[0x0][0x198], RZ ;  /* 0x0000660007067a10 */ /* 0x000fc60007ffe0ff */
[----:B-1----:R-:W-:Y:S01]  /*dc520*/  IMAD.WIDE R4, R7, 0x4, R138 ;  /* 0x0000000407047825 */ /* 0x002fe200078e028a */
[----:B------:R-:W4:Y:S04]  /*dc530*/  LDL.LU R223, [R1+0xac] ;  /* 0x0000ac0001df7983 */ /* 0x000f280000300800 */
[----:B------:R1:W-:Y:S01]  /*dc540*/  @P5 STG.E [R4.64], R218 ;  /* 0x000000da04005986 */ /* 0x0003e2000c101906 */
[----:B------:R-:W-:-:S03]  /*dc550*/  ISETP.LT.AND P5, PT, R221, c[0x0][0x178], !P2 ;  /* 0x00005e00dd007a0c */ /* 0x000fc600057a1270 */
[----:B------:R1:W-:Y:S04]  /*dc560*/  @P3 STG.E [R2.64], R219 ;  /* 0x000000db02003986 */ /* 0x0003e8000c101906 */
[----:B------:R-:W4:Y:S01]  /*dc570*/  LDL.LU R192, [R1+0x339c] ;  /* 0x00339c0001c07983 */ /* 0x000f220000300800 */
[----:B-1----:R-:W-:-:S03]  /*dc580*/  IMAD.WIDE R4, R6, 0x4, R138 ;  /* 0x0000000406047825 */ /* 0x002fc600078e028a */
[----:B------:R-:W4:Y:S01]  /*dc590*/  LDL.LU R218, [R1+0x168] ;  /* 0x0001680001da7983 */ /* 0x000f220000300800 */
[----:B------:R-:W-:-:S03]  /*dc5a0*/  IMAD.WIDE R2, R6, 0x4, R136 ;  /* 0x0000000406027825 */ /* 0x000fc600078e0288 */
[----:B------:R-:W4:Y:S01]  /*dc5b0*/  LDL.LU R219, [R1+0xb8] ;  /* 0x0000b80001db7983 */ /* 0x000f220000300800 */
[----:B------:R-:W-:-:S03]  /*dc5c0*/  IADD3 R6, R6, c[0x0][0x198], RZ ;  /* 0x0000660006067a10 */ /* 0x000fc60007ffe0ff */
[----:B------:R1:W-:Y:S01]  /*dc5d0*/  @P6 STG.E [R4.64], R146 ;  /* 0x0000009204006986 */ /* 0x0003e2000c101906 */
[----:B------:R-:W-:-:S03]  /*dc5e0*/  ISETP.LT.AND P2, PT, R220, c[0x0][0x178], !P2 ;  /* 0x00005e00dc007a0c */ /* 0x000fc60005741270 */
[----:B------:R1:W-:Y:S04]  /*dc5f0*/  @P4 STG.E [R2.64], R147 ;  /* 0x0000009302004986 */ /* 0x0003e8000c101906 */
[----:B-1----:R-:W4:Y:S01]  /*dc600*/  LDL.LU R146, [R1+0x33a0] ;  /* 0x0033a00001927983 */ /* 0x002f220000300800 */
[----:B------:R-:W-:Y:S01]  /*dc610*/  IMAD.WIDE R2, R6, 0x4, R138 ;  /* 0x0000000406027825 */ /* 0x000fe200078e028a */
[----:B------:R-:W-:Y:S02]  /*dc620*/  ISETP.GE.AND P3, PT, R144, c[0x0][0x17c], PT ;  /* 0x00005f0090007a0c */ /* 0x000fe40003f66270 */
[----:B--2---:R-:W-:Y:S02]  /*dc630*/  ISETP.GE.AND P4, PT, R141, c[0x0][0x17c], PT ;  /* 0x00005f008d007a0c */ /* 0x004fe40003f86270 */
[----:B------:R-:W2:Y:S04]  /*dc640*/  LDL.LU R141, [R1+0x16c] ;  /* 0x00016c00018d7983 */ /* 0x000ea80000300800 */
[----:B------:R-:W2:Y:S04]  /*dc650*/  LDL.LU R147, [R1+0xbc] ;  /* 0x0000bc0001937983 */ /* 0x000ea80000300800 */
[----:B------:R-:W2:Y:S04]  /*dc660*/  LDL.LU R144, [R1+0x33a4] ;  /* 0x0033a40001907983 */ /* 0x000ea80000300800 */
[----:B------:R1:W-:Y:S02]  /*dc670*/  @P5 STG.E [R2.64], R145 ;  /* 0x0000009102005986 */ /* 0x0003e4000c101906 */
[----:B-1----:R-:W-:-:S02]  /*dc680*/  IMAD.WIDE R2, R6, 0x4, R136 ;  /* 0x0000000406027825 */ /* 0x002fc400078e0288 */
[----:B------:R-:W2:Y:S04]  /*dc690*/  LDL.LU R145, [R1+0x198] ;  /* 0x0001980001917983 */ /* 0x000ea80000300800 */
[----:B---3--:R1:W-:Y:S04]  /*dc6a0*/  @P2 STG.E [R2.64], R143 ;  /* 0x0000008f02002986 */ /* 0x0083e8000c101906 */
[----:B-1----:R-:W3:Y:S01]  /*dc6b0*/  LDL.LU R143, [R1+0xd8] ;  /* 0x0000d800018f7983 */ /* 0x002ee20000300800 */
[----:B----4-:R-:W-:-:S03]  /*dc6c0*/  ISETP.GE.AND P2, PT, R142, c[0x0][0x17c], PT ;  /* 0x00005f008e007a0c */ /* 0x010fc60003f46270 */
[----:B------:R-:W3:Y:S01]  /*dc6d0*/  LDL.LU R142, [R1+0x33ac] ;  /* 0x0033ac00018e7983 */ /* 0x000ee20000300800 */
        /* <DEDUP_REMOVED lines=14> */
[----:B------:R-:W3:Y:S01]  /*dc7c0*/  LDL.LU R222, [R1+0x19c] ;  /* 0x00019c0001de7983 */ /* 0x000ee20000300800 */
[----:B------:R-:W-:-:S03]  /*dc7d0*/  IADD3 R7, R140, c[0x0][0x198], RZ ;  /* 0x000066008c077a10 */ /* 0x000fc60007ffe0ff */
[----:B------:R-:W3:Y:S04]  /*dc7e0*/  LDL.LU R223, [R1+0xdc] ;  /* 0x0000dc0001df7983 */ /* 0x000ee80000300800 */
        /* <DEDUP_REMOVED lines=8> */
[----:B--2---:R1:W-:Y:S04]  /*dc870*/  @P6 STG.E [R4.64], R141 ;  /* 0x0000008d04006986 */ /* 0x0043e8000c101906 */
[----:B------:R2:W-:Y:S04]  /*dc880*/  @P4 STG.E [R2.64], R147 ;  /* 0x0000009302004986 */ /* 0x0005e8000c101906 */
[----:B-1----:R-:W4:Y:S01]  /*dc890*/  LDL.LU R141, [R1+0x33b0] ;  /* 0x0033b000018d7983 */ /* 0x002f220000300800 */
[----:B------:R-:W-:-:S03]  /*dc8a0*/  IMAD.WIDE R4, R6, 0x4, R138 ;  /* 0x0000000406047825 */ /* 0x000fc600078e028a */
[----:B------:R-:W4:Y:S01]  /*dc8b0*/  LDL.LU R217, [R1+0x1d8] ;  /* 0x0001d80001d97983 */ /* 0x000f220000300800 */
[----:B--2---:R-:W-:-:S03]  /*dc8c0*/  IMAD.WIDE R2, R6, 0x4, R136 ;  /* 0x0000000406027825 */ /* 0x004fc600078e0288 */
[----:B------:R-:W2:Y:S01]  /*dc8d0*/  LDL.LU R219, [R1+0xe8] ;  /* 0x0000e80001db7983 */ /* 0x000ea20000300800 */
[----:B------:R-:W-:-:S03]  /*dc8e0*/  ISETP.GE.AND P4, PT, R144, c[0x0][0x17c], PT ;  /* 0x00005f0090007a0c */ /* 0x000fc60003f86270 */
[----:B------:R-:W2:Y:S04]  /*dc8f0*/  LDL.LU R144, [R1+0x33b8] ;  /* 0x0033b80001907983 */ /* 0x000ea80000300800 */
[----:B------:R-:W2:Y:S04]  /*dc900*/  LDL.LU R146, [R1+0x1dc] ;  /* 0x0001dc0001927983 */ /* 0x000ea80000300800 */
[----:B------:R-:W2:Y:S04]  /*dc910*/  LDL.LU R147, [R1+0xec] ;  /* 0x0000ec0001937983 */ /* 0x000ea80000300800 */
[----:B------:R-:W-:Y:S04]  /*dc920*/  @P5 STG.E [R4.64], R145 ;  /* 0x0000009104005986 */ /* 0x000fe8000c101906 */
[----:B---3--:R1:W-:Y:S04]  /*dc930*/  @P2 STG.E [R2.64], R143 ;  /* 0x0000008f02002986 */ /* 0x0083e8000c101906 */
[----:B-1----:R-:W3:Y:S04]  /*dc940*/  LDL.LU R143, [R1+0x33bc] ;  /* 0x0033bc00018f7983 */ /* 0x002ee80000300800 */
[----:B------:R-:W3:Y:S04]  /*dc950*/  LDL.LU R218, [R1+0x1f8] ;  /* 0x0001f80001da7983 */ /* 0x000ee80000300800 */
[----:B------:R-:W3:Y:S01]  /*dc960*/  LDL.LU R145, [R1+0x118] ;  /* 0x0001180001917983 */ /* 0x000ee20000300800 */
[----:B------:R-:W-:-:S03]  /*dc970*/  ISETP.GE.AND P2, PT, R142, c[0x0][0x17c], PT ;  /* 0x00005f008e007a0c */ /* 0x000fc60003f46270 */
[----:B------:R-:W3:Y:S01]  /*dc980*/  LDL.LU R142, [R1+0x33c0] ;  /* 0x0033c000018e7983 */ /* 0x000ee20000300800 */
        /* <DEDUP_REMOVED lines=13> */
[----:B------:R-:W3:Y:S04]  /*dca60*/  LDL.LU R222, [R1+0x1fc] ;  /* 0x0001fc0001de7983 */ /* 0x000ee80000300800 */
[----:B------:R1:W-:Y:S01]  /*dca70*/  @P0 STG.E [R2.64], R223 ;  /* 0x000000df02000986 */ /* 0x0003e2000c101906 */
[C---:B------:R-:W-:Y:S01]  /*dca80*/  IMAD.WIDE R6, R140.reuse, 0x4, R136 ;  /* 0x000000048c067825 */ /* 0x040fe200078e0288 */
[----:B------:R-:W-:Y:S02]  /*dca90*/  IADD3 R140, R140, c[0x0][0x198], RZ ;  /* 0x000066008c8c7a10 */ /* 0x000fe40007ffe0ff */
[----:B-1----:R-:W3:Y:S03]  /*dcaa0*/  LDL.LU R223, [R1+0x11c] ;  /* 0x00011c0001df7983 */ /* 0x002ee60000300800 */
[----:B------:R-:W-:Y:S01]  /*dcab0*/  IMAD.WIDE R2, R140, 0x4, R138 ;  /* 0x000000048c027825 */ /* 0x000fe200078e028a */
[----:B----4-:R-:W-:-:S02]  /*dcac0*/  ISETP.GE.AND P0, PT, R141, c[0x0][0x17c], PT ;  /* 0x00005f008d007a0c */ /* 0x010fc40003f06270 */
[----:B------:R-:W4:Y:S04]  /*dcad0*/  LDL.LU R141, [R1+0x33c4] ;  /* 0x0033c400018d7983 */ /* 0x000f280000300800 */
[----:B------:R1:W-:Y:S01]  /*dcae0*/  @P5 STG.E [R4.64], R217 ;  /* 0x000000d904005986 */ /* 0x0003e2000c101906 */
[----:B------:R-:W-:Y:S02]  /*dcaf0*/  ISETP.LT.AND P5, PT, R221, c[0x0][0x178], !P2 ;  /* 0x00005e00dd007a0c */ /* 0x000fe400057a1270 */
[----:B------:R-:W-:Y:S01]  /*dcb00*/  ISETP.LT.AND P2, PT, R220, c[0x0][0x178], !P2 ;  /* 0x00005e00dc007a0c */ /* 0x000fe20005741270 */
[----:B--2---:R2:W-:Y:S01]  /*dcb10*/  @P3 STG.E [R6.64], R219 ;  /* 0x000000db06003986 */ /* 0x0045e2000c101906 */
[----:B------:R-:W-:Y:S01]  /*dcb20*/  ISETP.GE.AND P3, PT, R144, c[0x0][0x17c], PT ;  /* 0x00005f0090007a0c */ /* 0x000fe20003f66270 */
[----:B-1----:R-:W-:-:S02]  /*dcb30*/  IMAD.WIDE R4, R140, 0x4, R136 ;  /* 0x000000048c047825 */ /* 0x002fc400078e0288 */
[----:B--2---:R-:W2:Y:S01]  /*dcb40*/  LDL.LU R219, [R1+0x228] ;  /* 0x0002280001db7983 */ /* 0x004ea20000300800 */
[----:B------:R-:W-:-:S03]  /*dcb50*/  IADD3 R7, R140, c[0x0][0x198], RZ ;  /* 0x000066008c077a10 */ /* 0x000fc60007ffe0ff */
[----:B------:R1:W-:Y:S04]  /*dcb60*/  @P4 STG.E [R2.64], R146 ;  /* 0x0000009202004986 */ /* 0x0003e8000c101906 */
[----:B------:R1:W-:Y:S04]  /*dcb70*/  @P6 STG.E [R4.64], R147 ;  /* 0x0000009304006986 */ /* 0x0003e8000c101906 */
[----:B------:R-:W2:Y:S01]  /*dcb80*/  LDL.LU R144, [R1+0x138] ;  /* 0x0001380001907983 */ /* 0x000ea20000300800 */
[----:B-1----:R-:W-:-:S04]  /*dcb90*/  IMAD.WIDE R2, R7, 0x4, R136 ;  /* 0x0000000407027825 */ /* 0x002fc800078e0288 */
[----:B------:R-:W-:Y:S01]  /*dcba0*/  IMAD.WIDE R4, R7, 0x4, R138 ;  /* 0x0000000407047825 */ /* 0x000fe200078e028a */
[----:B---3--:R-:W-:Y:S02]  /*dcbb0*/  ISETP.GE.AND P4, PT, R143, c[0x0][0x17c], PT ;  /* 0x00005f008f007a0c */ /* 0x008fe40003f86270 */
[----:B------:R-:W3:Y:S04]  /*dcbc0*/  LDL.LU R143, [R1+0x33c8] ;  /* 0x0033c800018f7983 */ /* 0x000ee80000300800 */
[----:B------:R-:W3:Y:S04]  /*dcbd0*/  LDL.LU R146, [R1+0x22c] ;  /* 0x00022c0001927983 */ /* 0x000ee80000300800 */
[----:B------:R1:W-:Y:S04]  /*dcbe0*/  @P5 STG.E [R4.64], R218 ;  /* 0x000000da04005986 */ /* 0x0003e8000c101906 */
[----:B------:R1:W-:Y:S04]  /*dcbf0*/  @P2 STG.E [R2.64], R145 ;  /* 0x0000009102002986 */ /* 0x0003e8000c101906 */
[----:B------:R-:W3:Y:S01]  /*dcc00*/  LDL.LU R147, [R1+0x13c] ;  /* 0x00013c0001937983 */ /* 0x000ee20000300800 */
[----:B------:R-:W-:-:S03]  /*dcc10*/  ISETP.GE.AND P2, PT, R142, c[0x0][0x17c], PT ;  /* 0x00005f008e007a0c */ /* 0x000fc60003f46270 */
[----:B------:R-:W3:Y:S01]  /*dcc20*/  LDL.LU R142, [R1+0x33d0] ;  /* 0x0033d000018e7983 */ /* 0x000ee20000300800 */
[----:B------:R-:W-:Y:S02]  /*dcc30*/  ISETP.LT.AND P6, PT, R221, c[0x0][0x178], !P0 ;  /* 0x00005e00dd007a0c */ /* 0x000fe400047c1270 */
[----:B------:R-:W-:Y:S01]  /*dcc40*/  ISETP.LT.AND P0, PT, R220, c[0x0][0x178], !P0 ;  /* 0x00005e00dc007a0c */ /* 0x000fe20004701270 */
[----:B-1----:R-:W3:Y:S01]  /*dcc50*/  LDL.LU R218, [R1+0x2a8] ;  /* 0x0002a80001da7983 */ /* 0x002ee20000300800 */
[----:B------:R-:W-:Y:S02]  /*dcc60*/  IADD3 R6, R7, c[0x0][0x198], RZ ;  /* 0x0000660007067a10 */ /* 0x000fe40007ffe0ff */
[----:B------:R-:W-:Y:S01]  /*dcc70*/  ISETP.LT.AND P5, PT, R221, c[0x0][0x178], !P3 ;  /* 0x00005e00dd007a0c */ /* 0x000fe20005fa1270 */
[----:B------:R-:W3:Y:S02]  /*dcc80*/  LDL.LU R145, [R1+0x158] ;  /* 0x0001580001917983 */ /* 0x000ee40000300800 */
        /* <DEDUP_REMOVED lines=11> */
[----:B----4-:R-:W-:Y:S02]  /*dcd40*/  ISETP.GE.AND P0, PT, R141, c[0x0][0x17c], PT ;  /* 0x00005f008d007a0c */ /* 0x010fe40003f06270 */
[----:B------:R-:W4:Y:S04]  /*dcd50*/  LDL.LU R141, [R1+0x33d8] ;  /* 0x0033d800018d7983 */ /* 0x000f280000300800 */
[----:B------:R-:W4:Y:S04]  /*dcd60*/  LDL.LU R222, [R1+0x2ac] ;  /* 0x0002ac0001de7983 */ /* 0x000f280000300800 */
[----:B------:R-:W4:Y:S04]  /*dcd70*/  LDL.LU R223, [R1+0x15c] ;  /* 0x00015c0001df7983 */ /* 0x000f280000300800 */
[----:B--2---:R1:W-:Y:S02]  /*dcd80*/  @P5 STG.E [R2.64], R219 ;  /* 0x000000db02005986 */ /* 0x0043e4000c101906 */
[----:B-1----:R-:W-:-:S05]  /*dcd90*/  IMAD.WIDE R2, R6, 0x4, R136 ;  /* 0x0000000406027825 */ /* 0x002fca00078e0288 */
[----:B------:R-:W-:Y:S01]  /*dcda0*/  @P3 STG.E [R2.64], R144 ;  /* 0x0000009002003986 */ /* 0x000fe2000c101906 */
[----:B------:R-:W-:Y:S01]  /*dcdb0*/  IMAD.WIDE R6, R140, 0x4, R136 ;  /* 0x000000048c067825 */ /* 0x000fe200078e0288 */
[----:B---3--:R-:W-:Y:S02]  /*dcdc0*/  ISETP.GE.AND P3, PT, R143, c[0x0][0x17c], PT ;  /* 0x00005f008f007a0c */ /* 0x008fe40003f66270 */
[----:B------:R-:W2:Y:S04]  /*dcdd0*/  LDL.LU R143, [R1+0x33dc] ;  /* 0x0033dc00018f7983 */ /* 0x000ea80000300800 */
[----:B------:R1:W-:Y:S04]  /*dcde0*/  @P6 STG.E [R4.64], R146 ;  /* 0x0000009204006986 */ /* 0x0003e8000c101906 */
[----:B------:R-:W3:Y:S04]  /*dcdf0*/  LDL.LU R219, [R1+0x2b8] ;  /* 0x0002b80001db7983 */ /* 0x000ee80000300800 */
[----:B-1----:R-:W3:Y:S04]  /*dce00*/  LDL.LU R146, [R1+0x1a8] ;  /* 0x0001a80001927983 */ /* 0x002ee80000300800 */
[----:B------:R1:W-:Y:S01]  /*dce10*/  @P4 STG.E [R6.64], R147 ;  /* 0x0000009306004986 */ /* 0x0003e2000c101906 */
[----:B------:R-:W-:-:S03]  /*dce20*/  ISETP.GE.AND P4, PT, R142, c[0x0][0x17c], PT ;  /* 0x00005f008e007a0c */ /* 0x000fc60003f86270 */
[----:B------:R-:W3:Y:S04]  /*dce30*/  LDL.LU R144, [R1+0x33e0] ;  /* 0x0033e00001907983 */ /* 0x000ee80000300800 */
[----:B------:R-:W3:Y:S01]  /*dce40*/  LDL.LU R142, [R1+0x2bc] ;  /* 0x0002bc00018e7983 */ /* 0x000ee20000300800 */
[----:B------:R-:W-:Y:S02]  /*dce50*/  ISETP.LT.AND P5, PT, R220, c[0x0][0x178], !P2 ;  /* 0x00005e00dc007a0c */ /* 0x000fe400057a1270 */
[C---:B------:R-:W-:Y:S01]  /*dce60*/  ISETP.LT.AND P2, PT, R221.reuse, c[0x0][0x178], !P2 ;  /* 0x00005e00dd007a0c */ /* 0x040fe20005741270 */
[----:B-1----:R-:W3:Y:S01]  /*dce70*/  LDL.LU R147, [R1+0x1ac] ;  /* 0x0001ac0001937983 */ /* 0x002ee20000300800 */
        /* <DEDUP_REMOVED lines=13> */
[----:B----4-:R-:W-:Y:S02]  /*dcf50*/  ISETP.GE.AND P2, PT, R141, c[0x0][0x17c], PT ;  /* 0x00005f008d007a0c */ /* 0x010fe40003f46270 */
[----:B------:R-:W4:Y:S04]  /*dcf60*/  LDL.LU R141, [R1+0x33e4] ;  /* 0x0033e400018d7983 */ /* 0x000f280000300800 */
[----:B------:R1:W-:Y:S01]  /*dcf70*/  @P6 STG.E [R4.64], R222 ;  /* 0x000000de04006986 */ /* 0x0003e2000c101906 */
        /* <DEDUP_REMOVED lines=10> */
[----:B---3--:R-:W-:Y:S04]  /*dd020*/  @P5 STG.E [R4.64], R219 ;  /* 0x000000db04005986 */ /* 0x008fe8000c101906 */
[----:B------:R-:W3:Y:S04]  /*dd030*/  LDL.LU R223, [R1+0x1bc] ;  /* 0x0001bc0001df7983 */ /* 0x000ee80000300800 */
[----:B------:R1:W-:Y:S02]  /*dd040*/  @P3 STG.E [R2.64], R146 ;  /* 0x0000009202003986 */ /* 0x0003e4000c101906 */
[----:B-1----:R-:W-:-:S05]  /*dd050*/  IMAD.WIDE R2, R6, 0x4, R138 ;  /* 0x0000000406027825 */ /* 0x002fca00078e028a */
[----:B------:R1:W-:Y:S04]  /*dd060*/  @P6 STG.E [R2.64], R142 ;  /* 0x0000008e02006986 */ /* 0x0003e8000c101906 */
[----:B-1----:R-:W3:Y:S01]  /*dd070*/  LDL.LU R142, [R1+0x33f4] ;  /* 0x0033f400018e7983 */ /* 0x002ee20000300800 */
[----:B------:R-:W-:Y:S01]  /*dd080*/  ISETP.LT.AND P4, PT, R220, c[0x0][0x178], !P4 ;  /* 0x00005e00dc007a0c */ /* 0x000fe20006781270 */
[----:B------:R-:W-:Y:S01]  /*dd090*/  IMAD.WIDE R2, R6, 0x4, R136 ;  /* 0x0000000406027825 */ /* 0x000fe200078e0288 */
[----:B------:R-:W-:Y:S01]  /*dd0a0*/  ISETP.LT.AND P5, PT, R221, c[0x0][0x178], !P2 ;  /* 0x00005e00dd007a0c */ /* 0x000fe200057a1270 */
[----:B------:R-:W3:Y:S01]  /*dd0b0*/  LDL.LU R218, [R1+0x2f8] ;  /* 0x0002f80001da7983 */ /* 0x000ee20000300800 */
[----:B------:R-:W-:-:S03]  /*dd0c0*/  ISETP.LT.AND P2, PT, R220, c[0x0][0x178], !P2 ;  /* 0x00005e00dc007a0c */ /* 0x000fc60005741270 */
[----:B------:R-:W3:Y:S01]  /*dd0d0*/  LDL.LU R219, [R1+0x1e8] ;  /* 0x0001e80001db7983 */ /* 0x000ee20000300800 */
[----:B------:R-:W-:Y:S02]  /*dd0e0*/  ISETP.GE.AND P3, PT, R144, c[0x0][0x17c], PT ;  /* 0x00005f0090007a0c */ /* 0x000fe40003f66270 */
[----:B------:R-:W-:Y:S01]  /*dd0f0*/  IADD3 R140, R6, c[0x0][0x198], RZ ;  /* 0x00006600068c7a10 */ /* 0x000fe20007ffe0ff */
[----:B------:R-:W3:Y:S04]  /*dd100*/  LDL.LU R144, [R1+0x33f8] ;  /* 0x0033f80001907983 */ /* 0x000ee80000300800 */
[----:B------:R1:W-:Y:S01]  /*dd110*/  @P4 STG.E [R2.64], R147 ;  /* 0x0000009302004986 */ /* 0x0003e2000c101906 */
[----:B------:R-:W-:-:S03]  /*dd120*/  IMAD.WIDE R4, R140, 0x4, R138 ;  /* 0x000000048c047825 */ /* 0x000fc600078e028a */
[----:B------:R-:W3:Y:S01]  /*dd130*/  LDL.LU R146, [R1+0x2fc] ;  /* 0x0002fc0001927983 */ /* 0x000ee20000300800 */
[----:B------:R-:W-:-:S03]  /*dd140*/  IMAD.WIDE R6, R140, 0x4, R136 ;  /* 0x000000048c067825 */ /* 0x000fc600078e0288 */
[----:B-1----:R-:W3:Y:S01]  /*dd150*/  LDL.LU R147, [R1+0x1ec] ;  /* 0x0001ec0001937983 */ /* 0x002ee20000300800 */
[----:B------:R-:W-:Y:S02]  /*dd160*/  ISETP.LT.AND P6, PT, R220, c[0x0][0x178], !P0 ;  /* 0x00005e00dc007a0c */ /* 0x000fe400047c1270 */
[----:B------:R-:W-:Y:S02]  /*dd170*/  ISETP.LT.AND P0, PT, R221, c[0x0][0x178], !P0 ;  /* 0x00005e00dd007a0c */ /* 0x000fe40004701270 */
[----:B------:R-:W-:-:S05]  /*dd180*/  IADD3 R140, R140, c[0x0][0x198], RZ ;  /* 0x000066008c8c7a10 */ /* 0x000fca0007ffe0ff */
[----:B------:R-:W-:Y:S01]  /*dd190*/  IMAD.WIDE R2, R140, 0x4, R138 ;  /* 0x000000048c027825 */ /* 0x000fe200078e028a */
[----:B----4-:R-:W-:Y:S02]  /*dd1a0*/  ISETP.GE.AND P4, PT, R141, c[0x0][0x17c], PT ;  /* 0x00005f008d007a0c */ /* 0x010fe40003f86270 */
[----:B------:R-:W4:Y:S04]  /*dd1b0*/  LDL.LU R141, [R1+0x33fc] ;  /* 0x0033fc00018d7983 */ /* 0x000f280000300800 */
[----:B------:R-:W-:Y:S04]  /*dd1c0*/  @P5 STG.E [R4.64], R217 ;  /* 0x000000d904005986 */ /* 0x000fe8000c101906 */
[----:B------:R1:W-:Y:S04]  /*dd1d0*/  @P2 STG.E [R6.64], R145 ;  /* 0x0000009106002986 */ /* 0x0003e8000c101906 */
[----:B-1----:R-:W4:Y:S01]  /*dd1e0*/  LDL.LU R145, [R1+0x318] ;  /* 0x0003180001917983 */ /* 0x002f220000300800 */
[----:B--2---:R-:W-:-:S03]  /*dd1f0*/  ISETP.GE.AND P2, PT, R143, c[0x0][0x17c], PT ;  /* 0x00005f008f007a0c */ /* 0x004fc60003f46270 */
[----:B------:R-:W2:Y:S04]  /*dd200*/  LDL.LU R143, [R1+0x208] ;  /* 0x00020800018f7983 */ /* 0x000ea80000300800 */
[----:B------:R1:W-:Y:S01]  /*dd210*/  @P0 STG.E [R2.64], R222 ;  /* 0x000000de02000986 */ /* 0x0003e2000c101906 */
[----:B---3--:R-:W-:-:S03]  /*dd220*/  ISETP.GE.AND P0, PT, R142, c[0x0][0x17c], PT ;  /* 0x00005f008e007a0c */ /* 0x008fc60003f06270 */
[----:B------:R-:W3:Y:S01]  /*dd230*/  LDL.LU R142, [R1+0x3400] ;  /* 0x00340000018e7983 */ /* 0x000ee20000300800 */
[----:B------:R-:W-:Y:S01]  /*dd240*/  ISETP.LT.AND P5, PT, R221, c[0x0][0x178], !P3 ;  /* 0x00005e00dd007a0c */ /* 0x000fe20005fa1270 */
[----:B------:R-:W-:Y:S01]  /*dd250*/  IMAD.WIDE R4, R140, 0x4, R136 ;  /* 0x000000048c047825 */ /* 0x000fe200078e0288 */
[----:B------:R-:W-:Y:S01]  /*dd260*/  ISETP.LT.AND P3, PT, R220, c[0x0][0x178], !P3 ;  /* 0x00005e00dc007a0c */ /* 0x000fe20005f61270 */
[----:B-1----:R-:W3:Y:S01]  /*dd270*/  LDL.LU R222, [R1+0x31c] ;  /* 0x00031c0001de7983 */ /* 0x002ee20000300800 */
[----:B------:R-:W-:-:S03]  /*dd280*/  IADD3 R7, R140, c[0x0][0x198], RZ ;  /* 0x000066008c077a10 */ /* 0x000fc60007ffe0ff */
[----:B------:R1:W-:Y:S01]  /*dd290*/  @P6 STG.E [R4.64], R223 ;  /* 0x000000df04006986 */ /* 0x0003e2000c101906 */
[----:B------:R-:W-:Y:S02]  /*dd2a0*/  ISETP.LT.AND P6, PT, R221, c[0x0][0x178], !P4 ;  /* 0x00005e00dd007a0c */ /* 0x000fe400067c1270 */
[----:B------:R-:W-:Y:S01]  /*dd2b0*/  ISETP.LT.AND P4, PT, R220, c[0x0][0x178], !P4 ;  /* 0x00005e00dc007a0c */ /* 0x000fe20006781270 */
[C---:B------:R-:W-:Y:S01]  /*dd2c0*/  IMAD.WIDE R2, R7.reuse, 0x4, R136 ;  /* 0x0000000407027825 */ /* 0x040fe200078e0288 */
[----:B------:R-:W-:-:S03]  /*dd2d0*/  IADD3 R6, R7, c[0x0][0x198], RZ ;  /* 0x0000660007067a10 */ /* 0x000fc60007ffe0ff */
[----:B-1----:R-:W-:Y:S01]  /*dd2e0*/  IMAD.WIDE R4, R7, 0x4, R138 ;  /* 0x0000000407047825 */ /* 0x002fe200078e028a */
[----:B------:R-:W3:Y:S04]  /*dd2f0*/  LDL.LU R223, [R1+0x20c] ;  /* 0x00020c0001df7983 */ /* 0x000ee80000300800 */
[----:B------:R1:W-:Y:S01]  /*dd300*/  @P5 STG.E [R4.64], R218 ;  /* 0x000000da04005986 */ /* 0x0003e2000c101906 */
[----:B------:R-:W-:-:S03]  /*dd310*/  ISETP.LT.AND P5, PT, R221, c[0x0][0x178], !P2 ;  /* 0x00005e00dd007a0c */ /* 0x000fc600057a1270 */
[----:B------:R1:W-:Y:S04]  /*dd320*/  @P3 STG.E [R2.64], R219 ;  /* 0x000000db02003986 */ /* 0x0003e8000c101906 */
[----:B------:R-:W3:Y:S01]  /*dd330*/  LDL.LU R192, [R1+0x3408] ;  /* 0x0034080001c07983 */ /* 0x000ee20000300800 */
[----:B-1----:R-:W-:-:S03]  /*dd340*/  IMAD.WIDE R4, R6, 0x4, R138 ;  /* 0x0000000406047825 */ /* 0x002fc600078e028a */
[----:B------:R-:W3:Y:S01]  /*dd350*/  LDL.LU R218, [R1+0x328] ;  /* 0x0003280001da7983 */ /* 0x000ee20000300800 */
[----:B------:R-:W-:-:S03]  /*dd360*/  IMAD.WIDE R2, R6, 0x4, R136 ;  /* 0x0000000406027825 */ /* 0x000fc600078e0288 */
[----:B------:R-:W3:Y:S01]  /*dd370*/  LDL.LU R219, [R1+0x238] ;  /* 0x0002380001db7983 */ /* 0x000ee20000300800 */
[----:B------:R-:W-:-:S03]  /*dd380*/  IADD3 R6, R6, c[0x0][0x198], RZ ;  /* 0x0000660006067a10 */ /* 0x000fc60007ffe0ff */
[----:B------:R1:W-:Y:S01]  /*dd390*/  @P6 STG.E [R4.64], R146 ;  /* 0x0000009204006986 */ /* 0x0003e2000c101906 */
[----:B------:R-:W-:-:S03]  /*dd3a0*/  ISETP.LT.AND P2, PT, R220, c[0x0][0x178], !P2 ;  /* 0x00005e00dc007a0c */ /* 0x000fc60005741270 */
[----:B------:R1:W-:Y:S04]  /*dd3b0*/  @P4 STG.E [R2.64], R147 ;  /* 0x0000009302004986 */ /* 0x0003e8000c101906 */
[----:B-1----:R-:W3:Y:S01]  /*dd3c0*/  LDL.LU R146, [R1+0x340c] ;  /* 0x00340c0001927983 */ /* 0x002ee20000300800 */
[----:B------:R-:W-:Y:S01]  /*dd3d0*/  IMAD.WIDE R2, R6, 0x4, R138 ;  /* 0x0000000406027825 */ /* 0x000fe200078e028a */
[----:B------:R-:W-:Y:S02]  /*dd3e0*/  ISETP.GE.AND P3, PT, R144, c[0x0][0x17c], PT ;  /* 0x00005f0090007a0c */ /* 0x000fe40003f66270 */
[----:B----4-:R-:W-:Y:S02]  /*dd3f0*/  ISETP.GE.AND P4, PT, R141, c[0x0][0x17c], PT ;  /* 0x00005f008d007a0c */ /* 0x010fe40003f86270 */
[----:B------:R-:W4:Y:S04]  /*dd400*/  LDL.LU R141, [R1+0x32c] ;  /* 0x00032c00018d7983 */ /* 0x000f280000300800 */
[----:B------:R-:W4:Y:S04]  /*dd410*/  LDL.LU R147, [R1+0x23c] ;  /* 0x00023c0001937983 */ /* 0x000f280000300800 */
[----:B------:R-:W4:Y:S04]  /*dd420*/  LDL.LU R144, [R1+0x3410] ;  /* 0x0034100001907983 */ /* 0x000f280000300800 */
[----:B------:R1:W-:Y:S02]  /*dd430*/  @P5 STG.E [R2.64], R145 ;  /* 0x0000009102005986 */ /* 0x0003e4000c101906 */
[----:B-1----:R-:W-:-:S02]  /*dd440*/  IMAD.WIDE R2, R6, 0x4, R136 ;  /* 0x0000000406027825 */ /* 0x002fc400078e0288 */
[----:B------:R-:W4:Y:S04]  /*dd450*/  LDL.LU R145, [R1+0x338] ;  /* 0x0003380001917983 */ /* 0x000f280000300800 */
[----:B--2---:R1:W-:Y:S04]  /*dd460*/  @P2 STG.E [R2.64], R143 ;  /* 0x0000008f02002986 */ /* 0x0043e8000c101906 */
[----:B-1----:R-:W2:Y:S01]  /*dd470*/  LDL.LU R143, [R1+0x2c8] ;  /* 0x0002c800018f7983 */ /* 0x002ea20000300800 */
[----:B---3--:R-:W-:-:S03]  /*dd480*/  ISETP.GE.AND P2, PT, R142, c[0x0][0x17c], PT ;  /* 0x00005f008e007a0c */ /* 0x008fc60003f46270 */
[----:B------:R-:W2:Y:S01]  /*dd490*/  LDL.LU R142, [R1+0x3414] ;  /* 0x00341400018e7983 */ /* 0x000ea20000300800 */
        /* <DEDUP_REMOVED lines=14> */
[----:B------:R-:W2:Y:S01]  /*dd580*/  LDL.LU R222, [R1+0x33c] ;  /* 0x00033c0001de7983 */ /* 0x000ea20000300800 */
[----:B------:R-:W-:-:S03]  /*dd590*/  IADD3 R7, R140, c[0x0][0x198], RZ ;  /* 0x000066008c077a10 */ /* 0x000fc60007ffe0ff */
[----:B------:R-:W2:Y:S04]  /*dd5a0*/  LDL.LU R223, [R1+0x2cc] ;  /* 0x0002cc0001df7983 */ /* 0x000ea80000300800 */
        /* <DEDUP_REMOVED lines=8> */
[----:B----4-:R1:W-:Y:S04]  /*dd630*/  @P6 STG.E [R4.64], R141 ;  /* 0x0000008d04006986 */ /* 0x0103e8000c101906 */
[----:B------:R4:W-:Y:S04]  /*dd640*/  @P4 STG.E [R2.64], R147 ;  /* 0x0000009302004986 */ /* 0x0009e8000c101906 */
[----:B-1----:R-:W3:Y:S01]  /*dd650*/  LDL.LU R141, [R1+0x341c] ;  /* 0x00341c00018d7983 */ /* 0x002ee20000300800 */
[----:B------:R-:W-:-:S03]  /*dd660*/  IMAD.WIDE R4, R6, 0x4, R138 ;  /* 0x0000000406047825 */ /* 0x000fc600078e028a */
[----:B------:R-:W3:Y:S01]  /*dd670*/  LDL.LU R217, [R1+0x360] ;  /* 0x0003600001d97983 */ /* 0x000ee20000300800 */
[----:B----4-:R-:W-:-:S03]  /*dd680*/  IMAD.WIDE R2, R6, 0x4, R136 ;  /* 0x0000000406027825 */ /* 0x010fc600078e0288 */
[----:B------:R-:W4:Y:S01]  /*dd690*/  LDL.LU R219, [R1+0x210] ;  /* 0x0002100001db7983 */ /* 0x000f220000300800 */
[----:B------:R-:W-:-:S03]  /*dd6a0*/  ISETP.GE.AND P4, PT, R144, c[0x0][0x17c], PT ;  /* 0x00005f0090007a0c */ /* 0x000fc60003f86270 */
[----:B------:R-:W4:Y:S04]  /*dd6b0*/  LDL.LU R144, [R1+0x3424] ;  /* 0x0034240001907983 */ /* 0x000f280000300800 */
[----:B------:R-:W4:Y:S04]  /*dd6c0*/  LDL.LU R146, [R1+0x364] ;  /* 0x0003640001927983 */ /* 0x000f280000300800 */
[----:B------:R-:W4:Y:S04]  /*dd6d0*/  LDL.LU R147, [R1+0x214] ;  /* 0x0002140001937983 */ /* 0x000f280000300800 */
[----:B------:R-:W-:Y:S04]  /*dd6e0*/  @P5 STG.E [R4.64], R145 ;  /* 0x0000009104005986 */ /* 0x000fe8000c101906 */
[----:B--2---:R1:W-:Y:S04]  /*dd6f0*/  @P2 STG.E [R2.64], R143 ;  /* 0x0000008f02002986 */ /* 0x0043e8000c101906 */
[----:B-1----:R-:W2:Y:S04]  /*dd700*/  LDL.LU R143, [R1+0x3428] ;  /* 0x00342800018f7983 */ /* 0x002ea80000300800 */
[----:B------:R-:W2:Y:S04]  /*dd710*/  LDL.LU R218, [R1+0x380] ;  /* 0x0003800001da7983 */ /* 0x000ea80000300800 */
[----:B------:R-:W2:Y:S01]  /*dd720*/  LDL.LU R145, [R1+0x280] ;  /* 0x0002800001917983 */ /* 0x000ea20000300800 */
[----:B------:R-:W-:-:S03]  /*dd730*/  ISETP.GE.AND P2, PT, R142, c[0x0][0x17c], PT ;  /* 0x00005f008e007a0c */ /* 0x000fc60003f46270 */
[----:B------:R-:W2:Y:S01]  /*dd740*/  LDL.LU R142, [R1+0x342c] ;  /* 0x00342c00018e7983 */ /* 0x000ea20000300800 */
        /* <DEDUP_REMOVED lines=13> */
[----:B------:R-:W2:Y:S04]  /*dd820*/  LDL.LU R222, [R1+0x384] ;  /* 0x0003840001de7983 */ /* 0x000ea80000300800 */
[----:B------:R1:W-:Y:S01]  /*dd830*/  @P0 STG.E [R2.64], R223 ;  /* 0x000000df02000986 */ /* 0x0003e2000c101906 */
[C---:B------:R-:W-:Y:S01]  /*dd840*/  IMAD.WIDE R6, R140.reuse, 0x4, R136 ;  /* 0x000000048c067825 */ /* 0x040fe200078e0288 */
[----:B------:R-:W-:Y:S02]  /*dd850*/  IADD3 R140, R140, c[0x0][0x198], RZ ;  /* 0x000066008c8c7a10 */ /* 0x000fe40007ffe0ff */
[----:B-1----:R-:W2:Y:S03]  /*dd860*/  LDL.LU R223, [R1+0x284] ;  /* 0x0002840001df7983 */ /* 0x002ea60000300800 */
[----:B------:R-:W-:Y:S01]  /*dd870*/  IMAD.WIDE R2, R140, 0x4, R138 ;  /* 0x000000048c027825 */ /* 0x000fe200078e028a */
[----:B---3--:R-:W-:-:S02]  /*dd880*/  ISETP.GE.AND P0, PT, R141, c[0x0][0x17c], PT ;  /* 0x00005f008d007a0c */ /* 0x008fc40003f06270 */
[----:B------:R-:W3:Y:S04]  /*dd890*/  LDL.LU R141, [R1+0x3430] ;  /* 0x00343000018d7983 */ /* 0x000ee80000300800 */
[----:B------:R1:W-:Y:S01]  /*dd8a0*/  @P5 STG.E [R4.64], R217 ;  /* 0x000000d904005986 */ /* 0x0003e2000c101906 */
[----:B------:R-:W-:Y:S02]  /*dd8b0*/  ISETP.LT.AND P5, PT, R221, c[0x0][0x178], !P2 ;  /* 0x00005e00dd007a0c */ /* 0x000fe400057a1270 */
[----:B------:R-:W-:Y:S01]  /*dd8c0*/  ISETP.LT.AND P2, PT, R220, c[0x0][0x178], !P2 ;  /* 0x00005e00dc007a0c */ /* 0x000fe20005741270 */
[----:B----4-:R4:W-:Y:S01]  /*dd8d0*/  @P3 STG.E [R6.64], R219 ;  /* 0x000000db06003986 */ /* 0x0109e2000c101906 */
[----:B------:R-:W-:Y:S01]  /*dd8e0*/  ISETP.GE.AND P3, PT, R144, c[0x0][0x17c], PT ;  /* 0x00005f0090007a0c */ /* 0x000fe20003f66270 */
[----:B-1----:R-:W-:-:S02]  /*dd8f0*/  IMAD.WIDE R4, R140, 0x4, R136 ;  /* 0x000000048c047825 */ /* 0x002fc400078e0288 */
[----:B----4-:R-:W4:Y:S01]  /*dd900*/  LDL.LU R219, [R1+0x4f0] ;  /* 0x0004f00001db7983 */ /* 0x010f220000300800 */
[----:B------:R-:W-:-:S03]  /*dd910*/  IADD3 R7, R140, c[0x0][0x198], RZ ;  /* 0x000066008c077a10 */ /* 0x000fc60007ffe0ff */
[----:B------:R1:W-:Y:S04]  /*dd920*/  @P4 STG.E [R2.64], R146 ;  /* 0x0000009202004986 */ /* 0x0003e8000c101906 */
[----:B------:R1:W-:Y:S04]  /*dd930*/  @P6 STG.E [R4.64], R147 ;  /* 0x0000009304006986 */ /* 0x0003e8000c101906 */
[----:B------:R-:W4:Y:S01]  /*dd940*/  LDL.LU R144, [R1+0x2d0] ;  /* 0x0002d00001907983 */ /* 0x000f220000300800 */
[----:B-1----:R-:W-:-:S04]  /*dd950*/  IMAD.WIDE R2, R7, 0x4, R136 ;  /* 0x0000000407027825 */ /* 0x002fc800078e0288 */
[----:B------:R-:W-:Y:S01]  /*dd960*/  IMAD.WIDE R4, R7, 0x4, R138 ;  /* 0x0000000407047825 */ /* 0x000fe200078e028a */
[----:B--2---:R-:W-:Y:S02]  /*dd970*/  ISETP.GE.AND P4, PT, R143, c[0x0][0x17c], PT ;  /* 0x00005f008f007a0c */ /* 0x004fe40003f86270 */
[----:B------:R-:W2:Y:S04]  /*dd980*/  LDL.LU R143, [R1+0x3434] ;  /* 0x00343400018f7983 */ /* 0x000ea80000300800 */
[----:B------:R-:W2:Y:S04]  /*dd990*/  LDL.LU R146, [R1+0x4f4] ;  /* 0x0004f40001927983 */ /* 0x000ea80000300800 */
[----:B------:R1:W-:Y:S04]  /*dd9a0*/  @P5 STG.E [R4.64], R218 ;  /* 0x000000da04005986 */ /* 0x0003e8000c101906 */
[----:B------:R1:W-:Y:S04]  /*dd9b0*/  @P2 STG.E [R2.64], R145 ;  /* 0x0000009102002986 */ /* 0x0003e8000c101906 */
[----:B------:R-:W2:Y:S01]  /*dd9c0*/  LDL.LU R147, [R1+0x2d4] ;  /* 0x0002d40001937983 */ /* 0x000ea20000300800 */
[----:B------:R-:W-:-:S03]  /*dd9d0*/  ISETP.GE.AND P2, PT, R142, c[0x0][0x17c], PT ;  /* 0x00005f008e007a0c */ /* 0x000fc60003f46270 */
        /* <DEDUP_REMOVED lines=18> */
[----:B---3--:R-:W-:Y:S02]  /*ddb00*/  ISETP.GE.AND P0, PT, R141, c[0x0][0x17c], PT ;  /* 0x00005f008d007a0c */ /* 0x008fe40003f06270 */
[----:B------:R-:W3:Y:S04]  /*ddb10*/  LDL.LU R141, [R1+0x3440] ;  /* 0x00344000018d7983 */ /* 0x000ee80000300800 */
[----:B------:R-:W3:Y:S04]  /*ddb20*/  LDL.LU R222, [R1+0x514] ;  /* 0x0005140001de7983 */ /* 0x000ee80000300800 */
[----:B------:R-:W3:Y:S04]  /*ddb30*/  LDL.LU R223, [R1+0x304] ;  /* 0x0003040001df7983 */ /* 0x000ee80000300800 */
[----:B----4-:R1:W-:Y:S02]  /*ddb40*/  @P5 STG.E [R2.64], R219 ;  /* 0x000000db02005986 */ /* 0x0103e4000c101906 */
[----:B-1----:R-:W-:-:S05]  /*ddb50*/  IMAD.WIDE R2, R6, 0x4, R136 ;  /* 0x0000000406027825 */ /* 0x002fca00078e0288 */
[----:B------:R-:W-:Y:S01]  /*ddb60*/  @P3 STG.E [R2.64], R144 ;  /* 0x0000009002003986 */ /* 0x000fe2000c101906 */
[----:B------:R-:W-:Y:S01]  /*ddb70*/  IMAD.WIDE R6, R140, 0x4, R136 ;  /* 0x000000048c067825 */ /* 0x000fe200078e0288 */
[----:B--2---:R-:W-:Y:S02]  /*ddb80*/  ISETP.GE.AND P3, PT, R143, c[0x0][0x17c], PT ;  /* 0x00005f008f007a0c */ /* 0x004fe40003f66270 */
[----:B------:R-:W2:Y:S04]  /*ddb90*/  LDL.LU R143, [R1+0x3448] ;  /* 0x00344800018f7983 */ /* 0x000ea80000300800 */
        /* <DEDUP_REMOVED lines=25> */
[----:B------:R1:W-:Y:S01]  /*ddd30*/  @P6 STG.E [R4.64], R222 ;  /* 0x000000de04006986 */ /* 0x0003e2000c101906 */
[----:B------:R-:W-:-:S03]  /*ddd40*/  ISETP.LT.AND P6, PT, R221, c[0x0][0x178], !P4 ;  /* 0x00005e00dd007a0c */ /* 0x000fc600067c1270 */
[----:B------:R-:W3:Y:S04]  /*ddd50*/  LDL.LU R217, [R1+0x560] ;  /* 0x0005600001d97983 */ /* 0x000ee80000300800 */
[----:B------:R-:W3:Y:S01]  /*ddd60*/  LDL.LU R145, [R1+0x350] ;  /* 0x0003500001917983 */ /* 0x000ee20000300800 */
[----:B-1----:R-:W-:-:S03]  /*ddd70*/  IMAD.WIDE R4, R6, 0x4, R138 ;  /* 0x0000000406047825 */ /* 0x002fc600078e028a */
[----:B------:R1:W-:Y:S02]  /*ddd80*/  @P0 STG.E [R2.64], R223 ;  /* 0x000000df02000986 */ /* 0x0003e4000c101906 */
[C---:B-1----:R-:W-:Y:S01]  /*ddd90*/  IMAD.WIDE R2, R6.reuse, 0x4, R136 ;  /* 0x0000000406027825 */ /* 0x042fe200078e0288 */
[----:B------:R-:W-:Y:S02]  /*ddda0*/  IADD3 R6, R6, c[0x0][0x198], RZ ;  /* 0x0000660006067a10 */ /* 0x000fe40007ffe0ff */
[----:B--2---:R-:W-:Y:S02]  /*dddb0*/  ISETP.GE.AND P0, PT, R143, c[0x0][0x17c], PT ;  /* 0x00005f008f007a0c */ /* 0x004fe40003f06270 */
[----:B------:R-:W2:Y:S04]  /*dddc0*/  LDL.LU R143, [R1+0x3458] ;  /* 0x00345800018f7983 */ /* 0x000ea80000300800 */
[----:B------:R-:W2:Y:S04]  /*dddd0*/  LDL.LU R222, [R1+0x564] ;  /* 0x0005640001de7983 */ /* 0x000ea80000300800 */
        /* <DEDUP_REMOVED lines=24> */
[----:B---3--:R-:W-:Y:S02]  /*ddf60*/  ISETP.GE.AND P4, PT, R141, c[0x0][0x17c], PT ;  /* 0x00005f008d007a0c */ /* 0x008fe40003f86270 */
[----:B------:R-:W3:Y:S04]  /*ddf70*/  LDL.LU R141, [R1+0x3464] ;  /* 0x00346400018d7983 */ /* 0x000ee80000300800 */
[----:B------:R-:W-:Y:S04]  /*ddf80*/  @P5 STG.E [R4.64], R217 ;  /* 0x000000d904005986 */ /* 0x000fe8000c101906 */
[----:B------:R1:W-:Y:S04]  /*ddf90*/  @P2 STG.E [R6.64], R145 ;  /* 0x0000009106002986 */ /* 0x0003e8000c101906 */
[----:B-1----:R-:W3:Y:S01]  /*ddfa0*/  LDL.LU R145, [R1+0x5f0] ;  /* 0x0005f00001917983 */ /* 0x002ee20000300800 */
[----:B--2---:R-:W-:-:S03]  /*ddfb0*/  ISETP.GE.AND P2, PT, R143, c[0x0][0x17c], PT ;  /* 0x00005f008f007a0c */ /* 0x004fc60003f46270 */
[----:B------:R-:W2:Y:S04]  /*ddfc0*/  LDL.LU R143, [R1+0x450] ;  /* 0x00045000018f7983 */ /* 0x000ea80000300800 */
        /* <DEDUP_REMOVED lines=30> */
[----:B---3--:R-:W-:Y:S02]  /*de1b0*/  ISETP.GE.AND P4, PT, R141, c[0x0][0x17c], PT ;  /* 0x00005f008d007a0c */ /* 0x008fe40003f86270 */
[----:B------:R-:W3:Y:S04]  /*de1c0*/  LDL.LU R141, [R1+0x604] ;  /* 0x00060400018d7983 */ /* 0x000ee80000300800 */
[----:B------:R-:W3:Y:S04]  /*de1d0*/  LDL.LU R147, [R1+0x524] ;  /* 0x0005240001937983 */ /* 0x000ee80000300800 */
[----:B------:R-:W3:Y:S04]  /*de1e0*/  LDL.LU R144, [R1+0x347c] ;  /* 0x00347c0001907983 */ /* 0x000ee80000300800 */
[----:B------:R1:W-:Y:S02]  /*de1f0*/  @P5 STG.E [R2.64], R145 ;  /* 0x0000009102005986 */ /* 0x0003e4000c101906 */
[----:B-1----:R-:W-:-:S02]  /*de200*/  IMAD.WIDE R2, R6, 0x4, R136 ;  /* 0x0000000406027825 */ /* 0x002fc400078e0288 */
[----:B------:R-:W3:Y:S04]  /*de210*/  LDL.LU R145, [R1+0x630] ;  /* 0x0006300001917983 */ /* 0x000ee80000300800 */
[----:B--2---:R1:W-:Y:S04]  /*de220*/  @P2 STG.E [R2.64], R143 ;  /* 0x0000008f02002986 */ /* 0x0043e8000c101906 */
[----:B-1----:R-:W2:Y:S01]  /*de230*/  LDL.LU R143, [R1+0x530] ;  /* 0x00053000018f7983 */ /* 0x002ea20000300800 */
[----:B----4-:R-:W-:-:S03]  /*de240*/  ISETP.GE.AND P2, PT, R142, c[0x0][0x17c], PT ;  /* 0x00005f008e007a0c */ /* 0x010fc60003f46270 */
        /* <DEDUP_REMOVED lines=28> */
[----:B-1----:R-:W4:Y:S01]  /*de410*/  LDL.LU R141, [R1+0x3484] ;  /* 0x00348400018d7983 */ /* 0x002f220000300800 */
[----:B------:R-:W-:-:S03]  /*de420*/  IMAD.WIDE R4, R6, 0x4, R138 ;  /* 0x0000000406047825 */ /* 0x000fc600078e028a */
[----:B------:R-:W4:Y:S01]  /*de430*/  LDL.LU R217, [R1+0x650] ;  /* 0x0006500001d97983 */ /* 0x000f220000300800 */
[----:B---3--:R-:W-:-:S03]  /*de440*/  IMAD.WIDE R2, R6, 0x4, R136 ;  /* 0x0000000406027825 */ /* 0x008fc600078e0288 */
[----:B------:R-:W3:Y:S01]  /*de450*/  LDL.LU R219, [R1+0x550] ;  /* 0x0005500001db7983 */ /* 0x000ee20000300800 */
[----:B------:R-:W-:-:S03]  /*de460*/  ISETP.GE.AND P4, PT, R144, c[0x0][0x17c], PT ;  /* 0x00005f0090007a0c */ /* 0x000fc60003f86270 */
[----:B------:R-:W3:Y:S04]  /*de470*/  LDL.LU R144, [R1+0x3490] ;  /* 0x0034900001907983 */ /* 0x000ee80000300800 */
[----:B------:R-:W3:Y:S04]  /*de480*/  LDL.LU R146, [R1+0x654] ;  /* 0x0006540001927983 */ /* 0x000ee80000300800 */
[----:B------:R-:W3:Y:S04]  /*de490*/  LDL.LU R147, [R1+0x554] ;  /* 0x0005540001937983 */ /* 0x000ee80000300800 */
        /* <DEDUP_REMOVED lines=26> */
[----:B----4-:R-:W-:-:S02]  /*de640*/  ISETP.GE.AND P0, PT, R141, c[0x0][0x17c], PT ;  /* 0x00005f008d007a0c */ /* 0x010fc40003f06270 */
[----:B------:R-:W4:Y:S04]  /*de650*/  LDL.LU R141, [R1+0x349c] ;  /* 0x00349c00018d7983 */ /* 0x000f280000300800 */
        /* <DEDUP_REMOVED lines=42> */
[----:B---3--:R1:W-:Y:S02]  /*de900*/  @P5 STG.E [R2.64], R219 ;  /* 0x000000db02005986 */ /* 0x0083e4000c101906 */
[----:B-1----:R-:W-:-:S05]  /*de910*/  IMAD.WIDE R2, R6, 0x4, R136 ;  /* 0x0000000406027825 */ /* 0x002fca00078e0288 */
[----:B------:R-:W-:Y:S01]  /*de920*/  @P3 STG.E [R2.64], R144 ;  /* 0x0000009002003986 */ /* 0x000fe2000c101906 */
[----:B------:R-:W-:Y:S01]  /*de930*/  IMAD.WIDE R6, R140, 0x4, R136 ;  /* 0x000000048c067825 */ /* 0x000fe200078e0288 */
[----:B--2---:R-:W-:Y:S02]  /*de940*/  ISETP.GE.AND P3, PT, R143, c[0x0][0x17c], PT ;  /* 0x00005f008f007a0c */ /* 0x004fe40003f66270 */
        /* <DEDUP_REMOVED lines=1470> */
[----:B---3--:R-:W-:-:S03]  /*e4530*/  ISETP.GE.AND P2, PT, R142, c[0x0][0x17c], PT ;  /* 0x00005f008e007a0c */ /* 0x008fc60003f46270 */
        /* <DEDUP_REMOVED lines=20> */
[----:B------:R-:W-:-:S02]  /*e4680*/  ISETP.GE.AND P3, PT, R141, c[0x0][0x17c], PT ;  /* 0x00005f008d007a0c */ /* 0x000fc40003f66270 */
        /* <DEDUP_REMOVED lines=20> */
[----:B---3--:R-:W-:-:S03]  /*e47d0*/  ISETP.GE.AND P4, PT, R142, c[0x0][0x17c], PT ;  /* 0x00005f008e007a0c */ /* 0x008fc60003f86270 */
        /* <DEDUP_REMOVED lines=18> */
[----:B------:R-:W-:Y:S02]  /*e4900*/  ISETP.GE.AND P3, PT, R141, c[0x0][0x17c], PT ;  /* 0x00005f008d007a0c */ /* 0x000fe40003f66270 */
        /* <DEDUP_REMOVED lines=158> */
[----:B----4-:R-:W-:-:S03]  /*e52f0*/  ISETP.GE.AND P2, PT, R142, c[0x0][0x17c], PT ;  /* 0x00005f008e007a0c */ /* 0x010fc60003f46270 */
        /* <DEDUP_REMOVED lines=20> */
[----:B------:R-:W-:-:S02]  /*e5440*/  ISETP.GE.AND P3, PT, R141, c[0x0][0x17c], PT ;  /* 0x00005f008d007a0c */ /* 0x000fc40003f66270 */
        /* <DEDUP_REMOVED lines=20> */
[----:B----4-:R-:W-:-:S03]  /*e5590*/  ISETP.GE.AND P4, PT, R142, c[0x0][0x17c], PT ;  /* 0x00005f008e007a0c */ /* 0x010fc60003f86270 */
        /* <DEDUP_REMOVED lines=71> */
[----:B------:R-:W-:Y:S02]  /*e5a10*/  IMAD.WIDE R2, R6, 0x4, R136 ;  /* 0x0000000406027825 */ /* 0x000fe400078e0288 */
[----:B------:R-:W3:Y:S01]  /*e5a20*/  LDL.LU R218, [R1+0x710] ;  /* 0x0007100001da7983 */ /* 0x000ee20000300800 */
[----:B------:R-:W-:-:S03]  /*e5a30*/  ISETP.LT.AND P5, PT, R221, c[0x0][0x178], !P2 ;  /* 0x00005e00dd007a0c */ /* 0x000fc600057a1270 */
[----:B------:R-:W3:Y:S01]  /*e5a40*/  LDL.LU R219, [R1+0x80] ;  /* 0x0000800001db7983 */ /* 0x000ee20000300800 */
[----:B------:R-:W-:Y:S02]  /*e5a50*/  ISETP.LT.AND P2, PT, R220, c[0x0][0x178], !P2 ;  /* 0x00005e00dc007a0c */ /* 0x000fe40005741270 */
[----:B------:R-:W-:Y:S02]  /*e5a60*/  ISETP.GE.AND P0, PT, R144, c[0x0][0x17c], PT ;  /* 0x00005f0090007a0c */ /* 0x000fe40003f06270 */
[----:B------:R-:W3:Y:S01]  /*e5a70*/  LDL.LU R144, [R1+0x37bc] ;  /* 0x0037bc0001907983 */ /* 0x000ee20000300800 */
[----:B------:R-:W-:-:S03]  /*e5a80*/  IADD3 R140, R6, c[0x0][0x198], RZ ;  /* 0x00006600068c7a10 */ /* 0x000fc60007ffe0ff */
[----:B------:R1:W-:Y:S04]  /*e5a90*/  @P4 STG.E [R2.64], R147 ;  /* 0x0000009302004986 */ /* 0x0003e8000c101906 */
[----:B------:R-:W3:Y:S01]  /*e5aa0*/  LDL.LU R146, [R1+0x714] ;  /* 0x0007140001927983 */ /* 0x000ee20000300800 */
[----:B------:R-:W-:-:S03]  /*e5ab0*/  IMAD.WIDE R4, R140, 0x4, R138 ;  /* 0x000000048c047825 */ /* 0x000fc600078e028a */
[----:B-1----:R-:W3:Y:S01]  /*e5ac0*/  LDL.LU R147, [R1+0x84] ;  /* 0x0000840001937983 */ /* 0x002ee20000300800 */
[----:B------:R-:W-:Y:S01]  /*e5ad0*/  IMAD.WIDE R6, R140, 0x4, R136 ;  /* 0x000000048c067825 */ /* 0x000fe200078e0288 */
        /* <DEDUP_REMOVED lines=28> */
[----:B------:R1:W-:Y:S01]  /*e5ca0*/  @P3 STG.E [R2.64], R219 ;  /* 0x000000db02003986 */ /* 0x0003e2000c101906 */
[----:B------:R-:W-:-:S03]  /*e5cb0*/  ISETP.GE.AND P3, PT, R144, c[0x0][0x17c], PT ;  /* 0x00005f0090007a0c */ /* 0x000fc60003f66270 */
        /* <DEDUP_REMOVED lines=8> */
[----:B------:R1:W-:Y:S01]  /*e5d40*/  @P4 STG.E [R2.64], R147 ;  /* 0x0000009302004986 */ /* 0x0003e2000c101906 */
[----:B------:R-:W-:Y:S02]  /*e5d50*/  ISETP.LT.AND P4, PT, R221, c[0x0][0x178], !P3 ;  /* 0x00005e00dd007a0c */ /* 0x000fe40005f81270 */
[----:B------:R-:W-:Y:S01]  /*e5d60*/  ISETP.LT.AND P2, PT, R220, c[0x0][0x178], !P2 ;  /* 0x00005e00dc007a0c */ /* 0x000fe20005741270 */
[----:B-1----:R-:W3:Y:S01]  /*e5d70*/  LDL.LU R146, [R1+0x37b8] ;  /* 0x0037b80001927983 */ /* 0x002ee20000300800 */
[C---:B------:R-:W-:Y:S01]  /*e5d80*/  IMAD.WIDE R2, R6.reuse, 0x4, R138 ;  /* 0x0000000406027825 */ /* 0x040fe200078e028a */
        /* <DEDUP_REMOVED lines=19> */
[C---:B------:R-:W-:Y:S01]  /*e5ec0*/  IMAD.WIDE R2, R140.reuse, 0x4, R138 ;  /* 0x000000048c027825 */ /* 0x040fe200078e028a */
[----:B------:R1:W-:Y:S03]  /*e5ed0*/  @P6 STG.E [R6.64], R223 ;  /* 0x000000df06006986 */ /* 0x0003e6000c101906 */
[----:B-1----:R-:W-:Y:S01]  /*e5ee0*/  IMAD.WIDE R4, R140, 0x4, R136 ;  /* 0x000000048c047825 */ /* 0x002fe200078e0288 */
[----:B------:R-:W3:Y:S01]  /*e5ef0*/  LDL.LU R222, [R1+0xa34] ;  /* 0x000a340001de7983 */ /* 0x000ee20000300800 */
[----:B------:R-:W-:Y:S02]  /*e5f00*/  ISETP.LT.AND P1, PT, R220, c[0x0][0x178], !P1 ;  /* 0x00005e00dc007a0c */ /* 0x000fe40004f21270 */
[----:B------:R-:W-:Y:S01]  /*e5f10*/  IADD3 R7, R140, c[0x0][0x198], RZ ;  /* 0x000066008c077a10 */ /* 0x000fe20007ffe0ff */
[----:B------:R-:W3:Y:S04]  /*e5f20*/  LDL.LU R223, [R1+0x3d4] ;  /* 0x0003d40001df7983 */ /* 0x000ee80000300800 */
[----:B------:R-:W-:Y:S04]  /*e5f30*/  @P0 STG.E [R2.64], R218 ;  /* 0x000000da02000986 */ /* 0x000fe8000c101906 */
[----:B------:R1:W-:Y:S01]  /*e5f40*/  @P5 STG.E [R4.64], R219 ;  /* 0x000000db04005986 */ /* 0x0003e2000c101906 */
[----:B------:R-:W-:-:S02]  /*e5f50*/  ISETP.LT.AND P5, PT, R221, c[0x0][0x178], !P3 ;  /* 0x00005e00dd007a0c */ /* 0x000fc40005fa1270 */
        /* <DEDUP_REMOVED lines=23> */
[----:B------:R-:W-:Y:S02]  /*e60d0*/  ISETP.LT.AND P4, PT, R221, c[0x0][0x178], !P2 ;  /* 0x00005e00dd007a0c */ /* 0x000fe40005781270 */
[----:B------:R-:W-:Y:S02]  /*e60e0*/  IADD3 R6, R6, c[0x0][0x198], RZ ;  /* 0x0000660006067a10 */ /* 0x000fe40007ffe0ff */
[----:B------:R-:W-:Y:S02]  /*e60f0*/  ISETP.LT.AND P2, PT, R220, c[0x0][0x178], !P2 ;  /* 0x00005e00dc007a0c */ /* 0x000fe40005741270 */
[----:B------:R-:W-:Y:S01]  /*e6100*/  ISETP.GE.AND P6, PT, R192, c[0x0][0x17c], PT ;  /* 0x00005f00c0007a0c */ /* 0x000fe20003fc6270 */
[----:B------:R-:W-:-:S03]  /*e6110*/  IMAD.WIDE R2, R6, 0x4, R138 ;  /* 0x0000000406027825 */ /* 0x000fc600078e028a */
[C---:B------:R-:W-:Y:S02]  /*e6120*/  ISETP.LT.AND P5, PT, R221.reuse, c[0x0][0x178], !P6 ;  /* 0x00005e00dd007a0c */ /* 0x040fe400077a1270 */
        /* <DEDUP_REMOVED lines=16> */
[----:B------:R-:W-:-:S03]  /*e6230*/  ISETP.LT.AND P5, PT, R221, c[0x0][0x178], !P1 ;  /* 0x00005e00dd007a0c */ /* 0x000fc60004fa1270 */
[----:B----4-:R4:W-:Y:S01]  /*e6240*/  @P6 STG.E [R6.64], R219 ;  /* 0x000000db06006986 */ /* 0x0109e2000c101906 */
[----:B------:R-:W-:Y:S02]  /*e6250*/  ISETP.LT.AND P6, PT, R220, c[0x0][0x178], !P1 ;  /* 0x00005e00dc007a0c */ /* 0x000fe40004fc1270 */
[----:B------:R-:W-:Y:S01]  /*e6260*/  ISETP.GE.AND P1, PT, R144, c[0x0][0x17c], PT ;  /* 0x00005f0090007a0c */ /* 0x000fe20003f26270 */
[C---:B-1----:R-:W-:Y:S01]  /*e6270*/  IMAD.WIDE R4, R140.reuse, 0x4, R136 ;  /* 0x000000048c047825 */ /* 0x042fe200078e0288 */
        /* <DEDUP_REMOVED lines=26> */
[----:B------:R1:W-:Y:S04]  /*e6420*/  @P0 STG.E [R4.64], R222 ;  /* 0x000000de04000986 */ /* 0x0003e8000c101906 */
[----:B------:R1:W-:Y:S01]  /*e6430*/  @P3 STG.E [R2.64], R223 ;  /* 0x000000df02003986 */ /* 0x0003e2000c101906 */
[----:B------:R-:W-:Y:S01]  /*e6440*/  ISETP.LT.AND P3, PT, R221, c[0x0][0x178], !P1 ;  /* 0x00005e00dd007a0c */ /* 0x000fe20004f61270 */
        /* <DEDUP_REMOVED lines=9> */
[----:B--2---:R-:W-:-:S03]  /*e64e0*/  ISETP.GE.AND P2, PT, R143, c[0x0][0x17c], PT ;  /* 0x00005f008f007a0c */ /* 0x004fc60003f46270 */
[----:B------:R-:W2:Y:S04]  /*e64f0*/  LDL.LU R143, [R1+0x381c] ;  /* 0x00381c00018f7983 */ /* 0x000ea80000300800 */
[----:B------:R1:W-:Y:S04]  /*e6500*/  @P3 STG.E [R4.64], R146 ;  /* 0x0000009204003986 */ /* 0x0003e8000c101906 */
[----:B------:R-:W4:Y:S04]  /*e6510*/  LDL.LU R219, [R1+0xc50] ;  /* 0x000c500001db7983 */ /* 0x000f280000300800 */
[----:B-1----:R-:W4:Y:S04]  /*e6520*/  LDL.LU R146, [R1+0x840] ;  /* 0x0008400001927983 */ /* 0x002f280000300800 */
[----:B------:R-:W4:Y:S01]  /*e6530*/  LDL.LU R144, [R1+0x3820] ;  /* 0x0038200001907983 */ /* 0x000f220000300800 */
[----:B---3--:R-:W-:-:S03]  /*e6540*/  ISETP.GE.AND P3, PT, R142, c[0x0][0x17c], PT ;  /* 0x00005f008e007a0c */ /* 0x008fc60003f66270 */
[----:B------:R-:W3:Y:S01]  /*e6550*/  LDL.LU R142, [R1+0xc54] ;  /* 0x000c5400018e7983 */ /* 0x000ee20000300800 */
[----:B------:R-:W-:Y:S02]  /*e6560*/  ISETP.LT.AND P1, PT, R220, c[0x0][0x178], !P1 ;  /* 0x00005e00dc007a0c */ /* 0x000fe40004f21270 */
[----:B------:R-:W-:Y:S01]  /*e6570*/  ISETP.LT.AND P5, PT, R221, c[0x0][0x178], !P4 ;  /* 0x00005e00dd007a0c */ /* 0x000fe200067a1270 */
[----:B------:R-:W-:Y:S01]  /*e6580*/  IMAD.WIDE R6, R140, 0x4, R136 ;  /* 0x000000048c067825 */ /* 0x000fe200078e0288 */
[----:B------:R-:W-:Y:S02]  /*e6590*/  ISETP.LT.AND P4, PT, R220, c[0x0][0x178], !P4 ;  /* 0x00005e00dc007a0c */ /* 0x000fe40006781270 */
[----:B------:R-:W-:-:S05]  /*e65a0*/  IADD3 R140, R140, c[0x0][0x198], RZ ;  /* 0x000066008c8c7a10 */ /* 0x000fca0007ffe0ff */
[C---:B------:R-:W-:Y:S02]  /*e65b0*/  IMAD.WIDE R2, R140.reuse, 0x4, R138 ;  /* 0x000000048c027825 */ /* 0x040fe400078e028a */
[----:B------:R1:W-:Y:S02]  /*e65c0*/  @P1 STG.E [R6.64], R147 ;  /* 0x0000009306001986 */ /* 0x0003e4000c101906 */
[----:B------:R-:W-:Y:S01]  /*e65d0*/  IMAD.WIDE R4, R140, 0x4, R136 ;  /* 0x000000048c047825 */ /* 0x000fe200078e0288 */
[C---:B------:R-:W-:Y:S01]  /*e65e0*/  ISETP.LT.AND P1, PT, R221.reuse, c[0x0][0x178], !P6 ;  /* 0x00005e00dd007a0c */ /* 0x040fe20007721270 */
[----:B------:R1:W-:Y:S01]  /*e65f0*/  @P5 STG.E [R2.64], R218 ;  /* 0x000000da02005986 */ /* 0x0003e2000c101906 */
[C---:B------:R-:W-:Y:S02]  /*e6600*/  ISETP.LT.AND P6, PT, R220.reuse, c[0x0][0x178], !P6 ;  /* 0x00005e00dc007a0c */ /* 0x040fe400077c1270 */
[----:B------:R-:W-:Y:S01]  /*e6610*/  ISETP.LT.AND P5, PT, R220, c[0x0][0x178], !P0 ;  /* 0x00005e00dc007a0c */ /* 0x000fe200047a1270 */
[----:B------:R1:W-:Y:S01]  /*e6620*/  @P4 STG.E [R4.64], R145 ;  /* 0x0000009104004986 */ /* 0x0003e2000c101906 */
[----:B------:R-:W-:-:S02]  /*e6630*/  ISETP.LT.AND P4, PT, R221, c[0x0][0x178], !P0 ;  /* 0x00005e00dd007a0c */ /* 0x000fc40004781270 */
[----:B-1----:R-:W-:Y:S01]  /*e6640*/  IADD3 R7, R140, c[0x0][0x198], RZ ;  /* 0x000066008c077a10 */ /* 0x002fe20007ffe0ff */
[----:B------:R-:W3:Y:S03]  /*e6650*/  LDL.LU R147, [R1+0x844] ;  /* 0x0008440001937983 */ /* 0x000ee60000300800 */
[C---:B------:R-:W-:Y:S01]  /*e6660*/  IADD3 R6, R7.reuse, c[0x0][0x198], RZ ;  /* 0x0000660007067a10 */ /* 0x040fe20007ffe0ff */
[----:B------:R-:W-:-:S04]  /*e6670*/  IMAD.WIDE R2, R7, 0x4, R136 ;  /* 0x0000000407027825 */ /* 0x000fc800078e0288 */
[----:B------:R-:W-:Y:S01]  /*e6680*/  IMAD.WIDE R4, R7, 0x4, R138 ;  /* 0x0000000407047825 */ /* 0x000fe200078e028a */
[----:B------:R-:W-:Y:S02]  /*e6690*/  ISETP.GE.AND P0, PT, R141, c[0x0][0x17c], PT ;  /* 0x00005f008d007a0c */ /* 0x000fe40003f06270 */
        /* <DEDUP_REMOVED lines=16> */
[----:B---3--:R1:W-:Y:S04]  /*e67a0*/  @P1 STG.E [R2.64], R142 ;  /* 0x0000008e02001986 */ /* 0x0083e8000c101906 */
        /* <DEDUP_REMOVED lines=18> */
[C---:B------:R-:W-:Y:S01]  /*e68d0*/  IMAD.WIDE R2, R140.reuse, 0x4, R138 ;  /* 0x000000048c027825 */ /* 0x040fe200078e028a */
[----:B------:R-:W-:Y:S02]  /*e68e0*/  ISETP.GE.AND P2, PT, R141, c[0x0][0x17c], PT ;  /* 0x00005f008d007a0c */ /* 0x000fe40003f46270 */
[----:B------:R-:W3:Y:S04]  /*e68f0*/  LDL.LU R141, [R1+0x3834] ;  /* 0x00383400018d7983 */ /* 0x000ee80000300800 */
[----:B------:R-:W-:Y:S04]  /*e6900*/  @P4 STG.E [R4.64], R217 ;  /* 0x000000d904004986 */ /* 0x000fe8000c101906 */
[----:B------:R1:W-:Y:S04]  /*e6910*/  @P5 STG.E [R6.64], R145 ;  /* 0x0000009106005986 */ /* 0x0003e8000c101906 */
[----:B-1----:R-:W3:Y:S01]  /*e6920*/  LDL.LU R145, [R1+0xd20] ;  /* 0x000d200001917983 */ /* 0x002ee20000300800 */
[----:B------:R-:W-:Y:S01]  /*e6930*/  IMAD.WIDE R4, R140, 0x4, R136 ;  /* 0x000000048c047825 */ /* 0x000fe200078e0288 */
[----:B--2---:R-:W-:-:S02]  /*e6940*/  ISETP.GE.AND P4, PT, R143, c[0x0][0x17c], PT ;  /* 0x00005f008f007a0c */ /* 0x004fc40003f86270 */
[----:B------:R-:W2:Y:S04]  /*e6950*/  LDL.LU R143, [R1+0xa60] ;  /* 0x000a6000018f7983 */ /* 0x000ea80000300800 */
[----:B------:R1:W-:Y:S04]  /*e6960*/  @P1 STG.E [R2.64], R222 ;  /* 0x000000de02001986 */ /* 0x0003e8000c101906 */
[----:B----4-:R4:W-:Y:S01]  /*e6970*/  @P0 STG.E [R4.64], R223 ;  /* 0x000000df04000986 */ /* 0x0109e2000c101906 */
[----:B---3--:R-:W-:-:S03]  /*e6980*/  ISETP.GE.AND P0, PT, R142, c[0x0][0x17c], PT ;  /* 0x00005f008e007a0c */ /* 0x008fc60003f06270 */
[----:B------:R-:W3:Y:S01]  /*e6990*/  LDL.LU R142, [R1+0x37f0] ;  /* 0x0037f000018e7983 */ /* 0x000ee20000300800 */
[C---:B------:R-:W-:Y:S02]  /*e69a0*/  ISETP.LT.AND P5, PT, R221.reuse, c[0x0][0x178], !P6 ;  /* 0x00005e00dd007a0c */ /* 0x040fe400077a1270 */
[----:B------:R-:W-:Y:S01]  /*e69b0*/  ISETP.LT.AND P6, PT, R220, c[0x0][0x178], !P6 ;  /* 0x00005e00dc007a0c */ /* 0x000fe200077c1270 */
[----:B-1----:R-:W3:Y:S01]  /*e69c0*/  LDL.LU R222, [R1+0xd24] ;  /* 0x000d240001de7983 */ /* 0x002ee20000300800 */
[----:B------:R-:W-:Y:S02]  /*e69d0*/  IADD3 R7, R140, c[0x0][0x198], RZ ;  /* 0x000066008c077a10 */ /* 0x000fe40007ffe0ff */
[----:B------:R-:W-:Y:S01]  /*e69e0*/  ISETP.LT.AND P1, PT, R221, c[0x0][0x178], !P3 ;  /* 0x00005e00dd007a0c */ /* 0x000fe20005f21270 */
[----:B----4-:R-:W4:Y:S01]  /*e69f0*/  LDL.LU R223, [R1+0xa64] ;  /* 0x000a640001df7983 */ /* 0x010f220000300800 */
[----:B------:R-:W-:Y:S01]  /*e6a00*/  ISETP.LT.AND P3, PT, R220, c[0x0][0x178], !P3 ;  /* 0x00005e00dc007a0c */ /* 0x000fe20005f61270 */
[C---:B------:R-:W-:Y:S01]  /*e6a10*/  IMAD.WIDE R4, R7.reuse, 0x4, R138 ;  /* 0x0000000407047825 */ /* 0x040fe200078e028a */
[C---:B------:R-:W-:Y:S01]  /*e6a20*/  IADD3 R6, R7.reuse, c[0x0][0x198], RZ ;  /* 0x0000660007067a10 */ /* 0x040fe20007ffe0ff */
[----:B------:R-:W4:Y:S02]  /*e6a30*/  LDL.LU R192, [R1+0x3814] ;  /* 0x0038140001c07983 */ /* 0x000f240000300800 */
[----:B------:R-:W-:-:S02]  /*e6a40*/  IMAD.WIDE R2, R7, 0x4, R136 ;  /* 0x0000000407027825 */ /* 0x000fc400078e0288 */
[----:B------:R1:W-:Y:S01]  /*e6a50*/  @P5 STG.E [R4.64], R218 ;  /* 0x000000da04005986 */ /* 0x0003e2000c101906 */
[----:B------:R-:W-:-:S03]  /*e6a60*/  ISETP.LT.AND P5, PT, R221, c[0x0][0x178], !P2 ;  /* 0x00005e00dd007a0c */ /* 0x000fc600057a1270 */
[----:B------:R1:W-:Y:S01]  /*e6a70*/  @P6 STG.E [R2.64], R219 ;  /* 0x000000db02006986 */ /* 0x0003e2000c101906 */
[----:B------:R-:W-:Y:S01]  /*e6a80*/  ISETP.LT.AND P2, PT, R220, c[0x0][0x178], !P2 ;  /* 0x00005e00dc007a0c */ /* 0x000fe20005741270 */
[C---:B-1----:R-:W-:Y:S02]  /*e6a90*/  IMAD.WIDE R4, R6.reuse, 0x4, R138 ;  /* 0x0000000406047825 */ /* 0x042fe400078e028a */
[----:B------:R-:W4:Y:S04]  /*e6aa0*/  LDL.LU R218, [R1+0xd30] ;  /* 0x000d300001da7983 */ /* 0x000f280000300800 */
[----:B------:R-:W4:Y:S01]  /*e6ab0*/  LDL.LU R219, [R1+0xb60] ;  /* 0x000b600001db7983 */ /* 0x000f220000300800 */
[C---:B------:R-:W-:Y:S01]  /*e6ac0*/  IMAD.WIDE R2, R6.reuse, 0x4, R136 ;  /* 0x0000000406027825 */ /* 0x040fe200078e0288 */
[----:B------:R-:W-:-:S02]  /*e6ad0*/  IADD3 R6, R6, c[0x0][0x198], RZ ;  /* 0x0000660006067a10 */ /* 0x000fc40007ffe0ff */
[----:B------:R1:W-:Y:S04]  /*e6ae0*/  @P1 STG.E [R4.64], R146 ;  /* 0x0000009204001986 */ /* 0x0003e8000c101906 */
[----:B------:R1:W-:Y:S04]  /*e6af0*/  @P3 STG.E [R2.64], R147 ;  /* 0x0000009302003986 */ /* 0x0003e8000c101906 */
[----:B-1----:R-:W4:Y:S01]  /*e6b00*/  LDL.LU R146, [R1+0x382c] ;  /* 0x00382c0001927983 */ /* 0x002f220000300800 */
[----:B------:R-:W-:Y:S01]  /*e6b10*/  IMAD.WIDE R2, R6, 0x4, R138 ;  /* 0x0000000406027825 */ /* 0x000fe200078e028a */
[----:B------:R-:W-:-:S02]  /*e6b20*/  ISETP.GE.AND P6, PT, R144, c[0x0][0x17c], PT ;  /* 0x00005f0090007a0c */ /* 0x000fc40003fc6270 */
[----:B------:R-:W-:Y:S02]  /*e6b30*/  ISETP.GE.AND P1, PT, R141, c[0x0][0x17c], PT ;  /* 0x00005f008d007a0c */ /* 0x000fe40003f26270 */
        /* <DEDUP_REMOVED lines=18> */
[----:B------:R1:W-:Y:S04]  /*e6c60*/  @P3 STG.E [R4.64], R222 ;  /* 0x000000de04003986 */ /* 0x0003e8000c101906 */
[----:B----4-:R4:W-:Y:S01]  /*e6c70*/  @P4 STG.E [R6.64], R223 ;  /* 0x000000df06004986 */ /* 0x0109e2000c101906 */
[----:B------:R-:W-:Y:S01]  /*e6c80*/  ISETP.LT.AND P4, PT, R221, c[0x0][0x178], !P6 ;  /* 0x00005e00dd007a0c */ /* 0x000fe20007781270 */
[----:B------:R-:W-:-:S04]  /*e6c90*/  IMAD.WIDE R2, R140, 0x4, R138 ;  /* 0x000000048c027825 */ /* 0x000fc800078e028a */
[C---:B-1----:R-:W-:Y:S01]  /*e6ca0*/  IMAD.WIDE R4, R140.reuse, 0x4, R136 ;  /* 0x000000048c047825 */ /* 0x042fe200078e0288 */
[----:B------:R-:W3:Y:S01]  /*e6cb0*/  LDL.LU R222, [R1+0xd44] ;  /* 0x000d440001de7983 */ /* 0x000ee20000300800 */
[----:B----4-:R-:W-:-:S03]  /*e6cc0*/  IADD3 R7, R140, c[0x0][0x198], RZ ;  /* 0x000066008c077a10 */ /* 0x010fc60007ffe0ff */
[----:B------:R-:W-:Y:S01]  /*e6cd0*/  @P5 STG.E [R2.64], R218 ;  /* 0x000000da02005986 */ /* 0x000fe2000c101906 */
[----:B------:R-:W-:-:S03]  /*e6ce0*/  ISETP.LT.AND P6, PT, R220, c[0x0][0x178], !P6 ;  /* 0x00005e00dc007a0c */ /* 0x000fc600077c1270 */
[----:B------:R1:W-:Y:S01]  /*e6cf0*/  @P0 STG.E [R4.64], R219 ;  /* 0x000000db04000986 */ /* 0x0003e2000c101906 */
[----:B------:R-:W-:-:S03]  /*e6d00*/  ISETP.LT.AND P0, PT, R221, c[0x0][0x178], !P1 ;  /* 0x00005e00dd007a0c */ /* 0x000fc60004f01270 */
[----:B------:R-:W4:Y:S01]  /*e6d10*/  LDL.LU R223, [R1+0xc44] ;  /* 0x000c440001df7983 */ /* 0x000f220000300800 */
[----:B------:R-:W-:Y:S01]  /*e6d20*/  ISETP.LT.AND P1, PT, R220, c[0x0][0x178], !P1 ;  /* 0x00005e00dc007a0c */ /* 0x000fe20004f21270 */
[C---:B-1----:R-:W-:Y:S01]  /*e6d30*/  IMAD.WIDE R4, R7.reuse, 0x4, R138 ;  /* 0x0000000407047825 */ /* 0x042fe200078e028a */
[----:B------:R-:W-:-:S03]  /*e6d40*/  IADD3 R6, R7, c[0x0][0x198], RZ ;  /* 0x0000660007067a10 */ /* 0x000fc60007ffe0ff */
[----:B------:R-:W-:Y:S01]  /*e6d50*/  IMAD.WIDE R2, R7, 0x4, R136 ;  /* 0x0000000407027825 */ /* 0x000fe200078e0288 */
[----:B------:R-:W-:Y:S01]  /*e6d60*/  ISETP.GE.AND P5, PT, R146, c[0x0][0x17c], PT ;  /* 0x00005f0092007a0c */ /* 0x000fe20003fa6270 */
[----:B------:R1:W-:Y:S04]  /*e6d70*/  @P4 STG.E [R4.64], R141 ;  /* 0x0000008d04004986 */ /* 0x0003e8000c101906 */
[----:B------:R1:W-:Y:S04]  /*e6d80*/  @P6 STG.E [R2.64], R147 ;  /* 0x0000009302006986 */ /* 0x0003e8000c101906 */
[----:B-1----:R-:W4:Y:S01]  /*e6d90*/  LDL.LU R141, [R1+0x3810] ;  /* 0x00381000018d7983 */ /* 0x002f220000300800 */
[----:B------:R-:W-:-:S03]  /*e6da0*/  IMAD.WIDE R4, R6, 0x4, R138 ;  /* 0x0000000406047825 */ /* 0x000fc600078e028a */
[----:B------:R-:W4:Y:S01]  /*e6db0*/  LDL.LU R217, [R1+0xd50] ;  /* 0x000d500001d97983 */ /* 0x000f220000300800 */
[----:B------:R-:W-:Y:S01]  /*e6dc0*/  IMAD.WIDE R2, R6, 0x4, R136 ;  /* 0x0000000406027825 */ /* 0x000fe200078e0288 */
[----:B------:R-:W-:Y:S02]  /*e6dd0*/  ISETP.GE.AND P6, PT, R144, c[0x0][0x17c], PT ;  /* 0x00005f0090007a0c */ /* 0x000fe40003fc6270 */
[----:B------:R-:W4:Y:S04]  /*e6de0*/  LDL.LU R219, [R1+0xc60] ;  /* 0x000c600001db7983 */ /* 0x000f280000300800 */
        /* <DEDUP_REMOVED lines=12> */
[----:B------:R-:W-:-:S03]  /*e6eb0*/  ISETP.LT.AND P2, PT, R220, c[0x0][0x178], !P2 ;  /* 0x00005e00dc007a0c */ /* 0x000fc60005741270 */
[--C-:B------:R-:W-:Y:S01]  /*e6ec0*/  IMAD.WIDE R2, R6, 0x4, R138.reuse ;  /* 0x0000000406027825 */ /* 0x100fe200078e028a */
[----:B------:R-:W-:Y:S02]  /*e6ed0*/  ISETP.GE.AND P3, PT, R192, c[0x0][0x17c], PT ;  /* 0x00005f00c0007a0c */ /* 0x000fe40003f66270 */
[----:B------:R-:W-:Y:S02]  /*e6ee0*/  IADD3 R140, R6, c[0x0][0x198], RZ ;  /* 0x00006600068c7a10 */ /* 0x000fe40007ffe0ff */
[C---:B------:R-:W-:Y:S02]  /*e6ef0*/  ISETP.LT.AND P1, PT, R221.reuse, c[0x0][0x178], !P3 ;  /* 0x00005e00dd007a0c */ /* 0x040fe40005f21270 */
[----:B------:R-:W-:Y:S01]  /*e6f00*/  ISETP.LT.AND P3, PT, R220, c[0x0][0x178], !P3 ;  /* 0x00005e00dc007a0c */ /* 0x000fe20005f61270 */
[----:B------:R-:W-:Y:S01]  /*e6f10*/  IMAD.WIDE R4, R140, 0x4, R138 ;  /* 0x000000048c047825 */ /* 0x000fe200078e028a */
[----:B------:R1:W-:Y:S01]  /*e6f20*/  @P4 STG.E [R2.64], R222 ;  /* 0x000000de02004986 */ /* 0x0003e2000c101906 */
[----:B------:R-:W-:-:S02]  /*e6f30*/  ISETP.LT.AND P4, PT, R221, c[0x0][0x178], !P5 ;  /* 0x00005e00dd007a0c */ /* 0x000fc40006f81270 */
[----:B------:R-:W-:Y:S01]  /*e6f40*/  ISETP.LT.AND P5, PT, R220, c[0x0][0x178], !P5 ;  /* 0x00005e00dc007a0c */ /* 0x000fe20006fa1270 */
[--C-:B-1----:R-:W-:Y:S01]  /*e6f50*/  IMAD.WIDE R2, R6, 0x4, R136.reuse ;  /* 0x0000000406027825 */ /* 0x102fe200078e0288 */
[----:B------:R-:W3:Y:S04]  /*e6f60*/  LDL.LU R222, [R1+0xd64] ;  /* 0x000d640001de7983 */ /* 0x000ee80000300800 */
[----:B----4-:R1:W-:Y:S01]  /*e6f70*/  @P2 STG.E [R2.64], R223 ;  /* 0x000000df02002986 */ /* 0x0103e2000c101906 */
        /* <DEDUP_REMOVED lines=9> */
[----:B------:R1:W-:Y:S01]  /*e7010*/  @P3 STG.E [R6.64], R219 ;  /* 0x000000db06003986 */ /* 0x0003e2000c101906 */
[----:B------:R-:W-:Y:S01]  /*e7020*/  ISETP.GE.AND P3, PT, R144, c[0x0][0x17c], PT ;  /* 0x00005f0090007a0c */ /* 0x000fe20003f66270 */
[----:B-1----:R-:W-:-:S02]  /*e7030*/  IMAD.WIDE R4, R140, 0x4, R136 ;  /* 0x000000048c047825 */ /* 0x002fc400078e0288 */
[----:B------:R1:W-:Y:S04]  /*e7040*/  @P4 STG.E [R2.64], R146 ;  /* 0x0000009202004986 */ /* 0x0003e8000c101906 */
[----:B------:R-:W4:Y:S01]  /*e7050*/  LDL.LU R219, [R1+0x718] ;  /* 0x0007180001db7983 */ /* 0x000f220000300800 */
[----:B------:R-:W-:Y:S02]  /*e7060*/  IADD3 R7, R140, c[0x0][0x198], RZ ;  /* 0x000066008c077a10 */ /* 0x000fe40007ffe0ff */
[----:B------:R-:W-:Y:S01]  /*e7070*/  ISETP.LT.AND P4, PT, R221, c[0x0][0x178], !P0 ;  /* 0x00005e00dd007a0c */ /* 0x000fe20004781270 */
[----:B------:R1:W-:Y:S01]  /*e7080*/  @P5 STG.E [R4.64], R147 ;  /* 0x0000009304005986 */ /* 0x0003e2000c101906 */
[----:B------:R-:W-:-:S03]  /*e7090*/  ISETP.LT.AND P5, PT, R220, c[0x0][0x178], !P0 ;  /* 0x00005e00dc007a0c */ /* 0x000fc600047a1270 */
        /* <DEDUP_REMOVED lines=11> */
[----:B------:R-:W-:Y:S02]  /*e7150*/  IADD3 R6, R7, c[0x0][0x198], RZ ;  /* 0x0000660007067a10 */ /* 0x000fe40007ffe0ff */
[----:B------:R-:W-:Y:S01]  /*e7160*/  ISETP.LT.AND P1, PT, R221, c[0x0][0x178], !P2 ;  /* 0x00005e00dd007a0c */ /* 0x000fe20005721270 */
[----:B-1----:R-:W3:Y:S02]  /*e7170*/  LDL.LU R218, [R1+0x778] ;  /* 0x0007780001da7983 */ /* 0x002ee40000300800 */
[----:B------:R-:W-:-:S04]  /*e7180*/  IMAD.WIDE R4, R6, 0x4, R138 ;  /* 0x0000000406047825 */ /* 0x000fc800078e028a */
[C---:B------:R-:W-:Y:S01]  /*e7190*/  IMAD.WIDE R2, R6.reuse, 0x4, R136 ;  /* 0x0000000406027825 */ /* 0x040fe200078e0288 */
[----:B------:R-:W-:Y:S01]  /*e71a0*/  IADD3 R6, R6, c[0x0][0x198], RZ ;  /* 0x0000660006067a10 */ /* 0x000fe20007ffe0ff */
[----:B------:R-:W3:Y:S01]  /*e71b0*/  LDL.LU R145, [R1+0x98] ;  /* 0x0000980001917983 */ /* 0x000ee20000300800 */
[----:B------:R-:W-:Y:S02]  /*e71c0*/  ISETP.LT.AND P2, PT, R220, c[0x0][0x178], !P2 ;  /* 0x00005e00dc007a0c */ /* 0x000fe40005741270 */
[----:B------:R-:W-:Y:S01]  /*e71d0*/  IADD3 R140, R6, c[0x0][0x198], RZ ;  /* 0x00006600068c7a10 */ /* 0x000fe20007ffe0ff */
[----:B------:R1:W-:Y:S01]  /*e71e0*/  @P4 STG.E [R4.64], R222 ;  /* 0x000000de04004986 */ /* 0x0003e2000c101906 */
[----:B------:R-:W-:-:S03]  /*e71f0*/  ISETP.LT.AND P4, PT, R221, c[0x0][0x178], !P3 ;  /* 0x00005e00dd007a0c */ /* 0x000fc60005f81270 */
[----:B----4-:R4:W-:Y:S01]  /*e7200*/  @P5 STG.E [R2.64], R223 ;  /* 0x000000df02005986 */ /* 0x0109e2000c101906 */
[----:B------:R-:W-:Y:S01]  /*e7210*/  ISETP.LT.AND P5, PT, R220, c[0x0][0x178], !P3 ;  /* 0x00005e00dc007a0c */ /* 0x000fe20005fa1270 */
[----:B-1----:R-:W-:-:S04]  /*e7220*/  IMAD.WIDE R4, R140, 0x4, R138 ;  /* 0x000000048c047825 */ /* 0x002fc800078e028a */
[C---:B----4-:R-:W-:Y:S01]  /*e7230*/  IMAD.WIDE R2, R6.reuse, 0x4, R138 ;  /* 0x0000000406027825 */ /* 0x050fe200078e028a */
[----:B------:R-:W-:Y:S02]  /*e7240*/  ISETP.GE.AND P3, PT, R141, c[0x0][0x17c], PT ;  /* 0x00005f008d007a0c */ /* 0x000fe40003f66270 */
[----:B------:R-:W4:Y:S04]  /*e7250*/  LDL.LU R141, [R1+0x3858] ;  /* 0x00385800018d7983 */ /* 0x000f280000300800 */
[----:B------:R-:W4:Y:S04]  /*e7260*/  LDL.LU R222, [R1+0x77c] ;  /* 0x00077c0001de7983 */ /* 0x000f280000300800 */
[----:B------:R-:W4:Y:S04]  /*e7270*/  LDL.LU R223, [R1+0x9c] ;  /* 0x00009c0001df7983 */ /* 0x000f280000300800 */
[----:B------:R1:W-:Y:S02]  /*e7280*/  @P1 STG.E [R2.64], R219 ;  /* 0x000000db02001986 */ /* 0x0003e4000c101906 */
[----:B-1----:R-:W-:-:S05]  /*e7290*/  IMAD.WIDE R2, R6, 0x4, R136 ;  /* 0x0000000406027825 */ /* 0x002fca00078e0288 */
[----:B------:R-:W-:Y:S01]  /*e72a0*/  @P2 STG.E [R2.64], R144 ;  /* 0x0000009002002986 */ /* 0x000fe2000c101906 */
[----:B--2---:R-:W-:-:S03]  /*e72b0*/  ISETP.GE.AND P2, PT, R143, c[0x0][0x17c], PT ;  /* 0x00005f008f007a0c */ /* 0x004fc60003f46270 */
[----:B------:R-:W2:Y:S04]  /*e72c0*/  LDL.LU R143, [R1+0x3874] ;  /* 0x00387400018f7983 */ /* 0x000ea80000300800 */
[----:B------:R1:W-:Y:S04]  /*e72d0*/  @P4 STG.E [R4.64], R146 ;  /* 0x0000009204004986 */ /* 0x0003e8000c101906 */
[----:B------:R-:W2:Y:S04]  /*e72e0*/  LDL.LU R219, [R1+0x788] ;  /* 0x0007880001db7983 */ /* 0x000ea80000300800 */
[----:B-1----:R-:W2:Y:S04]  /*e72f0*/  LDL.LU R146, [R1+0x298] ;  /* 0x0002980001927983 */ /* 0x002ea80000300800 */
[----:B------:R-:W2:Y:S01]  /*e7300*/  LDL.LU R144, [R1+0x3878] ;  /* 0x0038780001907983 */ /* 0x000ea20000300800 */
[----:B---3--:R-:W-:-:S03]  /*e7310*/  ISETP.GE.AND P4, PT, R142, c[0x0][0x17c], PT ;  /* 0x00005f008e007a0c */ /* 0x008fc60003f86270 */
[----:B------:R-:W3:Y:S01]  /*e7320*/  LDL.LU R142, [R1+0x78c] ;  /* 0x00078c00018e7983 */ /* 0x000ee20000300800 */
[C---:B------:R-:W-:Y:S01]  /*e7330*/  ISETP.LT.AND P1, PT, R221.reuse, c[0x0][0x178], !P0 ;  /* 0x00005e00dd007a0c */ /* 0x040fe20004721270 */
[----:B------:R-:W-:Y:S01]  /*e7340*/  IMAD.WIDE R6, R140, 0x4, R136 ;  /* 0x000000048c067825 */ /* 0x000fe200078e0288 */
[----:B------:R-:W-:Y:S02]  /*e7350*/  ISETP.LT.AND P0, PT, R220, c[0x0][0x178], !P0 ;  /* 0x00005e00dc007a0c */ /* 0x000fe40004701270 */
[----:B------:R-:W-:Y:S02]  /*e7360*/  IADD3 R140, R140, c[0x0][0x198], RZ ;  /* 0x000066008c8c7a10 */ /* 0x000fe40007ffe0ff */
[----:B------:R1:W-:Y:S01]  /*e7370*/  @P5 STG.E [R6.64], R147 ;  /* 0x0000009306005986 */ /* 0x0003e2000c101906 */
[----:B------:R-:W-:Y:S02]  /*e7380*/  ISETP.LT.AND P5, PT, R221, c[0x0][0x178], !P6 ;  /* 0x00005e00dd007a0c */ /* 0x000fe400077a1270 */
[----:B------:R-:W-:Y:S01]  /*e7390*/  IMAD.WIDE R2, R140, 0x4, R138 ;  /* 0x000000048c027825 */ /* 0x000fe200078e028a */
[----:B------:R-:W-:-:S03]  /*e73a0*/  ISETP.LT.AND P6, PT, R220, c[0x0][0x178], !P6 ;  /* 0x00005e00dc007a0c */ /* 0x000fc600077c1270 */
[C---:B------:R-:W-:Y:S01]  /*e73b0*/  IMAD.WIDE R4, R140.reuse, 0x4, R136 ;  /* 0x000000048c047825 */ /* 0x040fe200078e0288 */
[----:B------:R1:W-:Y:S02]  /*e73c0*/  @P1 STG.E [R2.64], R218 ;  /* 0x000000da02001986 */ /* 0x0003e4000c101906 */
[----:B-1----:R-:W-:Y:S02]  /*e73d0*/  IADD3 R7, R140, c[0x0][0x198], RZ ;  /* 0x000066008c077a10 */ /* 0x002fe40007ffe0ff */
[----:B------:R-:W3:Y:S04]  /*e73e0*/  LDL.LU R147, [R1+0x29c] ;  /* 0x00029c0001937983 */ /* 0x000ee80000300800 */
[----:B------:R1:W-:Y:S01]  /*e73f0*/  @P0 STG.E [R4.64], R145 ;  /* 0x0000009104000986 */ /* 0x0003e2000c101906 */
[----:B------:R-:W-:-:S02]  /*e7400*/  ISETP.LT.AND P0, PT, R221, c[0x0][0x178], !P3 ;  /* 0x00005e00dd007a0c */ /* 0x000fc40005f01270 */
[----:B------:R-:W-:Y:S01]  /*e7410*/  ISETP.LT.AND P3, PT, R220, c[0x0][0x178], !P3 ;  /* 0x00005e00dc007a0c */ /* 0x000fe20005f61270 */
[C---:B------:R-:W-:Y:S01]  /*e7420*/  IMAD.WIDE R2, R7.reuse, 0x4, R136 ;  /* 0x0000000407027825 */ /* 0x040fe200078e0288 */
[----:B------:R-:W-:-:S03]  /*e7430*/  IADD3 R6, R7, c[0x0][0x198], RZ ;  /* 0x0000660007067a10 */ /* 0x000fc60007ffe0ff */
[----:B-1----:R-:W-:Y:S01]  /*e7440*/  IMAD.WIDE R4, R7, 0x4, R138 ;  /* 0x0000000407047825 */ /* 0x002fe200078e028a */
        /* <DEDUP_REMOVED lines=31> */
[----:B------:R-:W-:Y:S01]  /*e7640*/  IMAD.WIDE R6, R140, 0x4, R136 ;  /* 0x000000048c067825 */ /* 0x000fe200078e0288 */
[----:B------:R-:W-:Y:S02]  /*e7650*/  ISETP.LT.AND P5, PT, R221, c[0x0][0x178], !P1 ;  /* 0x00005e00dd007a0c */ /* 0x000fe40004fa1270 */
[----:B-1----:R-:W3:Y:S01]  /*e7660*/  LDL.LU R147, [R1+0x3ec] ;  /* 0x0003ec0001937983 */ /* 0x002ee20000300800 */
[----:B------:R-:W-:Y:S02]  /*e7670*/  ISETP.LT.AND P1, PT, R220, c[0x0][0x178], !P1 ;  /* 0x00005e00dc007a0c */ /* 0x000fe40004f21270 */
[----:B------:R-:W-:-:S05]  /*e7680*/  IADD3 R140, R140, c[0x0][0x198], RZ ;  /* 0x000066008c8c7a10 */ /* 0x000fca0007ffe0ff */
[C---:B------:R-:W-:Y:S01]  /*e7690*/  IMAD.WIDE R2, R140.reuse, 0x4, R138 ;  /* 0x000000048c027825 */ /* 0x040fe200078e028a */
[----:B----4-:R-:W-:Y:S02]  /*e76a0*/  ISETP.GE.AND P2, PT, R141, c[0x0][0x17c], PT ;  /* 0x00005f008d007a0c */ /* 0x010fe40003f46270 */
[----:B------:R-:W4:Y:S04]  /*e76b0*/  LDL.LU R141, [R1+0x3890] ;  /* 0x00389000018d7983 */ /* 0x000f280000300800 */
[----:B------:R-:W-:Y:S04]  /*e76c0*/  @P3 STG.E [R4.64], R217 ;  /* 0x000000d904003986 */ /* 0x000fe8000c101906 */
[----:B------:R1:W-:Y:S04]  /*e76d0*/  @P4 STG.E [R6.64], R145 ;  /* 0x0000009106004986 */ /* 0x0003e8000c101906 */
[----:B-1----:R-:W4:Y:S01]  /*e76e0*/  LDL.LU R145, [R1+0xbb8] ;  /* 0x000bb80001917983 */ /* 0x002f220000300800 */
[----:B------:R-:W-:Y:S01]  /*e76f0*/  IMAD.WIDE R4, R140, 0x4, R136 ;  /* 0x000000048c047825 */ /* 0x000fe200078e0288 */
[----:B--2---:R-:W-:-:S02]  /*e7700*/  ISETP.GE.AND P4, PT, R143, c[0x0][0x17c], PT ;  /* 0x00005f008f007a0c */ /* 0x004fc40003f86270 */
[----:B------:R-:W2:Y:S04]  /*e7710*/  LDL.LU R143, [R1+0x588] ;  /* 0x00058800018f7983 */ /* 0x000ea80000300800 */
[----:B------:R1:W-:Y:S01]  /*e7720*/  @P5 STG.E [R2.64], R222 ;  /* 0x000000de02005986 */ /* 0x0003e2000c101906 */
[----:B------:R-:W-:-:S03]  /*e7730*/  ISETP.LT.AND P5, PT, R220, c[0x0][0x178], !P0 ;  /* 0x00005e00dc007a0c */ /* 0x000fc600047a1270 */
[----:B------:R1:W-:Y:S01]  /*e7740*/  @P1 STG.E [R4.64], R223 ;  /* 0x000000df04001986 */ /* 0x0003e2000c101906 */
[C---:B------:R-:W-:Y:S02]  /*e7750*/  ISETP.LT.AND P1, PT, R221.reuse, c[0x0][0x178], !P0 ;  /* 0x00005e00dd007a0c */ /* 0x040fe40004721270 */
[----:B---3--:R-:W-:Y:S02]  /*e7760*/  ISETP.GE.AND P0, PT, R142, c[0x0][0x17c], PT ;  /* 0x00005f008e007a0c */ /* 0x008fe40003f06270 */
[----:B------:R-:W3:Y:S01]  /*e7770*/  LDL.LU R142, [R1+0x3850] ;  /* 0x00385000018e7983 */ /* 0x000ee20000300800 */
[----:B------:R-:W-:Y:S02]  /*e7780*/  ISETP.LT.AND P3, PT, R221, c[0x0][0x178], !P6 ;  /* 0x00005e00dd007a0c */ /* 0x000fe40007761270 */
[----:B------:R-:W-:Y:S01]  /*e7790*/  ISETP.LT.AND P6, PT, R220, c[0x0][0x178], !P6 ;  /* 0x00005e00dc007a0c */ /* 0x000fe200077c1270 */
[----:B-1----:R-:W3:Y:S01]  /*e77a0*/  LDL.LU R222, [R1+0xbbc] ;  /* 0x000bbc0001de7983 */ /* 0x002ee20000300800 */
[----:B------:R-:W-:-:S03]  /*e77b0*/  IADD3 R7, R140, c[0x0][0x198], RZ ;  /* 0x000066008c077a10 */ /* 0x000fc60007ffe0ff */
[----:B------:R-:W3:Y:S01]  /*e77c0*/  LDL.LU R223, [R1+0x58c] ;  /* 0x00058c0001df7983 */ /* 0x000ee20000300800 */
[C---:B------:R-:W-:Y:S01]  /*e77d0*/  IADD3 R6, R7.reuse, c[0x0][0x198], RZ ;  /* 0x0000660007067a10 */ /* 0x040fe20007ffe0ff */
[C---:B------:R-:W-:Y:S02]  /*e77e0*/  IMAD.WIDE R4, R7.reuse, 0x4, R138 ;  /* 0x0000000407047825 */ /* 0x040fe400078e028a */
[----:B------:R-:W3:Y:S02]  /*e77f0*/  LDL.LU R192, [R1+0x386c] ;  /* 0x00386c0001c07983 */ /* 0x000ee40000300800 */
[----:B------:R-:W-:Y:S02]  /*e7800*/  IMAD.WIDE R2, R7, 0x4, R136 ;  /* 0x0000000407027825 */ /* 0x000fe400078e0288 */
[----:B------:R1:W-:Y:S01]  /*e7810*/  @P3 STG.E [R4.64], R218 ;  /* 0x000000da04003986 */ /* 0x0003e2000c101906 */
[----:B------:R-:W-:-:S03]  /*e7820*/  ISETP.LT.AND P3, PT, R221, c[0x0][0x178], !P2 ;  /* 0x00005e00dd007a0c */ /* 0x000fc60005761270 */
[----:B------:R1:W-:Y:S01]  /*e7830*/  @P6 STG.E [R2.64], R219 ;  /* 0x000000db02006986 */ /* 0x0003e2000c101906 */
[----:B------:R-:W-:Y:S01]  /*e7840*/  ISETP.LT.AND P2, PT, R220, c[0x0][0x178], !P2 ;  /* 0x00005e00dc007a0c */ /* 0x000fe20005741270 */
[C---:B-1----:R-:W-:Y:S02]  /*e7850*/  IMAD.WIDE R4, R6.reuse, 0x4, R138 ;  /* 0x0000000406047825 */ /* 0x042fe400078e028a */
[----:B------:R-:W3:Y:S04]  /*e7860*/  LDL.LU R218, [R1+0xbe8] ;  /* 0x000be80001da7983 */ /* 0x000ee80000300800 */
[----:B------:R-:W3:Y:S01]  /*e7870*/  LDL.LU R219, [R1+0x738] ;  /* 0x0007380001db7983 */ /* 0x000ee20000300800 */
[C---:B------:R-:W-:Y:S01]  /*e7880*/  IMAD.WIDE R2, R6.reuse, 0x4, R136 ;  /* 0x0000000406027825 */ /* 0x040fe200078e0288 */
[----:B------:R-:W-:-:S02]  /*e7890*/  IADD3 R6, R6, c[0x0][0x198], RZ ;  /* 0x0000660006067a10 */ /* 0x000fc40007ffe0ff */
[----:B------:R1:W-:Y:S04]  /*e78a0*/  @P1 STG.E [R4.64], R146 ;  /* 0x0000009204001986 */ /* 0x0003e8000c101906 */
[----:B------:R1:W-:Y:S04]  /*e78b0*/  @P5 STG.E [R2.64], R147 ;  /* 0x0000009302005986 */ /* 0x0003e8000c101906 */
[----:B-1----:R-:W3:Y:S01]  /*e78c0*/  LDL.LU R146, [R1+0x3888] ;  /* 0x0038880001927983 */ /* 0x002ee20000300800 */
[----:B------:R-:W-:Y:S01]  /*e78d0*/  IMAD.WIDE R2, R6, 0x4, R138 ;  /* 0x0000000406027825 */ /* 0x000fe200078e028a */
[----:B------:R-:W-:-:S02]  /*e78e0*/  ISETP.GE.AND P6, PT, R144, c[0x0][0x17c], PT ;  /* 0x00005f0090007a0c */ /* 0x000fc40003fc6270 */
[----:B----4-:R-:W-:Y:S02]  /*e78f0*/  ISETP.GE.AND P1, PT, R141, c[0x0][0x17c], PT ;  /* 0x00005f008d007a0c */ /* 0x010fe40003f26270 */
[----:B------:R-:W4:Y:S04]  /*e7900*/  LDL.LU R141, [R1+0xbec] ;  /* 0x000bec00018d7983 */ /* 0x000f280000300800 */
[----:B------:R-:W4:Y:S04]  /*e7910*/  LDL.LU R147, [R1+0x73c] ;  /* 0x00073c0001937983 */ /* 0x000f280000300800 */
[----:B------:R1:W-:Y:S02]  /*e7920*/  @P3 STG.E [R2.64], R145 ;  /* 0x0000009102003986 */ /* 0x0003e4000c101906 */
[----:B-1----:R-:W-:-:S02]  /*e7930*/  IMAD.WIDE R2, R6, 0x4, R136 ;  /* 0x0000000406027825 */ /* 0x002fc400078e0288 */
[----:B------:R-:W4:Y:S04]  /*e7940*/  LDL.LU R145, [R1+0x38a0] ;  /* 0x0038a00001917983 */ /* 0x000f280000300800 */
        /* <DEDUP_REMOVED lines=19> */
[----:B------:R-:W-:Y:S01]  /*e7a80*/  @P3 STG.E [R2.64], R218 ;  /* 0x000000da02003986 */ /* 0x000fe2000c101906 */
[----:B------:R-:W-:-:S03]  /*e7a90*/  IADD3 R7, R140, c[0x0][0x198], RZ ;  /* 0x000066008c077a10 */ /* 0x000fc60007ffe0ff */
[----:B------:R-:W3:Y:S04]  /*e7aa0*/  LDL.LU R222, [R1+0xc3c] ;  /* 0x000c3c0001de7983 */ /* 0x000ee80000300800 */
[----:B------:R1:W-:Y:S01]  /*e7ab0*/  @P0 STG.E [R4.64], R219 ;  /* 0x000000db04000986 */ /* 0x0003e2000c101906 */
[----:B------:R-:W-:Y:S02]  /*e7ac0*/  ISETP.LT.AND P3, PT, R221, c[0x0][0x178], !P1 ;  /* 0x00005e00dd007a0c */ /* 0x000fe40004f61270 */
[----:B------:R-:W-:Y:S01]  /*e7ad0*/  ISETP.LT.AND P1, PT, R220, c[0x0][0x178], !P1 ;  /* 0x00005e00dc007a0c */ /* 0x000fe20004f21270 */
[----:B------:R-:W3:Y:S01]  /*e7ae0*/  LDL.LU R223, [R1+0x79c] ;  /* 0x00079c0001df7983 */ /* 0x000ee20000300800 */
        /* <DEDUP_REMOVED lines=14> */
[----:B------:R-:W-:Y:S04]  /*e7bd0*/  @P3 STG.E [R4.64], R144 ;  /* 0x0000009004003986 */ /* 0x000fe8000c101906 */
[----:B------:R-:W4:Y:S04]  /*e7be0*/  LDL.LU R147, [R1+0x84c] ;  /* 0x00084c0001937983 */ /* 0x000f280000300800 */
        /* <DEDUP_REMOVED lines=11> */
[----:B------:R-:W-:Y:S02]  /*e7ca0*/  ISETP.LT.AND P3, PT, R221, c[0x0][0x178], !P4 ;  /* 0x00005e00dd007a0c */ /* 0x000fe40006761270 */
[----:B------:R-:W-:Y:S02]  /*e7cb0*/  ISETP.LT.AND P4, PT, R220, c[0x0][0x178], !P4 ;  /* 0x00005e00dc007a0c */ /* 0x000fe40006781270 */
[----:B------:R-:W-:-:S05]  /*e7cc0*/  IADD3 R140, R6, c[0x0][0x198], RZ ;  /* 0x00006600068c7a10 */ /* 0x000fca0007ffe0ff */
[----:B------:R-:W-:Y:S01]  /*e7cd0*/  IMAD.WIDE R4, R140, 0x4, R138 ;  /* 0x000000048c047825 */ /* 0x000fe200078e028a */
[----:B------:R1:W-:Y:S01]  /*e7ce0*/  @P5 STG.E [R2.64], R222 ;  /* 0x000000de02005986 */ /* 0x0003e2000c101906 */
[----:B------:R-:W-:Y:S02]  /*e7cf0*/  ISETP.LT.AND P5, PT, R221, c[0x0][0x178], !P0 ;  /* 0x00005e00dd007a0c */ /* 0x000fe400047a1270 */
[----:B------:R-:W-:Y:S01]  /*e7d00*/  ISETP.LT.AND P0, PT, R220, c[0x0][0x178], !P0 ;  /* 0x00005e00dc007a0c */ /* 0x000fe20004701270 */
[--C-:B-1----:R-:W-:Y:S01]  /*e7d10*/  IMAD.WIDE R2, R6, 0x4, R136.reuse ;  /* 0x0000000406027825 */ /* 0x102fe200078e0288 */
[----:B------:R-:W3:Y:S04]  /*e7d20*/  LDL.LU R222, [R1+0xcec] ;  /* 0x000cec0001de7983 */ /* 0x000ee80000300800 */
[----:B------:R1:W-:Y:S01]  /*e7d30*/  @P2 STG.E [R2.64], R223 ;  /* 0x000000df02002986 */ /* 0x0003e2000c101906 */
[C---:B------:R-:W-:Y:S01]  /*e7d40*/  IMAD.WIDE R6, R140.reuse, 0x4, R136 ;  /* 0x000000048c067825 */ /* 0x040fe200078e0288 */
[----:B------:R-:W-:-:S02]  /*e7d50*/  IADD3 R140, R140, c[0x0][0x198], RZ ;  /* 0x000066008c8c7a10 */ /* 0x000fc40007ffe0ff */
[----:B-1----:R-:W3:Y:S03]  /*e7d60*/  LDL.LU R223, [R1+0x8bc] ;  /* 0x0008bc0001df7983 */ /* 0x002ee60000300800 */
[----:B------:R-:W-:Y:S01]  /*e7d70*/  IMAD.WIDE R2, R140, 0x4, R138 ;  /* 0x000000048c027825 */ /* 0x000fe200078e028a */
[----:B------:R-:W-:Y:S02]  /*e7d80*/  ISETP.GE.AND P2, PT, R141, c[0x0][0x17c], PT ;  /* 0x00005f008d007a0c */ /* 0x000fe40003f46270 */
[----:B------:R-:W3:Y:S04]  /*e7d90*/  LDL.LU R141, [R1+0x38c4] ;  /* 0x0038c400018d7983 */ /* 0x000ee80000300800 */
[----:B------:R1:W-:Y:S04]  /*e7da0*/  @P3 STG.E [R4.64], R217 ;  /* 0x000000d904003986 */ /* 0x0003e8000c101906 */
[----:B----4-:R4:W-:Y:S01]  /*e7db0*/  @P4 STG.E [R6.64], R219 ;  /* 0x000000db06004986 */ /* 0x0109e2000c101906 */
[----:B------:R-:W-:-:S02]  /*e7dc0*/  ISETP.LT.AND P4, PT, R221, c[0x0][0x178], !P6 ;  /* 0x00005e00dd007a0c */ /* 0x000fc40007781270 */
[----:B------:R-:W-:Y:S01]  /*e7dd0*/  ISETP.LT.AND P6, PT, R220, c[0x0][0x178], !P6 ;  /* 0x00005e00dc007a0c */ /* 0x000fe200077c1270 */
[C-C-:B-1----:R-:W-:Y:S01]  /*e7de0*/  IMAD.WIDE R4, R140.reuse, 0x4, R136.reuse ;  /* 0x000000048c047825 */ /* 0x142fe200078e0288 */
[----:B----4-:R-:W4:Y:S01]  /*e7df0*/  LDL.LU R219, [R1+0xd18] ;  /* 0x000d180001db7983 */ /* 0x010f220000300800 */
[----:B------:R-:W-:Y:S02]  /*e7e00*/  IADD3 R7, R140, c[0x0][0x198], RZ ;  /* 0x000066008c077a10 */ /* 0x000fe40007ffe0ff */
[----:B------:R-:W-:Y:S01]  /*e7e10*/  ISETP.GE.AND P3, PT, R145, c[0x0][0x17c], PT ;  /* 0x00005f0091007a0c */ /* 0x000fe20003f66270 */
[----:B------:R1:W-:Y:S04]  /*e7e20*/  @P5 STG.E [R2.64], R146 ;  /* 0x0000009202005986 */ /* 0x0003e8000c101906 */
[----:B------:R-:W4:Y:S04]  /*e7e30*/  LDL.LU R145, [R1+0xa58] ;  /* 0x000a580001917983 */ /* 0x000f280000300800 */
[----:B------:R1:W-:Y:S02]  /*e7e40*/  @P0 STG.E [R4.64], R147 ;  /* 0x0000009304000986 */ /* 0x0003e4000c101906 */
        /* <DEDUP_REMOVED lines=21> */
[----:B------:R-:W-:Y:S04]  /*e7fa0*/  @P0 STG.E [R4.64], R222 ;  /* 0x000000de04000986 */ /* 0x000fe8000c101906 */
[----:B------:R1:W-:Y:S01]  /*e7fb0*/  @P1 STG.E [R2.64], R223 ;  /* 0x000000df02001986 */ /* 0x0003e2000c101906 */
[----:B------:R-:W-:-:S02]  /*e7fc0*/  ISETP.LT.AND P1, PT, R221, c[0x0][0x178], !P3 ;  /* 0x00005e00dd007a0c */ /* 0x000fc40005f21270 */
[----:B------:R-:W-:Y:S01]  /*e7fd0*/  ISETP.LT.AND P3, PT, R220, c[0x0][0x178], !P3 ;  /* 0x00005e00dc007a0c */ /* 0x000fe20005f61270 */
[--C-:B-1----:R-:W-:Y:S01]  /*e7fe0*/  IMAD.WIDE R2, R6, 0x4, R138.reuse ;  /* 0x0000000406027825 */ /* 0x102fe200078e028a */
[----:B------:R-:W-:Y:S02]  /*e7ff0*/  ISETP.GE.AND P0, PT, R141, c[0x0][0x17c], PT ;  /* 0x00005f008d007a0c */ /* 0x000fe40003f06270 */
[----:B------:R-:W3:Y:S01]  /*e8000*/  LDL.LU R141, [R1+0x38b4] ;  /* 0x0038b400018d7983 */ /* 0x000ee20000300800 */
[----:B------:R-:W-:-:S03]  /*e8010*/  IMAD.WIDE R4, R140, 0x4, R138 ;  /* 0x000000048c047825 */ /* 0x000fc600078e028a */
        /* <DEDUP_REMOVED lines=12> */
[----:B---3--:R-:W-:-:S03]  /*e80e0*/  ISETP.GE.AND P3, PT, R142, c[0x0][0x17c], PT ;  /* 0x00005f008e007a0c */ /* 0x008fc60003f66270 */
[----:B------:R-:W3:Y:S04]  /*e80f0*/  LDL.LU R145, [R1+0x38d8] ;  /* 0x0038d80001917983 */ /* 0x000ee80000300800 */
[----:B------:R-:W3:Y:S01]  /*e8100*/  LDL.LU R142, [R1+0xd3c] ;  /* 0x000d3c00018e7983 */ /* 0x000ee20000300800 */
[C---:B------:R-:W-:Y:S02]  /*e8110*/  ISETP.LT.AND P4, PT, R221.reuse, c[0x0][0x178], !P5 ;  /* 0x00005e00dd007a0c */ /* 0x040fe40006f81270 */
[----:B------:R-:W-:Y:S01]  /*e8120*/  ISETP.LT.AND P5, PT, R220, c[0x0][0x178], !P5 ;  /* 0x00005e00dc007a0c */ /* 0x000fe20006fa1270 */
[----:B-1----:R-:W3:Y:S01]  /*e8130*/  LDL.LU R147, [R1+0xb6c] ;  /* 0x000b6c0001937983 */ /* 0x002ee20000300800 */
[----:B------:R-:W-:Y:S02]  /*e8140*/  IADD3 R140, R140, c[0x0][0x198], RZ ;  /* 0x000066008c8c7a10 */ /* 0x000fe40007ffe0ff */
[----:B------:R-:W-:-:S03]  /*e8150*/  ISETP.LT.AND P1, PT, R221, c[0x0][0x178], !P6 ;  /* 0x00005e00dd007a0c */ /* 0x000fc60007721270 */
[----:B------:R-:W-:-:S04]  /*e8160*/  IMAD.WIDE R2, R140, 0x4, R138 ;  /* 0x000000048c027825 */ /* 0x000fc800078e028a */
[--C-:B------:R-:W-:Y:S01]  /*e8170*/  IMAD.WIDE R4, R140, 0x4, R136.reuse ;  /* 0x000000048c047825 */ /* 0x100fe200078e0288 */
[----:B------:R-:W-:Y:S01]  /*e8180*/  ISETP.LT.AND P6, PT, R220, c[0x0][0x178], !P6 ;  /* 0x00005e00dc007a0c */ /* 0x000fe200077c1270 */
[----:B------:R1:W-:Y:S01]  /*e8190*/  @P4 STG.E [R2.64], R218 ;  /* 0x000000da02004986 */ /* 0x0003e2000c101906 */
[----:B------:R-:W-:Y:S02]  /*e81a0*/  IADD3 R7, R140, c[0x0][0x198], RZ ;  /* 0x000066008c077a10 */ /* 0x000fe40007ffe0ff */
[----:B------:R-:W-:Y:S01]  /*e81b0*/  ISETP.LT.AND P4, PT, R221, c[0x0][0x178], !P0 ;  /* 0x00005e00dd007a0c */ /* 0x000fe20004781270 */
[----:B------:R1:W-:Y:S01]  /*e81c0*/  @P5 STG.E [R4.64], R144 ;  /* 0x0000009004005986 */ /* 0x0003e2000c101906 */
[----:B------:R-:W-:Y:S02]  /*e81d0*/  ISETP.LT.AND P5, PT, R220, c[0x0][0x178], !P0 ;  /* 0x00005e00dc007a0c */ /* 0x000fe400047a1270 */
[C---:B------:R-:W-:Y:S01]  /*e81e0*/  IADD3 R6, R7.reuse, c[0x0][0x198], RZ ;  /* 0x0000660007067a10 */ /* 0x040fe20007ffe0ff */
[----:B-1----:R-:W-:-:S04]  /*e81f0*/  IMAD.WIDE R2, R7, 0x4, R136 ;  /* 0x0000000407027825 */ /* 0x002fc800078e0288 */
[----:B------:R-:W-:Y:S01]  /*e8200*/  IMAD.WIDE R4, R7, 0x4, R138 ;  /* 0x0000000407047825 */ /* 0x000fe200078e028a */
[----:B------:R-:W-:Y:S02]  /*e8210*/  ISETP.GE.AND P0, PT, R141, c[0x0][0x17c], PT ;  /* 0x00005f008d007a0c */ /* 0x000fe40003f06270 */
[----:B------:R-:W3:Y:S04]  /*e8220*/  LDL.LU R141, [R1+0x3894] ;  /* 0x00389400018d7983 */ /* 0x000ee80000300800 */
[----:B------:R1:W-:Y:S01]  /*e8230*/  @P1 STG.E [R4.64], R222 ;  /* 0x000000de04001986 */ /* 0x0003e2000c101906 */
[----:B------:R-:W-:-:S03]  /*e8240*/  ISETP.LT.AND P1, PT, R221, c[0x0][0x178], !P2 ;  /* 0x00005e00dd007a0c */ /* 0x000fc60005721270 */
[----:B------:R1:W-:Y:S04]  /*e8250*/  @P6 STG.E [R2.64], R223 ;  /* 0x000000df02006986 */ /* 0x0003e8000c101906 */
[----:B------:R-:W3:Y:S01]  /*e8260*/  LDL.LU R217, [R1+0xd48] ;  /* 0x000d480001d97983 */ /* 0x000ee20000300800 */
[----:B-1----:R-:W-:-:S03]  /*e8270*/  IMAD.WIDE R4, R6, 0x4, R138 ;  /* 0x0000000406047825 */ /* 0x002fc600078e028a */
[----:B------:R-:W3:Y:S01]  /*e8280*/  LDL.LU R144, [R1+0xc48] ;  /* 0x000c480001907983 */ /* 0x000ee20000300800 */
[C---:B------:R-:W-:Y:S01]  /*e8290*/  IMAD.WIDE R2, R6.reuse, 0x4, R136 ;  /* 0x0000000406027825 */ /* 0x040fe200078e0288 */
        /* <DEDUP_REMOVED lines=10> */
[----:B------:R-:W-:-:S03]  /*e8340*/  ISETP.LT.AND P2, PT, R220, c[0x0][0x178], !P2 ;  /* 0x00005e00dc007a0c */ /* 0x000fc60005741270 */
[----:B------:R-:W4:Y:S01]  /*e8350*/  LDL.LU R218, [R1+0xd58] ;  /* 0x000d580001da7983 */ /* 0x000f220000300800 */
[----:B------:R-:W-:Y:S02]  /*e8360*/  ISETP.LT.AND P4, PT, R221, c[0x0][0x178], !P3 ;  /* 0x00005e00dd007a0c */ /* 0x000fe40005f81270 */
[----:B------:R-:W-:Y:S01]  /*e8370*/  ISETP.LT.AND P5, PT, R220, c[0x0][0x178], !P3 ;  /* 0x00005e00dc007a0c */ /* 0x000fe20005fa1270 */
[----:B------:R-:W4:Y:S01]  /*e8380*/  LDL.LU R219, [R1+0xc68] ;  /* 0x000c680001db7983 */ /* 0x000f220000300800 */
[----:B------:R-:W-:Y:S01]  /*e8390*/  ISETP.GE.AND P3, PT, R145, c[0x0][0x17c], PT ;  /* 0x00005f0091007a0c */ /* 0x000fe20003f66270 */
[C---:B------:R-:W-:Y:S02]  /*e83a0*/  IMAD.WIDE R2, R6.reuse, 0x4, R136 ;  /* 0x0000000406027825 */ /* 0x040fe400078e0288 */
[----:B------:R-:W4:Y:S04]  /*e83b0*/  LDL.LU R145, [R1+0x38e8] ;  /* 0x0038e80001917983 */ /* 0x000f280000300800 */
[----:B------:R-:W4:Y:S01]  /*e83c0*/  LDL.LU R146, [R1+0xd5c] ;  /* 0x000d5c0001927983 */ /* 0x000f220000300800 */
[----:B------:R-:W-:-:S03]  /*e83d0*/  IADD3 R140, R6, c[0x0][0x198], RZ ;  /* 0x00006600068c7a10 */ /* 0x000fc60007ffe0ff */
[----:B------:R1:W-:Y:S02]  /*e83e0*/  @P2 STG.E [R2.64], R147 ;  /* 0x0000009302002986 */ /* 0x0003e4000c101906 */
[----:B------:R-:W-:Y:S01]  /*e83f0*/  IMAD.WIDE R4, R140, 0x4, R138 ;  /* 0x000000048c047825 */ /* 0x000fe200078e028a */
[----:B------:R-:W-:-:S03]  /*e8400*/  ISETP.LT.AND P1, PT, R221, c[0x0][0x178], !P0 ;  /* 0x00005e00dd007a0c */ /* 0x000fc60004721270 */
[C---:B------:R-:W-:Y:S01]  /*e8410*/  IMAD.WIDE R6, R140.reuse, 0x4, R136 ;  /* 0x000000048c067825 */ /* 0x040fe200078e0288 */
[----:B-1----:R-:W4:Y:S01]  /*e8420*/  LDL.LU R147, [R1+0xc6c] ;  /* 0x000c6c0001937983 */ /* 0x002f220000300800 */
[----:B------:R-:W-:-:S05]  /*e8430*/  IADD3 R140, R140, c[0x0][0x198], RZ ;  /* 0x000066008c8c7a10 */ /* 0x000fca0007ffe0ff */
[----:B------:R-:W-:Y:S01]  /*e8440*/  IMAD.WIDE R2, R140, 0x4, R138 ;  /* 0x000000048c027825 */ /* 0x000fe200078e028a */
[----:B------:R-:W-:Y:S02]  /*e8450*/  ISETP.GE.AND P2, PT, R141, c[0x0][0x17c], PT ;  /* 0x00005f008d007a0c */ /* 0x000fe40003f46270 */
        /* <DEDUP_REMOVED lines=8> */
[----:B------:R-:W3:Y:S04]  /*e84e0*/  LDL.LU R142, [R1+0x38ac] ;  /* 0x0038ac00018e7983 */ /* 0x000ee80000300800 */
[----:B-1----:R-:W3:Y:S01]  /*e84f0*/  LDL.LU R222, [R1+0xd6c] ;  /* 0x000d6c0001de7983 */ /* 0x002ee20000300800 */
[----:B------:R-:W-:Y:S01]  /*e8500*/  ISETP.LT.AND P0, PT, R220, c[0x0][0x178], !P0 ;  /* 0x00005e00dc007a0c */ /* 0x000fe20004701270 */
[C---:B------:R-:W-:Y:S01]  /*e8510*/  IMAD.WIDE R4, R140.reuse, 0x4, R136 ;  /* 0x000000048c047825 */ /* 0x040fe200078e0288 */
[----:B------:R-:W-:Y:S02]  /*e8520*/  ISETP.LT.AND P5, PT, R221, c[0x0][0x178], !P6 ;  /* 0x00005e00dd007a0c */ /* 0x000fe400077a1270 */
[----:B------:R-:W-:Y:S02]  /*e8530*/  IADD3 R7, R140, c[0x0][0x198], RZ ;  /* 0x000066008c077a10 */ /* 0x000fe40007ffe0ff */
[----:B------:R-:W-:-:S02]  /*e8540*/  ISETP.LT.AND P6, PT, R220, c[0x0][0x178], !P6 ;  /* 0x00005e00dc007a0c */ /* 0x000fc400077c1270 */
[----:B------:R-:W-:-:S05]  /*e8550*/  IADD3 R6, R7, c[0x0][0x198], RZ ;  /* 0x0000660007067a10 */ /* 0x000fca0007ffe0ff */
[----:B----4-:R1:W-:Y:S01]  /*e8560*/  @P0 STG.E [R4.64], R223 ;  /* 0x000000df04000986 */ /* 0x0103e2000c101906 */
[----:B------:R-:W-:Y:S01]  /*e8570*/  ISETP.LT.AND P0, PT, R221, c[0x0][0x178], !P3 ;  /* 0x00005e00dd007a0c */ /* 0x000fe20005f01270 */
[----:B------:R-:W-:Y:S01]  /*e8580*/  IMAD.WIDE R2, R7, 0x4, R136 ;  /* 0x0000000407027825 */ /* 0x000fe200078e0288 */
[----:B------:R-:W-:-:S03]  /*e8590*/  ISETP.LT.AND P3, PT, R220, c[0x0][0x178], !P3 ;  /* 0x00005e00dc007a0c */ /* 0x000fc60005f61270 */
[--C-:B-1----:R-:W-:Y:S01]  /*e85a0*/  IMAD.WIDE R4, R7, 0x4, R138.reuse ;  /* 0x0000000407047825 */ /* 0x102fe200078e028a */
[----:B------:R-:W4:Y:S04]  /*e85b0*/  LDL.LU R223, [R1+0xc7c] ;  /* 0x000c7c0001df7983 */ /* 0x000f280000300800 */
[----:B------:R1:W-:Y:S04]  /*e85c0*/  @P5 STG.E [R4.64], R218 ;  /* 0x000000da04005986 */ /* 0x0003e8000c101906 */
[----:B------:R1:W-:Y:S04]  /*e85d0*/  @P6 STG.E [R2.64], R219 ;  /* 0x000000db02006986 */ /* 0x0003e8000c101906 */
[----:B------:R-:W4:Y:S01]  /*e85e0*/  LDL.LU R192, [R1+0x38cc] ;  /* 0x0038cc0001c07983 */ /* 0x000f220000300800 */
[----:B-1----:R-:W-:-:S03]  /*e85f0*/  IMAD.WIDE R4, R6, 0x4, R138 ;  /* 0x0000000406047825 */ /* 0x002fc600078e028a */
[----:B------:R-:W4:Y:S04]  /*e8600*/  LDL.LU R219, [R1+0xcc0] ;  /* 0x000cc00001db7983 */ /* 0x000f280000300800 */
[----:B------:R1:W-:Y:S01]  /*e8610*/  @P0 STG.E [R4.64], R146 ;  /* 0x0000009204000986 */ /* 0x0003e2000c101906 */
[----:B------:R-:W-:Y:S01]  /*e8620*/  ISETP.LT.AND P5, PT, R221, c[0x0][0x178], !P2 ;  /* 0x00005e00dd007a0c */ /* 0x000fe200057a1270 */
[C---:B------:R-:W-:Y:S01]  /*e8630*/  IMAD.WIDE R2, R6.reuse, 0x4, R136 ;  /* 0x0000000406027825 */ /* 0x040fe200078e0288 */
[----:B------:R-:W-:Y:S02]  /*e8640*/  ISETP.GE.AND P6, PT, R145, c[0x0][0x17c], PT ;  /* 0x00005f0091007a0c */ /* 0x000fe40003fc6270 */
[----:B------:R-:W-:Y:S01]  /*e8650*/  IADD3 R6, R6, c[0x0][0x198], RZ ;  /* 0x0000660006067a10 */ /* 0x000fe20007ffe0ff */
[----:B-1----:R-:W4:Y:S01]  /*e8660*/  LDL.LU R146, [R1+0x4b0] ;  /* 0x0004b00001927983 */ /* 0x002f220000300800 */
[----:B------:R-:W-:-:S03]  /*e8670*/  ISETP.GE.AND P0, PT, R141, c[0x0][0x17c], PT ;  /* 0x00005f008d007a0c */ /* 0x000fc60003f06270 */
[----:B------:R-:W4:Y:S01]  /*e8680*/  LDL.LU R145, [R1+0x38e4] ;  /* 0x0038e40001917983 */ /* 0x000f220000300800 */
[----:B------:R-:W-:-:S03]  /*e8690*/  ISETP.LT.AND P2, PT, R220, c[0x0][0x178], !P2 ;  /* 0x00005e00dc007a0c */ /* 0x000fc60005741270 */
[----:B------:R-:W4:Y:S04]  /*e86a0*/  LDL.LU R141, [R1+0xcc4] ;  /* 0x000cc400018d7983 */ /* 0x000f280000300800 */
[----:B------:R1:W-:Y:S01]  /*e86b0*/  @P3 STG.E [R2.64], R147 ;  /* 0x0000009302003986 */ /* 0x0003e2000c101906 */
[----:B------:R-:W-:Y:S02]  /*e86c0*/  ISETP.LT.AND P3, PT, R221, c[0x0][0x178], !P4 ;  /* 0x00005e00dd007a0c */ /* 0x000fe40006761270 */
[C---:B------:R-:W-:Y:S01]  /*e86d0*/  IADD3 R140, R6.reuse, c[0x0][0x198], RZ ;  /* 0x00006600068c7a10 */ /* 0x040fe20007ffe0ff */
[--C-:B-1----:R-:W-:Y:S01]  /*e86e0*/  IMAD.WIDE R2, R6, 0x4, R138.reuse ;  /* 0x0000000406027825 */ /* 0x102fe200078e028a */
[----:B------:R-:W4:Y:S04]  /*e86f0*/  LDL.LU R147, [R1+0x4b4] ;  /* 0x0004b40001937983 */ /* 0x000f280000300800 */
[----:B------:R1:W-:Y:S01]  /*e8700*/  @P5 STG.E [R2.64], R144 ;  /* 0x0000009002005986 */ /* 0x0003e2000c101906 */
[----:B------:R-:W-:-:S04]  /*e8710*/  IMAD.WIDE R4, R140, 0x4, R138 ;  /* 0x000000048c047825 */ /* 0x000fc800078e028a */
[----:B-1----:R-:W-:Y:S01]  /*e8720*/  IMAD.WIDE R2, R6, 0x4, R136 ;  /* 0x0000000406027825 */ /* 0x002fe200078e0288 */
[----:B------:R-:W4:Y:S04]  /*e8730*/  LDL.LU R144, [R1+0x3900] ;  /* 0x0039000001907983 */ /* 0x000f280000300800 */
[----:B------:R-:W4:Y:S04]  /*e8740*/  LDL.LU R218, [R1+0xd90] ;  /* 0x000d900001da7983 */ /* 0x000f280000300800 */
[----:B--2---:R1:W-:Y:S04]  /*e8750*/  @P2 STG.E [R2.64], R143 ;  /* 0x0000008f02002986 */ /* 0x0043e8000c101906 */
[----:B-1----:R-:W2:Y:S01]  /*e8760*/  LDL.LU R143, [R1+0x60] ;  /* 0x00006000018f7983 */ /* 0x002ea20000300800 */
[----:B---3--:R-:W-:-:S03]  /*e8770*/  ISETP.GE.AND P2, PT, R142, c[0x0][0x17c], PT ;  /* 0x00005f008e007a0c */ /* 0x008fc60003f46270 */
[----:B------:R-:W3:Y:S04]  /*e8780*/  LDL.LU R142, [R1+0x3904] ;  /* 0x00390400018e7983 */ /* 0x000ee80000300800 */
[----:B------:R1:W-:Y:S04]  /*e8790*/  @P3 STG.E [R4.64], R222 ;  /* 0x000000de04003986 */ /* 0x0003e8000c101906 */
[----:B-1----:R-:W3:Y:S01]  /*e87a0*/  LDL.LU R222, [R1+0xd94] ;  /* 0x000d940001de7983 */ /* 0x002ee20000300800 */
[----:B------:R-:W-:Y:S02]  /*e87b0*/  ISETP.LT.AND P4, PT, R220, c[0x0][0x178], !P4 ;  /* 0x00005e00dc007a0c */ /* 0x000fe40006781270 */
[----:B------:R-:W-:Y:S01]  /*e87c0*/  ISETP.LT.AND P5, PT, R221, c[0x0][0x178], !P1 ;  /* 0x00005e00dd007a0c */ /* 0x000fe20004fa1270 */
[----:B------:R-:W-:Y:S01]  /*e87d0*/  IMAD.WIDE R6, R140, 0x4, R136 ;  /* 0x000000048c067825 */ /* 0x000fe200078e0288 */
[----:B------:R-:W-:-:S02]  /*e87e0*/  ISETP.LT.AND P1, PT, R220, c[0x0][0x178], !P1 ;  /* 0x00005e00dc007a0c */ /* 0x000fc40004f21270 */
[----:B------:R-:W-:Y:S02]  /*e87f0*/  IADD3 R140, R140, c[0x0][0x198], RZ ;  /* 0x000066008c8c7a10 */ /* 0x000fe40007ffe0ff */
[----:B------:R-:W-:-:S03]  /*e8800*/  ISETP.LT.AND P3, PT, R221, c[0x0][0x178], !P6 ;  /* 0x00005e00dd007a0c */ /* 0x000fc60007761270 */
[C---:B------:R-:W-:Y:S02]  /*e8810*/  IMAD.WIDE R2, R140.reuse, 0x4, R138 ;  /* 0x000000048c027825 */ /* 0x040fe400078e028a */
[----:B----4-:R1:W-:Y:S02]  /*e8820*/  @P4 STG.E [R6.64], R223 ;  /* 0x000000df06004986 */ /* 0x0103e4000c101906 */
[----:B------:R-:W-:Y:S01]  /*e8830*/  IMAD.WIDE R4, R140, 0x4, R136 ;  /* 0x000000048c047825 */ /* 0x000fe200078e0288 */
[----:B------:R-:W-:Y:S02]  /*e8840*/  ISETP.LT.AND P6, PT, R220, c[0x0][0x178], !P6 ;  /* 0x00005e00dc007a0c */ /* 0x000fe400077c1270 */
[----:B-1----:R-:W-:Y:S01]  /*e8850*/  IADD3 R7, R140, c[0x0][0x198], RZ ;  /* 0x000066008c077a10 */ /* 0x002fe20007ffe0ff */
[----:B------:R-:W4:Y:S04]  /*e8860*/  LDL.LU R223, [R1+0x64] ;  /* 0x0000640001df7983 */ /* 0x000f280000300800 */
[----:B------:R-:W-:Y:S01]  /*e8870*/  @P5 STG.E [R2.64], R219 ;  /* 0x000000db02005986 */ /* 0x000fe2000c101906 */
[----:B------:R-:W-:-:S02]  /*e8880*/  ISETP.LT.AND P5, PT, R220, c[0x0][0x178], !P0 ;  /* 0x00005e00dc007a0c */ /* 0x000fc400047a1270 */
[----:B------:R-:W-:Y:S01]  /*e8890*/  IADD3 R6, R7, c[0x0][0x198], RZ ;  /* 0x0000660007067a10 */ /* 0x000fe20007ffe0ff */
[----:B------:R1:W-:Y:S01]  /*e88a0*/  @P1 STG.E [R4.64], R146 ;  /* 0x0000009204001986 */ /* 0x0003e2000c101906 */
[----:B------:R-:W-:Y:S01]  /*e88b0*/  ISETP.LT.AND P1, PT, R221, c[0x0][0x178], !P0 ;  /* 0x00005e00dd007a0c */ /* 0x000fe20004721270 */
[----:B-1----:R-:W-:-:S05]  /*e88c0*/  IMAD.WIDE R4, R7, 0x4, R138 ;  /* 0x0000000407047825 */ /* 0x002fca00078e028a */
[----:B------:R1:W-:Y:S01]  /*e88d0*/  @P3 STG.E [R4.64], R141 ;  /* 0x0000008d04003986 */ /* 0x0003e2000c101906 */
[----:B------:R-:W-:Y:S01]  /*e88e0*/  IMAD.WIDE R2, R7, 0x4, R136 ;  /* 0x0000000407027825 */ /* 0x000fe200078e0288 */
[----:B------:R-:W-:Y:S02]  /*e88f0*/  ISETP.LT.AND P3, PT, R221, c[0x0][0x178], !P2 ;  /* 0x00005e00dd007a0c */ /* 0x000fe40005761270 */
[----:B-1----:R-:W4:Y:S01]  /*e8900*/  LDL.LU R141, [R1+0x38c8] ;  /* 0x0038c800018d7983 */ /* 0x002f220000300800 */
[----:B------:R-:W-:Y:S01]  /*e8910*/  IMAD.WIDE R4, R6, 0x4, R138 ;  /* 0x0000000406047825 */ /* 0x000fe200078e028a */
[----:B------:R-:W-:Y:S02]  /*e8920*/  ISETP.GE.AND P0, PT, R145, c[0x0][0x17c], PT ;  /* 0x00005f0091007a0c */ /* 0x000fe40003f06270 */
[----:B------:R-:W4:Y:S04]  /*e8930*/  LDL.LU R219, [R1+0xda0] ;  /* 0x000da00001db7983 */ /* 0x000f280000300800 */
[----:B------:R1:W-:Y:S04]  /*e8940*/  @P6 STG.E [R2.64], R147 ;  /* 0x0000009302006986 */ /* 0x0003e8000c101906 */
[----:B------:R-:W4:Y:S01]  /*e8950*/  LDL.LU R145, [R1] ;  /* 0x0000000001917983 */ /* 0x000f220000300800 */
[----:B------:R-:W-:-:S03]  /*e8960*/  ISETP.GE.AND P6, PT, R144, c[0x0][0x17c], PT ;  /* 0x00005f0090007a0c */ /* 0x000fc60003fc6270 */
[----:B------:R-:W4:Y:S01]  /*e8970*/  LDL.LU R144, [R1+0x38e0] ;  /* 0x0038e00001907983 */ /* 0x000f220000300800 */
[C---:B-1----:R-:W-:Y:S01]  /*e8980*/  IMAD.WIDE R2, R6.reuse, 0x4, R136 ;  /* 0x0000000406027825 */ /* 0x042fe200078e0288 */
[----:B------:R-:W-:Y:S02]  /*e8990*/  IADD3 R6, R6, c[0x0][0x198], RZ ;  /* 0x0000660006067a10 */ /* 0x000fe40007ffe0ff */
[----:B------:R-:W-:Y:S04]  /*e89a0*/  @P1 STG.E [R4.64], R218 ;  /* 0x000000da04001986 */ /* 0x000fe8000c101906 */
[----:B------:R-:W4:Y:S04]  /*e89b0*/  LDL.LU R146, [R1+0xda4] ;  /* 0x000da40001927983 */ /* 0x000f280000300800 */
[----:B------:R-:W4:Y:S04]  /*e89c0*/  LDL.LU R147, [R1+0x4] ;  /* 0x0000040001937983 */ /* 0x000f280000300800 */
[----:B--2---:R1:W-:Y:S02]  /*e89d0*/  @P5 STG.E [R2.64], R143 ;  /* 0x0000008f02005986 */ /* 0x0043e4000c101906 */
[----:B-1----:R-:W-:-:S02]  /*e89e0*/  IMAD.WIDE R2, R6, 0x4, R138 ;  /* 0x0000000406027825 */ /* 0x002fc400078e028a */
[----:B------:R-:W2:Y:S01]  /*e89f0*/  LDL.LU R143, [R1+0x38fc] ;  /* 0x0038fc00018f7983 */ /* 0x000ea20000300800 */
[----:B---3--:R-:W-:-:S03]  /*e8a00*/  ISETP.GE.AND P1, PT, R142, c[0x0][0x17c], PT ;  /* 0x00005f008e007a0c */ /* 0x008fc60003f26270 */
[----:B------:R1:W-:Y:S04]  /*e8a10*/  @P3 STG.E [R2.64], R222 ;  /* 0x000000de02003986 */ /* 0x0003e8000c101906 */
[----:B-1----:R-:W3:Y:S04]  /*e8a20*/  LDL.LU R222, [R1+0x910] ;  /* 0x0009100001de7983 */ /* 0x002ee80000300800 */
[----:B------:R-:W3:Y:S01]  /*e8a30*/  LDL.LU R142, [R1+0x3914] ;  /* 0x00391400018e7983 */ /* 0x000ee20000300800 */
[----:B------:R-:W-:Y:S01]  /*e8a40*/  ISETP.LT.AND P2, PT, R220, c[0x0][0x178], !P2 ;  /* 0x00005e00dc007a0c */ /* 0x000fe20005741270 */
[----:B------:R-:W-:Y:S01]  /*e8a50*/  IMAD.WIDE R2, R6, 0x4, R136 ;  /* 0x0000000406027825 */ /* 0x000fe200078e0288 */
[----:B------:R-:W-:-:S04]  /*e8a60*/  ISETP.GE.AND P4, PT, R192, c[0x0][0x17c], PT ;  /* 0x00005f00c0007a0c */ /* 0x000fc80003f86270 */
[----:B------:R-:W-:Y:S02]  /*e8a70*/  ISETP.LT.AND P5, PT, R221, c[0x0][0x178], !P4 ;  /* 0x00005e00dd007a0c */ /* 0x000fe400067a1270 */
[----:B------:R-:W-:Y:S02]  /*e8a80*/  ISETP.LT.AND P4, PT, R220, c[0x0][0x178], !P4 ;  /* 0x00005e00dc007a0c */ /* 0x000fe40006781270 */
[----:B------:R-:W-:-:S03]  /*e8a90*/  IADD3 R140, R6, c[0x0][0x198], RZ ;  /* 0x00006600068c7a10 */ /* 0x000fc60007ffe0ff */
[----:B----4-:R1:W-:Y:S01]  /*e8aa0*/  @P2 STG.E [R2.64], R223 ;  /* 0x000000df02002986 */ /* 0x0103e2000c101906 */
[----:B------:R-:W-:Y:S01]  /*e8ab0*/  ISETP.LT.AND P3, PT, R221, c[0x0][0x178], !P0 ;  /* 0x00005e00dd007a0c */ /* 0x000fe20004761270 */
        /* <DEDUP_REMOVED lines=8> */
[----:B------:R1:W-:Y:S01]  /*e8b40*/  @P5 STG.E [R4.64], R219 ;  /* 0x000000db04005986 */ /* 0x0003e2000c101906 */
[----:B------:R-:W-:Y:S02]  /*e8b50*/  ISETP.LT.AND P5, PT, R221, c[0x0][0x178], !P6 ;  /* 0x00005e00dd007a0c */ /* 0x000fe400077a1270 */
[----:B------:R-:W-:Y:S01]  /*e8b60*/  ISETP.LT.AND P6, PT, R220, c[0x0][0x178], !P6 ;  /* 0x00005e00dc007a0c */ /* 0x000fe200077c1270 */
[----:B------:R-:W4:Y:S04]  /*e8b70*/  LDL.LU R217, [R1+0xdf0] ;  /* 0x000df00001d97983 */ /* 0x000f280000300800 */
[----:B------:R1:W-:Y:S02]  /*e8b80*/  @P4 STG.E [R6.64], R145 ;  /* 0x0000009106004986 */ /* 0x0003e4000c101906 */
[----:B-1----:R-:W-:-:S02]  /*e8b90*/  IMAD.WIDE R4, R140, 0x4, R136 ;  /* 0x000000048c047825 */ /* 0x002fc400078e0288 */
[----:B------:R-:W4:Y:S04]  /*e8ba0*/  LDL.LU R218, [R1+0x4a0] ;  /* 0x0004a00001da7983 */ /* 0x000f280000300800 */
[----:B------:R-:W4:Y:S01]  /*e8bb0*/  LDL.LU R192, [R1+0x38dc] ;  /* 0x0038dc0001c07983 */ /* 0x000f220000300800 */
        /* <DEDUP_REMOVED lines=8> */
[----:B---3--:R1:W-:Y:S04]  /*e8c40*/  @P5 STG.E [R4.64], R222 ;  /* 0x000000de04005986 */ /* 0x0083e8000c101906 */
[----:B------:R3:W-:Y:S01]  /*e8c50*/  @P6 STG.E [R2.64], R236 ;  /* 0x000000ec02006986 */ /* 0x0007e2000c101906 */
[----:B------:R-:W-:-:S03]  /*e8c60*/  ISETP.GE.AND P6, PT, R142, c[0x0][0x17c], PT ;  /* 0x00005f008e007a0c */ /* 0x000fc60003fc6270 */
[----:B------:R-:W2:Y:S01]  /*e8c70*/  LDL.LU R142, [R1+0x38f8] ;  /* 0x0038f800018e7983 */ /* 0x000ea20000300800 */
[----:B------:R-:W-:Y:S02]  /*e8c80*/  ISETP.LT.AND P3, PT, R221, c[0x0][0x178], !P1 ;  /* 0x00005e00dd007a0c */ /* 0x000fe40004f61270 */
[----:B------:R-:W-:Y:S01]  /*e8c90*/  ISETP.LT.AND P1, PT, R220, c[0x0][0x178], !P1 ;  /* 0x00005e00dc007a0c */ /* 0x000fe20004f21270 */
[----:B------:R-:W2:Y:S01]  /*e8ca0*/  LDL.LU R145, [R1+0xdd0] ;  /* 0x000dd00001917983 */ /* 0x000ea20000300800 */
[----:B------:R-:W-:Y:S02]  /*e8cb0*/  IADD3 R6, R7, c[0x0][0x198], RZ ;  /* 0x0000660007067a10 */ /* 0x000fe40007ffe0ff */
[----:B------:R-:W-:Y:S01]  /*e8cc0*/  ISETP.LT.AND P5, PT, R221, c[0x0][0x178], !P2 ;  /* 0x00005e00dd007a0c */ /* 0x000fe200057a1270 */
[----:B------:R-:W2:Y:S02]  /*e8cd0*/  LDL.LU R146, [R1+0x30] ;  /* 0x0000300001927983 */ /* 0x000ea40000300800 */
[----:B-1----:R-:W-:-:S04]  /*e8ce0*/  IMAD.WIDE R4, R6, 0x4, R138 ;  /* 0x0000000406047825 */ /* 0x002fc800078e028a */
[----:B---3--:R-:W-:Y:S01]  /*e8cf0*/  IMAD.WIDE R2, R6, 0x4, R136 ;  /* 0x0000000406027825 */ /* 0x008fe200078e0288 */
[----:B------:R-:W-:Y:S02]  /*e8d00*/  ISETP.GE.AND P4, PT, R144, c[0x0][0x17c], PT ;  /* 0x00005f0090007a0c */ /* 0x000fe40003f86270 */
[----:B------:R-:W-:Y:S01]  /*e8d10*/  IADD3 R6, R6, c[0x0][0x198], RZ ;  /* 0x0000660006067a10 */ /* 0x000fe20007ffe0ff */
[----:B----4-:R-:W-:Y:S04]  /*e8d20*/  @P3 STG.E [R4.64], R223 ;  /* 0x000000df04003986 */ /* 0x010fe8000c101906 */
[----:B------:R1:W-:Y:S01]  /*e8d30*/  @P1 STG.E [R2.64], R237 ;  /* 0x000000ed02001986 */ /* 0x0003e2000c101906 */
[----:B------:R-:W-:Y:S02]  /*e8d40*/  ISETP.LT.AND P2, PT, R220, c[0x0][0x178], !P2 ;  /* 0x00005e00dc007a0c */ /* 0x000fe40005741270 */
[----:B------:R-:W-:-:S02]  /*e8d50*/  ISETP.LT.AND P3, PT, R221, c[0x0][0x178], !P4 ;  /* 0x00005e00dd007a0c */ /* 0x000fc40006761270 */
[----:B------:R-:W-:Y:S02]  /*e8d60*/  ISETP.LT.AND P4, PT, R220, c[0x0][0x178], !P4 ;  /* 0x00005e00dc007a0c */ /* 0x000fe40006781270 */
[C---:B------:R-:W-:Y:S01]  /*e8d70*/  IADD3 R140, R6.reuse, c[0x0][0x198], RZ ;  /* 0x00006600068c7a10 */ /* 0x040fe20007ffe0ff */
[----:B-1----:R-:W-:-:S04]  /*e8d80*/  IMAD.WIDE R2, R6, 0x4, R138 ;  /* 0x0000000406027825 */ /* 0x002fc800078e028a */
[----:B------:R-:W-:Y:S01]  /*e8d90*/  IMAD.WIDE R4, R140, 0x4, R138 ;  /* 0x000000048c047825 */ /* 0x000fe200078e028a */
[----:B------:R-:W-:Y:S02]  /*e8da0*/  ISETP.GE.AND P1, PT, R141, c[0x0][0x17c], PT ;  /* 0x00005f008d007a0c */ /* 0x000fe40003f26270 */
[----:B------:R-:W3:Y:S04]  /*e8db0*/  LDL.LU R141, [R1+0x3910] ;  /* 0x00391000018d7983 */ /* 0x000ee80000300800 */
[----:B------:R-:W4:Y:S04]  /*e8dc0*/  LDL.LU R222, [R1+0xdd4] ;  /* 0x000dd40001de7983 */ /* 0x000f280000300800 */
[----:B------:R-:W3:Y:S04]  /*e8dd0*/  LDL.LU R223, [R1+0x34] ;  /* 0x0000340001df7983 */ /* 0x000ee80000300800 */
[----:B------:R1:W-:Y:S04]  /*e8de0*/  @P5 STG.E [R2.64], R217 ;  /* 0x000000d902005986 */ /* 0x0003e8000c101906 */
[----:B------:R-:W3:Y:S04]  /*e8df0*/  LDL.LU R144, [R1+0x392c] ;  /* 0x00392c0001907983 */ /* 0x000ee80000300800 */
[----:B------:R-:W3:Y:S01]  /*e8e00*/  LDL.LU R147, [R1+0xd80] ;  /* 0x000d800001937983 */ /* 0x000ee20000300800 */
[----:B-1----:R-:W-:-:S04]  /*e8e10*/  IMAD.WIDE R2, R6, 0x4, R136 ;  /* 0x0000000406027825 */ /* 0x002fc800078e0288 */
[C---:B------:R-:W-:Y:S01]  /*e8e20*/  IMAD.WIDE R6, R140.reuse, 0x4, R136 ;  /* 0x000000048c067825 */ /* 0x040fe200078e0288 */
[----:B------:R1:W-:Y:S04]  /*e8e30*/  @P2 STG.E [R2.64], R218 ;  /* 0x000000da02002986 */ /* 0x0003e8000c101906 */
[----:B------:R-:W-:Y:S01]  /*e8e40*/  @P3 STG.E [R4.64], R219 ;  /* 0x000000db04003986 */ /* 0x000fe2000c101906 */
[----:B-1----:R-:W-:-:S03]  /*e8e50*/  IADD3 R2, R140, c[0x0][0x198], RZ ;  /* 0x000066008c027a10 */ /* 0x002fc60007ffe0ff */
[----:B------:R-:W3:Y:S04]  /*e8e60*/  LDL.LU R140, [R1+0x3930] ;  /* 0x00393000018c7983 */ /* 0x000ee80000300800 */
[----:B--2---:R1:W-:Y:S04]  /*e8e70*/  @P4 STG.E [R6.64], R143 ;  /* 0x0000008f06004986 */ /* 0x0043e8000c101906 */
[----:B-1----:R-:W2:Y:S01]  /*e8e80*/  LDL.LU R143, [R1+0xd84] ;  /* 0x000d8400018f7983 */ /* 0x002ea20000300800 */
[----:B------:R-:W-:-:S03]  /*e8e90*/  ISETP.GE.AND P3, PT, R142, c[0x0][0x17c], PT ;  /* 0x00005f008e007a0c */ /* 0x000fc60003f66270 */
[----:B------:R-:W2:Y:S01]  /*e8ea0*/  LDL.LU R142, [R1+0x38f4] ;  /* 0x0038f400018e7983 */ /* 0x000ea20000300800 */
[C---:B------:R-:W-:Y:S02]  /*e8eb0*/  ISETP.LT.AND P5, PT, R221.reuse, c[0x0][0x178], !P0 ;  /* 0x00005e00dd007a0c */ /* 0x040fe400047a1270 */
[----:B------:R-:W-:Y:S01]  /*e8ec0*/  ISETP.LT.AND P0, PT, R220, c[0x0][0x178], !P0 ;  /* 0x00005e00dc007a0c */ /* 0x000fe20004701270 */
[----:B------:R-:W-:Y:S01]  /*e8ed0*/  IMAD.WIDE R6, R2, 0x4, R138 ;  /* 0x0000000402067825 */ /* 0x000fe200078e028a */
[----:B------:R-:W-:-:S03]  /*e8ee0*/  ISETP.LT.AND P4, PT, R221, c[0x0][0x178], !P6 ;  /* 0x00005e00dd007a0c */ /* 0x000fc60007781270 */
[C---:B------:R-:W-:Y:S01]  /*e8ef0*/  IMAD.WIDE R4, R2.reuse, 0x4, R136 ;  /* 0x0000000402047825 */ /* 0x040fe200078e0288 */
[----:B------:R-:W-:Y:S02]  /*e8f00*/  IADD3 R2, R2, c[0x0][0x198], RZ ;  /* 0x0000660002027a10 */ /* 0x000fe40007ffe0ff */
[----:B------:R-:W-:-:S03]  /*e8f10*/  ISETP.LT.AND P6, PT, R220, c[0x0][0x178], !P6 ;  /* 0x00005e00dc007a0c */ /* 0x000fc600077c1270 */
[----:B------:R-:W-:Y:S04]  /*e8f20*/  @P5 STG.E [R6.64], R145 ;  /* 0x0000009106005986 */ /* 0x000fe8000c101906 */
[----:B------:R1:W-:Y:S01]  /*e8f30*/  @P0 STG.E [R4.64], R146 ;  /* 0x0000009204000986 */ /* 0x0003e2000c101906 */
[----:B------:R-:W-:Y:S02]  /*e8f40*/  ISETP.GE.AND P2, PT, R192, c[0x0][0x17c], PT ;  /* 0x00005f00c0007a0c */ /* 0x000fe40003f46270 */
[----:B------:R-:W-:Y:S01]  /*e8f50*/  ISETP.LT.AND P0, PT, R221, c[0x0][0x178], !P1 ;  /* 0x00005e00dd007a0c */ /* 0x000fe20004f01270 */
[----:B-1----:R-:W-:Y:S01]  /*e8f60*/  IMAD.WIDE R4, R2, 0x4, R138 ;  /* 0x0000000402047825 */ /* 0x002fe200078e028a */
[----:B------:R-:W-:-:S03]  /*e8f70*/  ISETP.LT.AND P1, PT, R220, c[0x0][0x178], !P1 ;  /* 0x00005e00dc007a0c */ /* 0x000fc60004f21270 */
[C---:B------:R-:W-:Y:S01]  /*e8f80*/  IMAD.WIDE R6, R2.reuse, 0x4, R136 ;  /* 0x0000000402067825 */ /* 0x040fe200078e0288 */
[----:B------:R-:W-:Y:S01]  /*e8f90*/  IADD3 R3, R2, c[0x0][0x198], RZ ;  /* 0x0000660002037a10 */ /* 0x000fe20007ffe0ff */
[----:B----4-:R1:W-:Y:S01]  /*e8fa0*/  @P4 STG.E [R4.64], R222 ;  /* 0x000000de04004986 */ /* 0x0103e2000c101906 */
[----:B------:R-:W-:Y:S02]  /*e8fb0*/  ISETP.LT.AND P4, PT, R221, c[0x0][0x178], !P2 ;  /* 0x00005e00dd007a0c */ /* 0x000fe40005781270 */
[----:B---3--:R-:W-:Y:S01]  /*e8fc0*/  ISETP.GE.AND P5, PT, R141, c[0x0][0x17c], PT ;  /* 0x00005f008d007a0c */ /* 0x008fe20003fa6270 */
[----:B------:R3:W-:Y:S01]  /*e8fd0*/  @P6 STG.E [R6.64], R223 ;  /* 0x000000df06006986 */ /* 0x0007e2000c101906 */
[----:B------:R-:W-:-:S03]  /*e8fe0*/  IADD3 R141, R3, c[0x0][0x198], RZ ;  /* 0x00006600038d7a10 */ /* 0x000fc60007ffe0ff */
[----:B-1----:R-:W4:Y:S04]  /*e8ff0*/  LDL.LU R222, [R1+0x900] ;  /* 0x0009000001de7983 */ /* 0x002f280000300800 */
[----:B------:R-:W4:Y:S01]  /*e9000*/  LDL.LU R146, [R1+0x390c] ;  /* 0x00390c0001927983 */ /* 0x000f220000300800 */
[----:B------:R-:W-:-:S03]  /*e9010*/  IMAD.WIDE R4, R3, 0x4, R138 ;  /* 0x0000000403047825 */ /* 0x000fc600078e028a */
[----:B---3--:R-:W3:Y:S01]  /*e9020*/  LDL.LU R223, [R1+0x904] ;  /* 0x0009040001df7983 */ /* 0x008ee20000300800 */
[----:B------:R-:W-:Y:S01]  /*e9030*/  ISETP.LT.AND P2, PT, R220, c[0x0][0x178], !P2 ;  /* 0x00005e00dc007a0c */ /* 0x000fe20005741270 */
[----:B------:R-:W-:Y:S02]  /*e9040*/  IMAD.WIDE R6, R3, 0x4, R136 ;  /* 0x0000000403067825 */ /* 0x000fe400078e0288 */
[----:B------:R-:W3:Y:S02]  /*e9050*/  LDL.LU R145, [R1+0x3928] ;  /* 0x0039280001917983 */ /* 0x000ee40000300800 */
[----:B------:R-:W-:Y:S02]  /*e9060*/  IMAD.WIDE R2, R141, 0x4, R138 ;  /* 0x000000048d027825 */ /* 0x000fe400078e028a */
[----:B------:R1:W-:Y:S01]  /*e9070*/  @P0 STG.E [R4.64], R147 ;  /* 0x0000009304000986 */ /* 0x0003e2000c101906 */
[----:B------:R-:W-:-:S03]  /*e9080*/  ISETP.GE.AND P6, PT, R144, c[0x0][0x17c], PT ;  /* 0x00005f0090007a0c */ /* 0x000fc60003fc6270 */
[----:B------:R-:W-:Y:S04]  /*e9090*/  @P1 STG.E [R6.64], R248 ;  /* 0x000000f806001986 */ /* 0x000fe8000c101906 */
[----:B------:R-:W3:Y:S04]  /*e90a0*/  LDL.LU R144, [R1+0xe00] ;  /* 0x000e000001907983 */ /* 0x000ee80000300800 */
[----:B-1----:R-:W3:Y:S01]  /*e90b0*/  LDL.LU R147, [R1+0x400] ;  /* 0x0004000001937983 */ /* 0x002ee20000300800 */
[----:B------:R-:W-:Y:S02]  /*e90c0*/  ISETP.GE.AND P0, PT, R140, c[0x0][0x17c], PT ;  /* 0x00005f008c007a0c */ /* 0x000fe40003f06270 */
[C---:B------:R-:W-:Y:S01]  /*e90d0*/  IADD3 R140, R141.reuse, c[0x0][0x198], RZ ;  /* 0x000066008d8c7a10 */ /* 0x040fe20007ffe0ff */
[----:B--2---:R1:W-:Y:S02]  /*e90e0*/  @P4 STG.E [R2.64], R143 ;  /* 0x0000008f02004986 */ /* 0x0043e4000c101906 */
[----:B-1----:R-:W-:-:S02]  /*e90f0*/  IMAD.WIDE R2, R141, 0x4, R136 ;  /* 0x000000048d027825 */ /* 0x002fc400078e0288 */
[----:B------:R-:W2:Y:S04]  /*e9100*/  LDL.LU R141, [R1+0x3940] ;  /* 0x00394000018d7983 */ /* 0x000ea80000300800 */
[----:B------:R1:W-:Y:S01]  /*e9110*/  @P2 STG.E [R2.64], R249 ;  /* 0x000000f902002986 */ /* 0x0003e2000c101906 */
[----:B------:R-:W-:-:S03]  /*e9120*/  ISETP.GE.AND P2, PT, R142, c[0x0][0x17c], PT ;  /* 0x00005f008e007a0c */ /* 0x000fc60003f46270 */
[----:B------:R-:W2:Y:S04]  /*e9130*/  LDL.LU R142, [R1+0xe04] ;  /* 0x000e0400018e7983 */ /* 0x000ea80000300800 */
[----:B------:R-:W2:Y:S01]  /*e9140*/  LDL.LU R143, [R1+0x404] ;  /* 0x00040400018f7983 */ /* 0x000ea20000300800 */
[C---:B------:R-:W-:Y:S02]  /*e9150*/  ISETP.LT.AND P1, PT, R221.reuse, c[0x0][0x178], !P3 ;  /* 0x00005e00dd007a0c */ /* 0x040fe40005f21270 */
[----:B------:R-:W-:Y:S02]  /*e9160*/  ISETP.LT.AND P3, PT, R220, c[0x0][0x178], !P3 ;  /* 0x00005e00dc007a0c */ /* 0x000fe40005f61270 */
[----:B------:R-:W-:Y:S01]  /*e9170*/  ISETP.LT.AND P4, PT, R221, c[0x0][0x178], !P5 ;  /* 0x00005e00dd007a0c */ /* 0x000fe20006f81270 */
[----:B------:R-:W-:Y:S01]  /*e9180*/  IMAD.WIDE R4, R140, 0x4, R138 ;  /* 0x000000048c047825 */ /* 0x000fe200078e028a */
[----:B------:R-:W-:-:S02]  /*e9190*/  ISETP.LT.AND P5, PT, R220, c[0x0][0x178], !P5 ;  /* 0x00005e00dc007a0c */ /* 0x000fc40006fa1270 */
[C---:B-1----:R-:W-:Y:S01]  /*e91a0*/  IADD3 R2, R140.reuse, c[0x0][0x198], RZ ;  /* 0x000066008c027a10 */ /* 0x042fe20007ffe0ff */
[----:B------:R-:W-:Y:S02]  /*e91b0*/  IMAD.WIDE R6, R140, 0x4, R136 ;  /* 0x000000048c067825 */ /* 0x000fe400078e0288 */
[----:B------:R-:W2:Y:S04]  /*e91c0*/  LDL.LU R140, [R1+0x3944] ;  /* 0x00394400018c7983 */ /* 0x000ea80000300800 */
[----:B------:R-:W2:Y:S04]  /*e91d0*/  LDL.LU R219, [R1+0xdc0] ;  /* 0x000dc00001db7983 */ /* 0x000ea80000300800 */
[----:B----4-:R1:W-:Y:S04]  /*e91e0*/  @P1 STG.E [R4.64], R222 ;  /* 0x000000de04001986 */ /* 0x0103e8000c101906 */
[----:B------:R4:W-:Y:S01]  /*e91f0*/  @P3 STG.E [R6.64], R232 ;  /* 0x000000e806003986 */ /* 0x0009e2000c101906 */
[----:B------:R-:W-:-:S02]  /*e9200*/  ISETP.LT.AND P1, PT, R221, c[0x0][0x178], !P6 ;  /* 0x00005e00dd007a0c */ /* 0x000fc40007721270 */
[----:B------:R-:W-:Y:S01]  /*e9210*/  ISETP.LT.AND P6, PT, R220, c[0x0][0x178], !P6 ;  /* 0x00005e00dc007a0c */ /* 0x000fe200077c1270 */
[----:B-1----:R-:W-:-:S04]  /*e9220*/  IMAD.WIDE R4, R2, 0x4, R138 ;  /* 0x0000000402047825 */ /* 0x002fc800078e028a */
[C---:B----4-:R-:W-:Y:S01]  /*e9230*/  IMAD.WIDE R6, R2.reuse, 0x4, R136 ;  /* 0x0000000402067825 */ /* 0x050fe200078e0288 */
[----:B---3--:R1:W-:Y:S01]  /*e9240*/  @P4 STG.E [R4.64], R223 ;  /* 0x000000df04004986 */ /* 0x0083e2000c101906 */
[----:B------:R-:W-:Y:S02]  /*e9250*/  IADD3 R2, R2, c[0x0][0x198], RZ ;  /* 0x0000660002027a10 */ /* 0x000fe40007ffe0ff */
[----:B------:R-:W-:Y:S01]  /*e9260*/  ISETP.GE.AND P3, PT, R146, c[0x0][0x17c], PT ;  /* 0x00005f0092007a0c */ /* 0x000fe20003f66270 */
[----:B------:R3:W-:Y:S01]  /*e9270*/  @P5 STG.E [R6.64], R233 ;  /* 0x000000e906005986 */ /* 0x0007e2000c101906 */
[----:B------:R-:W-:Y:S02]  /*e9280*/  ISETP.LT.AND P4, PT, R221, c[0x0][0x178], !P0 ;  /* 0x00005e00dd007a0c */ /* 0x000fe40004781270 */
[----:B------:R-:W-:Y:S01]  /*e9290*/  ISETP.LT.AND P5, PT, R220, c[0x0][0x178], !P0 ;  /* 0x00005e00dc007a0c */ /* 0x000fe200047a1270 */
[----:B------:R-:W4:Y:S01]  /*e92a0*/  LDL.LU R146, [R1+0x20] ;  /* 0x0000200001927983 */ /* 0x000f220000300800 */
[----:B------:R-:W-:-:S03]  /*e92b0*/  ISETP.GE.AND P0, PT, R145, c[0x0][0x17c], PT ;  /* 0x00005f0091007a0c */ /* 0x000fc60003f06270 */
[----:B------:R-:W4:Y:S01]  /*e92c0*/  LDL.LU R145, [R1+0x3908] ;  /* 0x0039080001917983 */ /* 0x000f220000300800 */
[----:B-1----:R-:W-:-:S03]  /*e92d0*/  IMAD.WIDE R4, R2, 0x4, R138 ;  /* 0x0000000402047825 */ /* 0x002fc600078e028a */
[----:B------:R-:W4:Y:S01]  /*e92e0*/  LDL.LU R222, [R1+0xdc4] ;  /* 0x000dc40001de7983 */ /* 0x000f220000300800 */
[C---:B---3--:R-:W-:Y:S01]  /*e92f0*/  IADD3 R6, R2.reuse, c[0x0][0x198], RZ ;  /* 0x0000660002067a10 */ /* 0x048fe20007ffe0ff */
[----:B------:R-:W-:Y:S02]  /*e9300*/  IMAD.WIDE R2, R2, 0x4, R136 ;  /* 0x0000000402027825 */ /* 0x000fe400078e0288 */
[----:B------:R-:W4:Y:S04]  /*e9310*/  LDL.LU R223, [R1+0x24] ;  /* 0x0000240001df7983 */ /* 0x000f280000300800 */
[----:B------:R1:W-:Y:S04]  /*e9320*/  @P1 STG.E [R4.64], R144 ;  /* 0x0000009004001986 */ /* 0x0003e8000c101906 */
[----:B------:R1:W-:Y:S02]  /*e9330*/  @P6 STG.E [R2.64], R147 ;  /* 0x0000009302006986 */ /* 0x0003e4000c101906 */
[----:B-1----:R-:W-:-:S02]  /*e9340*/  IMAD.WIDE R4, R6, 0x4, R138 ;  /* 0x0000000406047825 */ /* 0x002fc400078e028a */
[----:B------:R-:W4:Y:S02]  /*e9350*/  LDL.LU R144, [R1+0x3924] ;  /* 0x0039240001907983 */ /* 0x000f240000300800 */
[----:B------:R-:W-:Y:S02]  /*e9360*/  IMAD.WIDE R2, R6, 0x4, R136 ;  /* 0x0000000406027825 */ /* 0x000fe400078e0288 */
[----:B------:R-:W4:Y:S01]  /*e9370*/  LDL.LU R147, [R1+0xd70] ;  /* 0x000d700001937983 */ /* 0x000f220000300800 */
[----:B--2---:R-:W-:-:S03]  /*e9380*/  ISETP.GE.AND P6, PT, R141, c[0x0][0x17c], PT ;  /* 0x00005f008d007a0c */ /* 0x004fc60003fc6270 */
[----:B------:R1:W-:Y:S04]  /*e9390*/  @P4 STG.E [R4.64], R142 ;  /* 0x0000008e04004986 */ /* 0x0003e8000c101906 */
[----:B------:R2:W-:Y:S04]  /*e93a0*/  @P5 STG.E [R2.64], R143 ;  /* 0x0000008f02005986 */ /* 0x0005e8000c101906 */
[----:B-1----:R-:W3:Y:S04]  /*e93b0*/  LDL.LU R142, [R1+0x393c] ;  /* 0x00393c00018e7983 */ /* 0x002ee80000300800 */
[----:B--2---:R-:W2:Y:S04]  /*e93c0*/  LDL.LU R143, [R1+0xd74] ;  /* 0x000d7400018f7983 */ /* 0x004ea80000300800 */
[----:B------:R-:W3:Y:S01]  /*e93d0*/  LDL.LU R141, [R1+0x3958] ;  /* 0x00395800018d7983 */ /* 0x000ee20000300800 */
[----:B------:R-:W-:-:S02]  /*e93e0*/  ISETP.LT.AND P1, PT, R221, c[0x0][0x178], !P2 ;  /* 0x00005e00dd007a0c */ /* 0x000fc40005721270 */
[----:B------:R-:W-:Y:S02]  /*e93f0*/  IADD3 R6, R6, c[0x0][0x198], RZ ;  /* 0x0000660006067a10 */ /* 0x000fe40007ffe0ff */
[----:B------:R-:W-:Y:S02]  /*e9400*/  ISETP.LT.AND P2, PT, R220, c[0x0][0x178], !P2 ;  /* 0x00005e00dc007a0c */ /* 0x000fe40005741270 */
[C---:B------:R-:W-:Y:S01]  /*e9410*/  ISETP.LT.AND P4, PT, R221.reuse, c[0x0][0x178], !P3 ;  /* 0x00005e00dd007a0c */ /* 0x040fe20005f81270 */
[----:B------:R-:W-:Y:S01]  /*e9420*/  IMAD.WIDE R2, R6, 0x4, R138 ;  /* 0x0000000406027825 */ /* 0x000fe200078e028a */
[----:B------:R-:W-:Y:S02]  /*e9430*/  ISETP.LT.AND P5, PT, R220, c[0x0][0x178], !P3 ;  /* 0x00005e00dc007a0c */ /* 0x000fe40005fa1270 */
[----:B------:R-:W-:Y:S02]  /*e9440*/  ISETP.GE.AND P3, PT, R140, c[0x0][0x17c], PT ;  /* 0x00005f008c007a0c */ /* 0x000fe40003f66270 */
[----:B------:R-:W-:Y:S01]  /*e9450*/  IADD3 R140, R6, c[0x0][0x198], RZ ;  /* 0x00006600068c7a10 */ /* 0x000fe20007ffe0ff */
[----:B------:R1:W-:Y:S01]  /*e9460*/  @P1 STG.E [R2.64], R219 ;  /* 0x000000db02001986 */ /* 0x0003e2000c101906 */
[----:B------:R-:W-:-:S03]  /*e9470*/  ISETP.LT.AND P1, PT, R221, c[0x0][0x178], !P0 ;  /* 0x00005e00dd007a0c */ /* 0x000fc60004721270 */
[----:B------:R-:W-:-:S04]  /*e9480*/  IMAD.WIDE R4, R140, 0x4, R138 ;  /* 0x000000048c047825 */ /* 0x000fc800078e028a */
[----:B-1----:R-:W-:-:S04]  /*e9490*/  IMAD.WIDE R2, R6, 0x4, R136 ;  /* 0x0000000406027825 */ /* 0x002fc800078e0288 */
[----:B------:R-:W-:Y:S01]  /*e94a0*/  IMAD.WIDE R6, R140, 0x4, R136 ;  /* 0x000000048c067825 */ /* 0x000fe200078e0288 */
[----:B------:R-:W-:Y:S01]  /*e94b0*/  ISETP.LT.AND P0, PT, R220, c[0x0][0x178], !P0 ;  /* 0x00005e00dc007a0c */ /* 0x000fe20004701270 */
[----:B----4-:R1:W-:Y:S04]  /*e94c0*/  @P2 STG.E [R2.64], R146 ;  /* 0x0000009202002986 */ /* 0x0103e8000c101906 */
[----:B------:R4:W-:Y:S01]  /*e94d0*/  @P4 STG.E [R4.64], R222 ;  /* 0x000000de04004986 */ /* 0x0009e2000c101906 */
[----:B-1----:R-:W-:-:S03]  /*e94e0*/  IADD3 R2, R140, c[0x0][0x198], RZ ;  /* 0x000066008c027a10 */ /* 0x002fc60007ffe0ff */
[----:B------:R1:W-:Y:S01]  /*e94f0*/  @P5 STG.E [R6.64], R223 ;  /* 0x000000df06005986 */ /* 0x0003e2000c101906 */
[----:B------:R-:W-:-:S03]  /*e9500*/  ISETP.LT.AND P5, PT, R221, c[0x0][0x178], !P6 ;  /* 0x00005e00dd007a0c */ /* 0x000fc600077a1270 */
[----:B----4-:R-:W4:Y:S01]  /*e9510*/  LDL.LU R222, [R1+0x6e0] ;  /* 0x0006e00001de7983 */ /* 0x010f220000300800 */
[----:B------:R-:W-:-:S04]  /*e9520*/  IMAD.WIDE R4, R2, 0x4, R138 ;  /* 0x0000000402047825 */ /* 0x000fc800078e028a */
[C---:B-1----:R-:W-:Y:S01]  /*e9530*/  IMAD.WIDE R6, R2.reuse, 0x4, R136 ;  /* 0x0000000402067825 */ /* 0x042fe200078e0288 */
[----:B------:R-:W-:Y:S01]  /*e9540*/  IADD3 R2, R2, c[0x0][0x198], RZ ;  /* 0x0000660002027a10 */ /* 0x000fe20007ffe0ff */
[----:B------:R-:W4:Y:S01]  /*e9550*/  LDL.LU R140, [R1+0x3960] ;  /* 0x00396000018c7983 */ /* 0x000f220000300800 */
[----:B------:R-:W-:-:S03]  /*e9560*/  ISETP.LT.AND P6, PT, R220, c[0x0][0x178], !P6 ;  /* 0x00005e00dc007a0c */ /* 0x000fc600077c1270 */
[----:B------:R-:W4:Y:S04]  /*e9570*/  LDL.LU R223, [R1+0x6e4] ;  /* 0x0006e40001df7983 */ /* 0x000f280000300800 */
[----:B------:R1:W-:Y:S04]  /*e9580*/  @P1 STG.E [R4.64], R147 ;  /* 0x0000009304001986 */ /* 0x0003e8000c101906 */
[----:B------:R1:W-:Y:S02]  /*e9590*/  @P0 STG.E [R6.64], R244 ;  /* 0x000000f406000986 */ /* 0x0003e4000c101906 */
[C---:B-1----:R-:W-:Y:S01]  /*e95a0*/  IMAD.WIDE R4, R2.reuse, 0x4, R138 ;  /* 0x0000000402047825 */ /* 0x042fe200078e028a */
[----:B------:R-:W-:-:S03]  /*e95b0*/  IADD3 R6, R2, c[0x0][0x198], RZ ;  /* 0x0000660002067a10 */ /* 0x000fc60007ffe0ff */
[----:B------:R-:W-:Y:S01]  /*e95c0*/  IMAD.WIDE R2, R2, 0x4, R136 ;  /* 0x0000000402027825 */ /* 0x000fe200078e0288 */
[----:B------:R-:W-:Y:S02]  /*e95d0*/  ISETP.GE.AND P4, PT, R144, c[0x0][0x17c], PT ;  /* 0x00005f0090007a0c */ /* 0x000fe40003f86270 */
[----:B------:R-:W-:Y:S01]  /*e95e0*/  ISETP.GE.AND P2, PT, R145, c[0x0][0x17c], PT ;  /* 0x00005f0091007a0c */ /* 0x000fe20003f46270 */
[----:B--2---:R1:W-:Y:S04]  /*e95f0*/  @P5 STG.E [R4.64], R143 ;  /* 0x0000008f04005986 */ /* 0x0043e8000c101906 */
[----:B------:R2:W-:Y:S01]  /*e9600*/  @P6 STG.E [R2.64], R245 ;  /* 0x000000f502006986 */ /* 0x0005e2000c101906 */
[----:B---3--:R-:W-:-:S03]  /*e9610*/  ISETP.GE.AND P6, PT, R141, c[0x0][0x17c], PT ;  /* 0x00005f008d007a0c */ /* 0x008fc60003fc6270 */
[----:B-1----:R-:W3:Y:S04]  /*e9620*/  LDL.LU R143, [R1+0x3920] ;  /* 0x00392000018f7983 */ /* 0x002ee80000300800 */
[----:B------:R-:W3:Y:S04]  /*e9630*/  LDL.LU R217, [R1+0xde0] ;  /* 0x000de00001d97983 */ /* 0x000ee80000300800 */
[----:B------:R-:W3:Y:S04]  /*e9640*/  LDL.LU R218, [R1+0x3f0] ;  /* 0x0003f00001da7983 */ /* 0x000ee80000300800 */
[----:B------:R-:W3:Y:S04]  /*e9650*/  LDL.LU R141, [R1+0x3938] ;  /* 0x00393800018d7983 */ /* 0x000ee80000300800 */
[----:B------:R-:W3:Y:S04]  /*e9660*/  LDL.LU R219, [R1+0xde4] ;  /* 0x000de40001db7983 */ /* 0x000ee80000300800 */
[----:B------:R-:W3:Y:S01]  /*e9670*/  LDL.LU R147, [R1+0x3f4] ;  /* 0x0003f40001937983 */ /* 0x000ee20000300800 */
[----:B------:R-:W-:-:S03]  /*e9680*/  ISETP.GE.AND P1, PT, R142, c[0x0][0x17c], PT ;  /* 0x00005f008e007a0c */ /* 0x000fc60003f26270 */
[----:B------:R-:W3:Y:S04]  /*e9690*/  LDL.LU R192, [R1+0x3954] ;  /* 0x0039540001c07983 */ /* 0x000ee80000300800 */
[----:B------:R-:W3:Y:S04]  /*e96a0*/  LDL.LU R144, [R1+0xdb0] ;  /* 0x000db00001907983 */ /* 0x000ee80000300800 */
[----:B------:R-:W3:Y:S04]  /*e96b0*/  LDL.LU R145, [R1+0x10] ;  /* 0x0000100001917983 */ /* 0x000ee80000300800 */
[----:B------:R-:W3:Y:S01]  /*e96c0*/  LDL.LU R142, [R1+0x3970] ;  /* 0x00397000018e7983 */ /* 0x000ee20000300800 */
[----:B------:R-:W-:-:S02]  /*e96d0*/  ISETP.LT.AND P0, PT, R221, c[0x0][0x178], !P3 ;  /* 0x00005e00dd007a0c */ /* 0x000fc40005f01270 */
[----:B------:R-:W-:Y:S01]  /*e96e0*/  ISETP.LT.AND P3, PT, R220, c[0x0][0x178], !P3 ;  /* 0x00005e00dc007a0c */ /* 0x000fe20005f61270 */
[----:B------:R-:W-:Y:S01]  /*e96f0*/  IMAD.WIDE R4, R6, 0x4, R138 ;  /* 0x0000000406047825 */ /* 0x000fe200078e028a */
[----:B------:R-:W-:-:S03]  /*e9700*/  ISETP.LT.AND P5, PT, R221, c[0x0][0x178], !P2 ;  /* 0x00005e00dd007a0c */ /* 0x000fc600057a1270 */
[C---:B--2---:R-:W-:Y:S01]  /*e9710*/  IMAD.WIDE R2, R6.reuse, 0x4, R136 ;  /* 0x0000000406027825 */ /* 0x044fe200078e0288 */
[----:B------:R-:W-:Y:S02]  /*e9720*/  IADD3 R6, R6, c[0x0][0x198], RZ ;  /* 0x0000660006067a10 */ /* 0x000fe40007ffe0ff */
[----:B------:R-:W-:-:S03]  /*e9730*/  ISETP.LT.AND P2, PT, R220, c[0x0][0x178], !P2 ;  /* 0x00005e00dc007a0c */ /* 0x000fc60005741270 */
[----:B----4-:R1:W-:Y:S04]  /*e9740*/  @P0 STG.E [R4.64], R222 ;  /* 0x000000de04000986 */ /* 0x0103e8000c101906 */
[----:B------:R2:W-:Y:S01]  /*e9750*/  @P3 STG.E [R2.64], R228 ;  /* 0x000000e402003986 */ /* 0x0005e2000c101906 */
[----:B------:R-:W-:Y:S02]  /*e9760*/  ISETP.LT.AND P3, PT, R221, c[0x0][0x178], !P4 ;  /* 0x00005e00dd007a0c */ /* 0x000fe40006761270 */
[----:B------:R-:W-:Y:S02]  /*e9770*/  ISETP.GE.AND P0, PT, R140, c[0x0][0x17c], PT ;  /* 0x00005f008c007a0c */ /* 0x000fe40003f06270 */
[----:B------:R-:W-:Y:S02]  /*e9780*/  ISETP.LT.AND P4, PT, R220, c[0x0][0x178], !P4 ;  /* 0x00005e00dc007a0c */ /* 0x000fe40006781270 */
[C---:B------:R-:W-:Y:S01]  /*e9790*/  IADD3 R140, R6.reuse, c[0x0][0x198], RZ ;  /* 0x00006600068c7a10 */ /* 0x040fe20007ffe0ff */
[----:B-1----:R-:W4:Y:S01]  /*e97a0*/  LDL.LU R222, [R1+0xdb4] ;  /* 0x000db40001de7983 */ /* 0x002f220000300800 */
[----:B--2---:R-:W-:-:S05]  /*e97b0*/  IMAD.WIDE R2, R6, 0x4, R138 ;  /* 0x0000000406027825 */ /* 0x004fca00078e028a */
[----:B------:R1:W-:Y:S01]  /*e97c0*/  @P5 STG.E [R2.64], R223 ;  /* 0x000000df02005986 */ /* 0x0003e2000c101906 */
[----:B------:R-:W-:Y:S01]  /*e97d0*/  ISETP.LT.AND P5, PT, R221, c[0x0][0x178], !P1 ;  /* 0x00005e00dd007a0c */ /* 0x000fe20004fa1270 */
[----:B------:R-:W-:Y:S01]  /*e97e0*/  IMAD.WIDE R4, R140, 0x4, R138 ;  /* 0x000000048c047825 */ /* 0x000fe200078e028a */
[----:B------:R-:W-:-:S03]  /*e97f0*/  ISETP.LT.AND P1, PT, R220, c[0x0][0x178], !P1 ;  /* 0x00005e00dc007a0c */ /* 0x000fc60004f21270 */
[--C-:B-1----:R-:W-:Y:S01]  /*e9800*/  IMAD.WIDE R2, R6, 0x4, R136.reuse ;  /* 0x0000000406027825 */ /* 0x102fe200078e0288 */
[----:B------:R-:W2:Y:S03]  /*e9810*/  LDL.LU R223, [R1+0x14] ;  /* 0x0000140001df7983 */ /* 0x000ea60000300800 */
[C---:B------:R-:W-:Y:S01]  /*e9820*/  IMAD.WIDE R6, R140.reuse, 0x4, R136 ;  /* 0x000000048c067825 */ /* 0x040fe200078e0288 */
[----:B------:R-:W-:Y:S01]  /*e9830*/  IADD3 R140, R140, c[0x0][0x198], RZ ;  /* 0x000066008c8c7a10 */ /* 0x000fe20007ffe0ff */
[----:B------:R1:W-:Y:S04]  /*e9840*/  @P2 STG.E [R2.64], R229 ;  /* 0x000000e502002986 */ /* 0x0003e8000c101906 */
[----:B-1----:R-:W-:Y:S01]  /*e9850*/  IMAD.WIDE R2, R140, 0x4, R138 ;  /* 0x000000048c027825 */ /* 0x002fe200078e028a */
[----:B---3--:R-:W-:-:S02]  /*e9860*/  ISETP.GE.AND P2, PT, R143, c[0x0][0x17c], PT ;  /* 0x00005f008f007a0c */ /* 0x008fc40003f46270 */
[----:B------:R-:W3:Y:S04]  /*e9870*/  LDL.LU R143, [R1+0x3974] ;  /* 0x00397400018f7983 */ /* 0x000ee80000300800 */
[----:B------:R1:W-:Y:S01]  /*e9880*/  @P3 STG.E [R4.64], R217 ;  /* 0x000000d904003986 */ /* 0x0003e2000c101906 */
[----:B------:R-:W-:Y:S02]  /*e9890*/  ISETP.LT.AND P3, PT, R221, c[0x0][0x178], !P6 ;  /* 0x00005e00dd007a0c */ /* 0x000fe40007761270 */
[----:B------:R-:W-:Y:S01]  /*e98a0*/  ISETP.LT.AND P6, PT, R220, c[0x0][0x178], !P6 ;  /* 0x00005e00dc007a0c */ /* 0x000fe200077c1270 */
[----:B------:R-:W3:Y:S04]  /*e98b0*/  LDL.LU R146, [R1+0xcb0] ;  /* 0x000cb00001927983 */ /* 0x000ee80000300800 */
[----:B------:R1:W-:Y:S02]  /*e98c0*/  @P4 STG.E [R6.64], R218 ;  /* 0x000000da06004986 */ /* 0x0003e4000c101906 */
[----:B-1----:R-:W-:-:S02]  /*e98d0*/  IMAD.WIDE R4, R140, 0x4, R136 ;  /* 0x000000048c047825 */ /* 0x002fc400078e0288 */
[----:B------:R1:W-:Y:S01]  /*e98e0*/  @P5 STG.E [R2.64], R219 ;  /* 0x000000db02005986 */ /* 0x0003e2000c101906 */
[----:B------:R-:W-:Y:S02]  /*e98f0*/  ISETP.GE.AND P4, PT, R141, c[0x0][0x17c], PT ;  /* 0x00005f008d007a0c */ /* 0x000fe40003f86270 */
[----:B------:R-:W-:Y:S01]  /*e9900*/  IADD3 R7, R140, c[0x0][0x198], RZ ;  /* 0x000066008c077a10 */ /* 0x000fe20007ffe0ff */
[----:B------:R1:W-:Y:S04]  /*e9910*/  @P1 STG.E [R4.64], R147 ;  /* 0x0000009304001986 */ /* 0x0003e8000c101906 */
[----:B------:R-:W3:Y:S01]  /*e9920*/  LDL.LU R141, [R1+0x3934] ;  /* 0x00393400018d7983 */ /* 0x000ee20000300800 */
[----:B-1----:R-:W-:-:S04]  /*e9930*/  IMAD.WIDE R2, R7, 0x4, R136 ;  /* 0x0000000407027825 */ /* 0x002fc800078e0288 */
[----:B------:R-:W-:Y:S01]  /*e9940*/  IMAD.WIDE R4, R7, 0x4, R138 ;  /* 0x0000000407047825 */ /* 0x000fe200078e028a */
[----:B------:R-:W3:Y:S04]  /*e9950*/  LDL.LU R147, [R1+0xcb4] ;  /* 0x000cb40001937983 */ /* 0x000ee80000300800 */
[----:B------:R1:W-:Y:S04]  /*e9960*/  @P3 STG.E [R4.64], R144 ;  /* 0x0000009004003986 */ /* 0x0003e8000c101906 */
[----:B------:R1:W-:Y:S01]  /*e9970*/  @P6 STG.E [R2.64], R145 ;  /* 0x0000009102006986 */ /* 0x0003e2000c101906 */
[----:B------:R-:W-:-:S03]  /*e9980*/  ISETP.GE.AND P6, PT, R142, c[0x0][0x17c], PT ;  /* 0x00005f008e007a0c */ /* 0x000fc60003fc6270 */
[----:B------:R-:W3:Y:S01]  /*e9990*/  LDL.LU R142, [R1+0x3950] ;  /* 0x00395000018e7983 */ /* 0x000ee20000300800 */
[----:B------:R-:W-:Y:S02]  /*e99a0*/  ISETP.LT.AND P1, PT, R221, c[0x0][0x178], !P0 ;  /* 0x00005e00dd007a0c */ /* 0x000fe40004721270 */
[----:B------:R-:W-:Y:S02]  /*e99b0*/  ISETP.LT.AND P5, PT, R220, c[0x0][0x178], !P0 ;  /* 0x00005e00dc007a0c */ /* 0x000fe400047a1270 */
[----:B------:R-:W-:Y:S02]  /*e99c0*/  IADD3 R6, R7, c[0x0][0x198], RZ ;  /* 0x0000660007067a10 */ /* 0x000fe40007ffe0ff */
[----:B------:R-:W-:-:S03]  /*e99d0*/  ISETP.LT.AND P3, PT, R221, c[0x0][0x178], !P2 ;  /* 0x00005e00dd007a0c */ /* 0x000fc60005761270 */
[----:B-1----:R-:W-:-:S04]  /*e99e0*/  IMAD.WIDE R4, R6, 0x4, R138 ;  /* 0x0000000406047825 */ /* 0x002fc800078e028a */
[C---:B------:R-:W-:Y:S01]  /*e99f0*/  IMAD.WIDE R2, R6.reuse, 0x4, R136 ;  /* 0x0000000406027825 */ /* 0x040fe200078e0288 */
[----:B------:R-:W-:Y:S02]  /*e9a00*/  IADD3 R6, R6, c[0x0][0x198], RZ ;  /* 0x0000660006067a10 */ /* 0x000fe40007ffe0ff */
[----:B------:R-:W-:Y:S02]  /*e9a10*/  ISETP.LT.AND P2, PT, R220, c[0x0][0x178], !P2 ;  /* 0x00005e00dc007a0c */ /* 0x000fe40005741270 */
[----:B------:R-:W-:Y:S01]  /*e9a20*/  IADD3 R140, R6, c[0x0][0x198], RZ ;  /* 0x00006600068c7a10 */ /* 0x000fe20007ffe0ff */
[----:B----4-:R1:W-:Y:S04]  /*e9a30*/  @P1 STG.E [R4.64], R222 ;  /* 0x000000de04001986 */ /* 0x0103e8000c101906 */
[----:B-1----:R-:W4:Y:S04]  /*e9a40*/  LDL.LU R222, [R1+0x6d0] ;  /* 0x0006d00001de7983 */ /* 0x002f280000300800 */
[----:B--2---:R1:W-:Y:S01]  /*e9a50*/  @P5 STG.E [R2.64], R223 ;  /* 0x000000df02005986 */ /* 0x0043e2000c101906 */
[----:B------:R-:W-:-:S02]  /*e9a60*/  ISETP.LT.AND P5, PT, R221, c[0x0][0x178], !P4 ;  /* 0x00005e00dd007a0c */ /* 0x000fc400067a1270 */
[----:B------:R-:W-:Y:S01]  /*e9a70*/  ISETP.LT.AND P4, PT, R220, c[0x0][0x178], !P4 ;  /* 0x00005e00dc007a0c */ /* 0x000fe20006781270 */
[----:B-1----:R-:W-:-:S04]  /*e9a80*/  IMAD.WIDE R2, R6, 0x4, R138 ;  /* 0x0000000406027825 */ /* 0x002fc800078e028a */
[----:B------:R-:W-:Y:S01]  /*e9a90*/  IMAD.WIDE R4, R140, 0x4, R138 ;  /* 0x000000048c047825 */ /* 0x000fe200078e028a */
[----:B---3--:R-:W-:Y:S02]  /*e9aa0*/  ISETP.GE.AND P1, PT, R143, c[0x0][0x17c], PT ;  /* 0x00005f008f007a0c */ /* 0x008fe40003f26270 */
[----:B------:R-:W2:Y:S04]  /*e9ab0*/  LDL.LU R143, [R1+0x396c] ;  /* 0x00396c00018f7983 */ /* 0x000ea80000300800 */
[----:B------:R-:W3:Y:S04]  /*e9ac0*/  LDL.LU R223, [R1+0x6d4] ;  /* 0x0006d40001df7983 */ /* 0x000ee80000300800 */
[----:B------:R1:W-:Y:S02]  /*e9ad0*/  @P3 STG.E [R2.64], R146 ;  /* 0x0000009202003986 */ /* 0x0003e4000c101906 */
[----:B-1----:R-:W-:-:S05]  /*e9ae0*/  IMAD.WIDE R2, R6, 0x4, R136 ;  /* 0x0000000406027825 */ /* 0x002fca00078e0288 */
[----:B------:R1:W-:Y:S01]  /*e9af0*/  @P2 STG.E [R2.64], R240 ;  /* 0x000000f002002986 */ /* 0x0003e2000c101906 */
[----:B------:R-:W-:Y:S01]  /*e9b00*/  IMAD.WIDE R6, R140, 0x4, R136 ;  /* 0x000000048c067825 */ /* 0x000fe200078e0288 */
[----:B------:R-:W-:Y:S02]  /*e9b10*/  ISETP.GE.AND P2, PT, R141, c[0x0][0x17c], PT ;  /* 0x00005f008d007a0c */ /* 0x000fe40003f46270 */
[----:B------:R-:W2:Y:S04]  /*e9b20*/  LDL.LU R141, [R1+0x3988] ;  /* 0x00398800018d7983 */ /* 0x000ea80000300800 */
[----:B------:R-:W2:Y:S04]  /*e9b30*/  LDL.LU R145, [R1+0xcc8] ;  /* 0x000cc80001917983 */ /* 0x000ea80000300800 */
[----:B------:R1:W-:Y:S04]  /*e9b40*/  @P5 STG.E [R4.64], R147 ;  /* 0x0000009304005986 */ /* 0x0003e8000c101906 */
[----:B------:R-:W2:Y:S04]  /*e9b50*/  LDL.LU R146, [R1+0x4b8] ;  /* 0x0004b80001927983 */ /* 0x000ea80000300800 */
[----:B------:R1:W-:Y:S01]  /*e9b60*/  @P4 STG.E [R6.64], R241 ;  /* 0x000000f106004986 */ /* 0x0003e2000c101906 */
[----:B------:R-:W-:-:S03]  /*e9b70*/  ISETP.GE.AND P4, PT, R142, c[0x0][0x17c], PT ;  /* 0x00005f008e007a0c */ /* 0x000fc60003f86270 */
[----:B------:R-:W2:Y:S04]  /*e9b80*/  LDL.LU R144, [R1+0x3990] ;  /* 0x0039900001907983 */ /* 0x000ea80000300800 */
[----:B------:R-:W2:Y:S01]  /*e9b90*/  LDL.LU R142, [R1+0xccc] ;  /* 0x000ccc00018e7983 */ /* 0x000ea20000300800 */
[----:B------:R-:W-:-:S04]  /*e9ba0*/  ISETP.GE.AND P0, PT, R192, c[0x0][0x17c], PT ;  /* 0x00005f00c0007a0c */ /* 0x000fc80003f06270 */
[C---:B------:R-:W-:Y:S02]  /*e9bb0*/  ISETP.LT.AND P3, PT, R221.reuse, c[0x0][0x178], !P0 ;  /* 0x00005e00dd007a0c */ /* 0x040fe40004761270 */
[----:B------:R-:W-:Y:S02]  /*e9bc0*/  ISETP.LT.AND P0, PT, R220, c[0x0][0x178], !P0 ;  /* 0x00005e00dc007a0c */ /* 0x000fe40004701270 */
[----:B------:R-:W-:Y:S02]  /*e9bd0*/  IADD3 R140, R140, c[0x0][0x198], RZ ;  /* 0x000066008c8c7a10 */ /* 0x000fe40007ffe0ff */
[----:B------:R-:W-:Y:S02]  /*e9be0*/  ISETP.LT.AND P5, PT, R221, c[0x0][0x178], !P6 ;  /* 0x00005e00dd007a0c */ /* 0x000fe400077a1270 */
[----:B------:R-:W-:Y:S01]  /*e9bf0*/  ISETP.LT.AND P6, PT, R220, c[0x0][0x178], !P6 ;  /* 0x00005e00dc007a0c */ /* 0x000fe200077c1270 */
[----:B-1----:R-:W-:-:S04]  /*e9c00*/  IMAD.WIDE R2, R140, 0x4, R138 ;  /* 0x000000048c027825 */ /* 0x002fc800078e028a */
[C---:B------:R-:W-:Y:S01]  /*e9c10*/  IMAD.WIDE R4, R140.reuse, 0x4, R136 ;  /* 0x000000048c047825 */ /* 0x040fe200078e0288 */
[----:B------:R-:W-:-:S04]  /*e9c20*/  IADD3 R140, R140, c[0x0][0x198], RZ ;  /* 0x000066008c8c7a10 */ /* 0x000fc80007ffe0ff */
[----:B------:R-:W-:Y:S01]  /*e9c30*/  IADD3 R6, R140, c[0x0][0x198], RZ ;  /* 0x000066008c067a10 */ /* 0x000fe20007ffe0ff */
[----:B----4-:R1:W-:Y:S01]  /*e9c40*/  @P3 STG.E [R2.64], R222 ;  /* 0x000000de02003986 */ /* 0x0103e2000c101906 */
[----:B------:R-:W-:-:S03]  /*e9c50*/  ISETP.LT.AND P3, PT, R221, c[0x0][0x178], !P1 ;  /* 0x00005e00dd007a0c */ /* 0x000fc60004f61270 */
[----:B------:R4:W-:Y:S01]  /*e9c60*/  @P0 STG.E [R4.64], R224 ;  /* 0x000000e004000986 */ /* 0x0009e2000c101906 */
[----:B------:R-:W-:Y:S01]  /*e9c70*/  ISETP.LT.AND P1, PT, R220, c[0x0][0x178], !P1 ;  /* 0x00005e00dc007a0c */ /* 0x000fe20004f21270 */
[C---:B-1----:R-:W-:Y:S02]  /*e9c80*/  IMAD.WIDE R2, R140.reuse, 0x4, R138 ;  /* 0x000000048c027825 */ /* 0x042fe400078e028a */
[----:B------:R-:W2:Y:S02]  /*e9c90*/  LDL.LU R222, [R1+0x4bc] ;  /* 0x0004bc0001de7983 */ /* 0x000ea40000300800 */
[----:B----4-:R-:W-:Y:S02]  /*e9ca0*/  IMAD.WIDE R4, R140, 0x4, R136 ;  /* 0x000000048c047825 */ /* 0x010fe400078e0288 */
[----:B---3--:R1:W-:Y:S01]  /*e9cb0*/  @P5 STG.E [R2.64], R223 ;  /* 0x000000df02005986 */ /* 0x0083e2000c101906 */
[----:B------:R-:W-:-:S03]  /*e9cc0*/  ISETP.LT.AND P5, PT, R221, c[0x0][0x178], !P2 ;  /* 0x00005e00dd007a0c */ /* 0x000fc600057a1270 */
[----:B------:R3:W-:Y:S01]  /*e9cd0*/  @P6 STG.E [R4.64], R225 ;  /* 0x000000e104006986 */ /* 0x0007e2000c101906 */
[----:B--2---:R-:W-:-:S03]  /*e9ce0*/  ISETP.GE.AND P0, PT, R143, c[0x0][0x17c], PT ;  /* 0x00005f008f007a0c */ /* 0x004fc60003f06270 */
[----:B------:R-:W2:Y:S01]  /*e9cf0*/  LDL.LU R143, [R1+0x394c] ;  /* 0x00394c00018f7983 */ /* 0x000ea20000300800 */
[----:B-1----:R-:W-:-:S03]  /*e9d00*/  IMAD.WIDE R2, R6, 0x4, R138 ;  /* 0x0000000406027825 */ /* 0x002fc600078e028a */
[----:B------:R-:W4:Y:S01]  /*e9d10*/  LDL.LU R217, [R1+0xd98] ;  /* 0x000d980001d97983 */ /* 0x000f220000300800 */
[C---:B---3--:R-:W-:Y:S01]  /*e9d20*/  IMAD.WIDE R4, R6.reuse, 0x4, R136 ;  /* 0x0000000406047825 */ /* 0x048fe200078e0288 */
[----:B------:R-:W-:Y:S02]  /*e9d30*/  IADD3 R6, R6, c[0x0][0x198], RZ ;  /* 0x0000660006067a10 */ /* 0x000fe40007ffe0ff */
[----:B------:R-:W3:Y:S01]  /*e9d40*/  LDL.LU R218, [R1+0x68] ;  /* 0x0000680001da7983 */ /* 0x000ee20000300800 */
[----:B------:R-:W-:-:S03]  /*e9d50*/  ISETP.GE.AND P6, PT, R141, c[0x0][0x17c], PT ;  /* 0x00005f008d007a0c */ /* 0x000fc60003fc6270 */
[----:B------:R-:W3:Y:S04]  /*e9d60*/  LDL.LU R141, [R1+0x3968] ;  /* 0x00396800018d7983 */ /* 0x000ee80000300800 */
[----:B------:R1:W-:Y:S04]  /*e9d70*/  @P3 STG.E [R2.64], R145 ;  /* 0x0000009102003986 */ /* 0x0003e8000c101906 */
[----:B------:R-:W3:Y:S04]  /*e9d80*/  LDL.LU R147, [R1+0xd9c] ;  /* 0x000d9c0001937983 */ /* 0x000ee80000300800 */
[----:B------:R-:W-:Y:S01]  /*e9d90*/  @P1 STG.E [R4.64], R146 ;  /* 0x0000009204001986 */ /* 0x000fe2000c101906 */
[----:B-1----:R-:W-:-:S03]  /*e9da0*/  IMAD.WIDE R2, R6, 0x4, R138 ;  /* 0x0000000406027825 */ /* 0x002fc600078e028a */
[----:B------:R-:W3:Y:S04]  /*e9db0*/  LDL.LU R223, [R1+0x6c] ;  /* 0x00006c0001df7983 */ /* 0x000ee80000300800 */
[----:B------:R1:W-:Y:S04]  /*e9dc0*/  @P5 STG.E [R2.64], R142 ;  /* 0x0000008e02005986 */ /* 0x0003e8000c101906 */
[----:B-1----:R-:W3:Y:S01]  /*e9dd0*/  LDL.LU R142, [R1+0x3984] ;  /* 0x00398400018e7983 */ /* 0x002ee20000300800 */
[----:B------:R-:W-:Y:S02]  /*e9de0*/  ISETP.LT.AND P2, PT, R220, c[0x0][0x178], !P2 ;  /* 0x00005e00dc007a0c */ /* 0x000fe40005741270 */
[----:B------:R-:W-:Y:S01]  /*e9df0*/  ISETP.LT.AND P3, PT, R221, c[0x0][0x178], !P4 ;  /* 0x00005e00dd007a0c */ /* 0x000fe20006761270 */
[----:B------:R-:W3:Y:S01]  /*e9e00*/  LDL.LU R219, [R1+0xda8] ;  /* 0x000da80001db7983 */ /* 0x000ee20000300800 */
[----:B------:R-:W-:-:S02]  /*e9e10*/  IADD3 R140, R6, c[0x0][0x198], RZ ;  /* 0x00006600068c7a10 */ /* 0x000fc40007ffe0ff */
[----:B------:R-:W-:Y:S01]  /*e9e20*/  ISETP.LT.AND P4, PT, R220, c[0x0][0x178], !P4 ;  /* 0x00005e00dc007a0c */ /* 0x000fe20006781270 */
[----:B------:R-:W-:Y:S01]  /*e9e30*/  IMAD.WIDE R6, R6, 0x4, R136 ;  /* 0x0000000406067825 */ /* 0x000fe200078e0288 */
[----:B------:R-:W-:Y:S01]  /*e9e40*/  ISETP.LT.AND P5, PT, R221, c[0x0][0x178], !P0 ;  /* 0x00005e00dd007a0c */ /* 0x000fe200047a1270 */
[----:B------:R-:W3:Y:S02]  /*e9e50*/  LDL.LU R145, [R1+0x8] ;  /* 0x0000080001917983 */ /* 0x000ee40000300800 */
[----:B------:R-:W-:Y:S01]  /*e9e60*/  IMAD.WIDE R2, R140, 0x4, R138 ;  /* 0x000000048c027825 */ /* 0x000fe200078e028a */
[----:B------:R-:W-:Y:S02]  /*e9e70*/  ISETP.GE.AND P1, PT, R144, c[0x0][0x17c], PT ;  /* 0x00005f0090007a0c */ /* 0x000fe40003f26270 */
[----:B------:R-:W3:Y:S01]  /*e9e80*/  LDL.LU R144, [R1+0x39a0] ;  /* 0x0039a00001907983 */ /* 0x000ee20000300800 */
[C---:B------:R-:W-:Y:S01]  /*e9e90*/  IMAD.WIDE R4, R140.reuse, 0x4, R136 ;  /* 0x000000048c047825 */ /* 0x040fe200078e0288 */
[----:B------:R-:W-:-:S02]  /*e9ea0*/  IADD3 R140, R140, c[0x0][0x198], RZ ;  /* 0x000066008c8c7a10 */ /* 0x000fc40007ffe0ff */
[----:B------:R-:W3:Y:S04]  /*e9eb0*/  LDL.LU R146, [R1+0xdac] ;  /* 0x000dac0001927983 */ /* 0x000ee80000300800 */
[----:B------:R1:W-:Y:S04]  /*e9ec0*/  @P2 STG.E [R6.64], R222 ;  /* 0x000000de06002986 */ /* 0x0003e8000c101906 */
[----:B-1----:R-:W3:Y:S01]  /*e9ed0*/  LDL.LU R222, [R1+0xc] ;  /* 0x00000c0001de7983 */ /* 0x002ee20000300800 */
[----:B--2---:R-:W-:-:S03]  /*e9ee0*/  ISETP.GE.AND P2, PT, R143, c[0x0][0x17c], PT ;  /* 0x00005f008f007a0c */ /* 0x004fc60003f46270 */
[----:B------:R-:W2:Y:S04]  /*e9ef0*/  LDL.LU R143, [R1+0x39a4] ;  /* 0x0039a400018f7983 */ /* 0x000ea80000300800 */
[----:B----4-:R1:W-:Y:S04]  /*e9f00*/  @P3 STG.E [R2.64], R217 ;  /* 0x000000d902003986 */ /* 0x0103e8000c101906 */
[----:B---3--:R-:W-:Y:S01]  /*e9f10*/  @P4 STG.E [R4.64], R218 ;  /* 0x000000da04004986 */ /* 0x008fe2000c101906 */
[----:B-1----:R-:W-:-:S05]  /*e9f20*/  IMAD.WIDE R2, R140, 0x4, R138 ;  /* 0x000000048c027825 */ /* 0x002fca00078e028a */
[----:B------:R1:W-:Y:S04]  /*e9f30*/  @P5 STG.E [R2.64], R147 ;  /* 0x0000009302005986 */ /* 0x0003e8000c101906 */
[----:B-1----:R-:W3:Y:S01]  /*e9f40*/  LDL.LU R147, [R1+0x918] ;  /* 0x0009180001937983 */ /* 0x002ee20000300800 */
[----:B------:R-:W-:-:S03]  /*e9f50*/  ISETP.GE.AND P5, PT, R142, c[0x0][0x17c], PT ;  /* 0x00005f008e007a0c */ /* 0x000fc60003fa6270 */
[----:B------:R-:W4:Y:S01]  /*e9f60*/  LDL.LU R142, [R1+0x3964] ;  /* 0x00396400018e7983 */ /* 0x000f220000300800 */
[----:B------:R-:W-:Y:S01]  /*e9f70*/  ISETP.LT.AND P0, PT, R220, c[0x0][0x178], !P0 ;  /* 0x00005e00dc007a0c */ /* 0x000fe20004701270 */
[C---:B------:R-:W-:Y:S01]  /*e9f80*/  IMAD.WIDE R4, R140.reuse, 0x4, R136 ;  /* 0x000000048c047825 */ /* 0x040fe200078e0288 */
[----:B------:R-:W-:Y:S02]  /*e9f90*/  ISETP.LT.AND P4, PT, R221, c[0x0][0x178], !P6 ;  /* 0x00005e00dd007a0c */ /* 0x000fe40007781270 */
[----:B------:R-:W-:Y:S02]  /*e9fa0*/  IADD3 R140, R140, c[0x0][0x198], RZ ;  /* 0x000066008c8c7a10 */ /* 0x000fe40007ffe0ff */
[----:B------:R-:W-:Y:S02]  /*e9fb0*/  ISETP.LT.AND P6, PT, R220, c[0x0][0x178], !P6 ;  /* 0x00005e00dc007a0c */ /* 0x000fe400077c1270 */
[----:B------:R-:W-:-:S05]  /*e9fc0*/  IADD3 R2, R140, c[0x0][0x198], RZ ;  /* 0x000066008c027a10 */ /* 0x000fca0007ffe0ff */
[----:B------:R1:W-:Y:S01]  /*e9fd0*/  @P0 STG.E [R4.64], R223 ;  /* 0x000000df04000986 */ /* 0x0003e2000c101906 */
[----:B------:R-:W-:Y:S02]  /*e9fe0*/  ISETP.LT.AND P0, PT, R221, c[0x0][0x178], !P1 ;  /* 0x00005e00dd007a0c */ /* 0x000fe40004f01270 */
[----:B------:R-:W-:Y:S02]  /*e9ff0*/  ISETP.LT.AND P1, PT, R220, c[0x0][0x178], !P1 ;  /* 0x00005e00dc007a0c */ /* 0x000fe40004f21270 */
[----:B------:R-:W-:Y:S01]  /*ea000*/  ISETP.GE.AND P3, PT, R141, c[0x0][0x17c], PT ;  /* 0x00005f008d007a0c */ /* 0x000fe20003f66270 */
[C---:B-1----:R-:W-:Y:S01]  /*ea010*/  IMAD.WIDE R4, R140.reuse, 0x4, R138 ;  /* 0x000000048c047825 */ /* 0x042fe200078e028a */
[----:B------:R-:W4:Y:S03]  /*ea020*/  LDL.LU R223, [R1+0x91c] ;  /* 0x00091c0001df7983 */ /* 0x000f260000300800 */
[----:B------:R-:W-:Y:S01]  /*ea030*/  IMAD.WIDE R140, R140, 0x4, R136 ;  /* 0x000000048c8c7825 */ /* 0x000fe200078e0288 */
[----:B------:R1:W-:Y:S01]  /*ea040*/  @P4 STG.E [R4.64], R219 ;  /* 0x000000db04004986 */ /* 0x0003e2000c101906 */
[----:B------:R-:W-:-:S02]  /*ea050*/  ISETP.LT.AND P4, PT, R221, c[0x0][0x178], !P2 ;  /* 0x00005e00dd007a0c */ /* 0x000fc40005781270 */
[----:B------:R-:W-:Y:S01]  /*ea060*/  ISETP.LT.AND P2, PT, R220, c[0x0][0x178], !P2 ;  /* 0x00005e00dc007a0c */ /* 0x000fe20005741270 */
[----:B------:R-:W4:Y:S01]  /*ea070*/  LDL.LU R192, [R1+0x3980] ;  /* 0x0039800001c07983 */ /* 0x000f220000300800 */
[----:B------:R-:W-:-:S03]  /*ea080*/  IMAD.WIDE R6, R2, 0x4, R136 ;  /* 0x0000000402067825 */ /* 0x000fc600078e0288 */
[----:B------:R-:W4:Y:S01]  /*ea090*/  LDL.LU R218, [R1+0xdf8] ;  /* 0x000df80001da7983 */ /* 0x000f220000300800 */
[----:B-1----:R-:W-:-:S03]  /*ea0a0*/  IMAD.WIDE R4, R2, 0x4, R138 ;  /* 0x0000000402047825 */ /* 0x002fc600078e028a */
[----:B------:R-:W4:Y:S01]  /*ea0b0*/  LDL.LU R219, [R1+0x4a8] ;  /* 0x0004a80001db7983 */ /* 0x000f220000300800 */
[----:B------:R-:W-:-:S03]  /*ea0c0*/  IADD3 R2, R2, c[0x0][0x198], RZ ;  /* 0x0000660002027a10 */ /* 0x000fc60007ffe0ff */
[----:B------:R1:W-:Y:S04]  /*ea0d0*/  @P6 STG.E [R140.64], R145 ;  /* 0x000000918c006986 */ /* 0x0003e8000c101906 */
[----:B------:R1:W-:Y:S01]  /*ea0e0*/  @P0 STG.E [R4.64], R146 ;  /* 0x0000009204000986 */ /* 0x0003e2000c101906 */
[----:B------:R-:W-:Y:S02]  /*ea0f0*/  ISETP.GE.AND P6, PT, R144, c[0x0][0x17c], PT ;  /* 0x00005f0090007a0c */ /* 0x000fe40003fc6270 */
[C---:B-1----:R-:W-:Y:S01]  /*ea100*/  IADD3 R140, R2.reuse, c[0x0][0x198], RZ ;  /* 0x00006600028c7a10 */ /* 0x042fe20007ffe0ff */
[----:B------:R-:W-:-:S04]  /*ea110*/  IMAD.WIDE R4, R2, 0x4, R138 ;  /* 0x0000000402047825 */ /* 0x000fc800078e028a */
[----:B------:R-:W-:Y:S01]  /*ea120*/  IMAD.WIDE R2, R2, 0x4, R136 ;  /* 0x0000000402027825 */ /* 0x000fe200078e0288 */
[----:B------:R1:W-:Y:S01]  /*ea130*/  @P1 STG.E [R6.64], R222 ;  /* 0x000000de06001986 */ /* 0x0003e2000c101906 */
[----:B--2---:R-:W-:-:S03]  /*ea140*/  ISETP.GE.AND P0, PT, R143, c[0x0][0x17c], PT ;  /* 0x00005f008f007a0c */ /* 0x004fc60003f06270 */
[----:B------:R-:W2:Y:S04]  /*ea150*/  LDL.LU R143, [R1+0x399c] ;  /* 0x00399c00018f7983 */ /* 0x000ea80000300800 */
[----:B------:R-:W2:Y:S04]  /*ea160*/  LDL.LU R146, [R1+0xdfc] ;  /* 0x000dfc0001927983 */ /* 0x000ea80000300800 */
[----:B-1----:R-:W2:Y:S04]  /*ea170*/  LDL.LU R222, [R1+0x4ac] ;  /* 0x0004ac0001de7983 */ /* 0x002ea80000300800 */
[----:B------:R-:W2:Y:S04]  /*ea180*/  LDL.LU R144, [R1+0x39b8] ;  /* 0x0039b80001907983 */ /* 0x000ea80000300800 */
[----:B------:R-:W2:Y:S04]  /*ea190*/  LDL.LU R145, [R1+0xdd8] ;  /* 0x000dd80001917983 */ /* 0x000ea80000300800 */
[----:B---3--:R1:W-:Y:S04]  /*ea1a0*/  @P4 STG.E [R4.64], R147 ;  /* 0x0000009304004986 */ /* 0x0083e8000c101906 */
[----:B------:R3:W-:Y:S01]  /*ea1b0*/  @P2 STG.E [R2.64], R238 ;  /* 0x000000ee02002986 */ /* 0x0007e2000c101906 */
[----:B----4-:R-:W-:-:S03]  /*ea1c0*/  ISETP.GE.AND P2, PT, R142, c[0x0][0x17c], PT ;  /* 0x00005f008e007a0c */ /* 0x010fc60003f46270 */
[----:B------:R-:W4:Y:S04]  /*ea1d0*/  LDL.LU R142, [R1+0x38] ;  /* 0x00003800018e7983 */ /* 0x000f280000300800 */
[----:B------:R-:W4:Y:S04]  /*ea1e0*/  LDL.LU R141, [R1+0x39bc] ;  /* 0x0039bc00018d7983 */ /* 0x000f280000300800 */
[----:B-1----:R-:W4:Y:S01]  /*ea1f0*/  LDL.LU R147, [R1+0xddc] ;  /* 0x000ddc0001937983 */ /* 0x002f220000300800 */
[----:B------:R-:W-:Y:S02]  /*ea200*/  ISETP.LT.AND P1, PT, R221, c[0x0][0x178], !P3 ;  /* 0x00005e00dd007a0c */ /* 0x000fe40005f21270 */
[----:B------:R-:W-:-:S02]  /*ea210*/  ISETP.LT.AND P3, PT, R220, c[0x0][0x178], !P3 ;  /* 0x00005e00dc007a0c */ /* 0x000fc40005f61270 */
[----:B------:R-:W-:Y:S01]  /*ea220*/  ISETP.LT.AND P4, PT, R221, c[0x0][0x178], !P5 ;  /* 0x00005e00dd007a0c */ /* 0x000fe20006f81270 */
[----:B------:R-:W-:Y:S01]  /*ea230*/  IMAD.WIDE R4, R140, 0x4, R138 ;  /* 0x000000048c047825 */ /* 0x000fe200078e028a */
[----:B------:R-:W-:-:S03]  /*ea240*/  ISETP.LT.AND P5, PT, R220, c[0x0][0x178], !P5 ;  /* 0x00005e00dc007a0c */ /* 0x000fc60006fa1270 */
[C---:B------:R-:W-:Y:S01]  /*ea250*/  IMAD.WIDE R6, R140.reuse, 0x4, R136 ;  /* 0x000000048c067825 */ /* 0x040fe200078e0288 */
[----:B------:R-:W-:-:S05]  /*ea260*/  IADD3 R140, R140, c[0x0][0x198], RZ ;  /* 0x000066008c8c7a10 */ /* 0x000fca0007ffe0ff */
[----:B---3--:R-:W-:Y:S01]  /*ea270*/  IMAD.WIDE R2, R140, 0x4, R138 ;  /* 0x000000048c027825 */ /* 0x008fe200078e028a */
[----:B------:R1:W-:Y:S01]  /*ea280*/  @P1 STG.E [R4.64], R223 ;  /* 0x000000df04001986 */ /* 0x0003e2000c101906 */
[C---:B------:R-:W-:Y:S02]  /*ea290*/  ISETP.LT.AND P1, PT, R221.reuse, c[0x0][0x178], !P6 ;  /* 0x00005e00dd007a0c */ /* 0x040fe40007721270 */
[----:B------:R-:W-:Y:S01]  /*ea2a0*/  ISETP.LT.AND P6, PT, R220, c[0x0][0x178], !P6 ;  /* 0x00005e00dc007a0c */ /* 0x000fe200077c1270 */
[----:B------:R3:W-:Y:S01]  /*ea2b0*/  @P3 STG.E [R6.64], R239 ;  /* 0x000000ef06003986 */ /* 0x0007e2000c101906 */
[C---:B-1----:R-:W-:Y:S01]  /*ea2c0*/  IMAD.WIDE R4, R140.reuse, 0x4, R136 ;  /* 0x000000048c047825 */ /* 0x042fe200078e0288 */
[----:B------:R-:W-:Y:S02]  /*ea2d0*/  IADD3 R140, R140, c[0x0][0x198], RZ ;  /* 0x000066008c8c7a10 */ /* 0x000fe40007ffe0ff */
[----:B------:R1:W-:Y:S01]  /*ea2e0*/  @P4 STG.E [R2.64], R218 ;  /* 0x000000da02004986 */ /* 0x0003e2000c101906 */
[----:B------:R-:W-:-:S03]  /*ea2f0*/  ISETP.LT.AND P4, PT, R221, c[0x0][0x178], !P0 ;  /* 0x00005e00dd007a0c */ /* 0x000fc60004781270 */
[----:B------:R-:W4:Y:S01]  /*ea300*/  LDL.LU R223, [R1+0x3c] ;  /* 0x00003c0001df7983 */ /* 0x000f220000300800 */
[----:B---3--:R-:W-:-:S03]  /*ea310*/  IADD3 R6, R140, c[0x0][0x198], RZ ;  /* 0x000066008c067a10 */ /* 0x008fc60007ffe0ff */
[----:B------:R3:W-:Y:S01]  /*ea320*/  @P5 STG.E [R4.64], R219 ;  /* 0x000000db04005986 */ /* 0x0007e2000c101906 */
[----:B------:R-:W-:Y:S01]  /*ea330*/  ISETP.LT.AND P5, PT, R220, c[0x0][0x178], !P0 ;  /* 0x00005e00dc007a0c */ /* 0x000fe200047a1270 */
[----:B-1----:R-:W-:-:S04]  /*ea340*/  IMAD.WIDE R2, R140, 0x4, R138 ;  /* 0x000000048c027825 */ /* 0x002fc800078e028a */
[----:B---3--:R-:W-:Y:S01]  /*ea350*/  IMAD.WIDE R4, R140, 0x4, R136 ;  /* 0x000000048c047825 */ /* 0x008fe200078e0288 */
[----:B------:R-:W-:Y:S02]  /*ea360*/  ISETP.GE.AND P3, PT, R192, c[0x0][0x17c], PT ;  /* 0x00005f00c0007a0c */ /* 0x000fe40003f66270 */
[----:B--2---:R-:W-:Y:S02]  /*ea370*/  ISETP.GE.AND P0, PT, R143, c[0x0][0x17c], PT ;  /* 0x00005f008f007a0c */ /* 0x004fe40003f06270 */
[----:B------:R-:W2:Y:S04]  /*ea380*/  LDL.LU R143, [R1+0x397c] ;  /* 0x00397c00018f7983 */ /* 0x000ea80000300800 */
[----:B------:R1:W-:Y:S04]  /*ea390*/  @P1 STG.E [R2.64], R146 ;  /* 0x0000009202001986 */ /* 0x0003e8000c101906 */
[----:B------:R3:W-:Y:S01]  /*ea3a0*/  @P6 STG.E [R4.64], R222 ;  /* 0x000000de04006986 */ /* 0x0007e2000c101906 */
[----:B------:R-:W-:-:S02]  /*ea3b0*/  ISETP.LT.AND P1, PT, R221, c[0x0][0x178], !P2 ;  /* 0x00005e00dd007a0c */ /* 0x000fc40005721270 */
[----:B------:R-:W-:Y:S01]  /*ea3c0*/  ISETP.GE.AND P6, PT, R144, c[0x0][0x17c], PT ;  /* 0x00005f0090007a0c */ /* 0x000fe20003fc6270 */
[C---:B-1----:R-:W-:Y:S01]  /*ea3d0*/  IMAD.WIDE R2, R6.reuse, 0x4, R138 ;  /* 0x0000000406027825 */ /* 0x042fe200078e028a */
[----:B------:R-:W2:Y:S03]  /*ea3e0*/  LDL.LU R146, [R1+0xd88] ;  /* 0x000d880001927983 */ /* 0x000ea60000300800 */
[C---:B---3--:R-:W-:Y:S01]  /*ea3f0*/  IMAD.WIDE R4, R6.reuse, 0x4, R136 ;  /* 0x0000000406047825 */ /* 0x048fe200078e0288 */
[----:B------:R-:W3:Y:S01]  /*ea400*/  LDL.LU R144, [R1+0x3998] ;  /* 0x0039980001907983 */ /* 0x000ee20000300800 */
[----:B------:R-:W-:-:S03]  /*ea410*/  IADD3 R6, R6, c[0x0][0x198], RZ ;  /* 0x0000660006067a10 */ /* 0x000fc60007ffe0ff */
[----:B------:R1:W-:Y:S04]  /*ea420*/  @P4 STG.E [R2.64], R145 ;  /* 0x0000009102004986 */ /* 0x0003e8000c101906 */
[----:B------:R-:W3:Y:S01]  /*ea430*/  LDL.LU R222, [R1+0xd8c] ;  /* 0x000d8c0001de7983 */ /* 0x000ee20000300800 */
[----:B------:R-:W-:Y:S01]  /*ea440*/  ISETP.LT.AND P4, PT, R221, c[0x0][0x178], !P3 ;  /* 0x00005e00dd007a0c */ /* 0x000fe20005f81270 */
[----:B-1----:R-:W-:Y:S02]  /*ea450*/  IMAD.WIDE R2, R6, 0x4, R138 ;  /* 0x0000000406027825 */ /* 0x002fe400078e028a */
[----:B----4-:R1:W-:Y:S04]  /*ea460*/  @P5 STG.E [R4.64], R142 ;  /* 0x0000008e04005986 */ /* 0x0103e8000c101906 */
[----:B-1----:R-:W4:Y:S01]  /*ea470*/  LDL.LU R142, [R1+0x39b4] ;  /* 0x0039b400018e7983 */ /* 0x002f220000300800 */
[----:B------:R-:W-:-:S03]  /*ea480*/  ISETP.LT.AND P5, PT, R220, c[0x0][0x178], !P3 ;  /* 0x00005e00dc007a0c */ /* 0x000fc60005fa1270 */
[----:B------:R1:W-:Y:S01]  /*ea490*/  @P1 STG.E [R2.64], R147 ;  /* 0x0000009302001986 */ /* 0x0003e2000c101906 */
[----:B------:R-:W-:-:S03]  /*ea4a0*/  ISETP.GE.AND P3, PT, R141, c[0x0][0x17c], PT ;  /* 0x00005f008d007a0c */ /* 0x000fc60003f66270 */
[----:B-1----:R-:W4:Y:S04]  /*ea4b0*/  LDL.LU R147, [R1+0x908] ;  /* 0x0009080001937983 */ /* 0x002f280000300800 */
[----:B------:R-:W4:Y:S01]  /*ea4c0*/  LDL.LU R141, [R1+0x39cc] ;  /* 0x0039cc00018d7983 */ /* 0x000f220000300800 */
[----:B------:R-:W-:Y:S01]  /*ea4d0*/  ISETP.LT.AND P2, PT, R220, c[0x0][0x178], !P2 ;  /* 0x00005e00dc007a0c */ /* 0x000fe20005741270 */
[C---:B------:R-:W-:Y:S01]  /*ea4e0*/  IMAD.WIDE R2, R6.reuse, 0x4, R136 ;  /* 0x0000000406027825 */ /* 0x040fe200078e0288 */
[----:B------:R-:W-:Y:S02]  /*ea4f0*/  IADD3 R140, R6, c[0x0][0x198], RZ ;  /* 0x00006600068c7a10 */ /* 0x000fe40007ffe0ff */
[----:B------:R-:W-:-:S03]  /*ea500*/  ISETP.LT.AND P1, PT, R221, c[0x0][0x178], !P0 ;  /* 0x00005e00dd007a0c */ /* 0x000fc60004721270 */
[----:B------:R-:W-:-:S06]  /*ea510*/  IMAD.WIDE R4, R140, 0x4, R138 ;  /* 0x000000048c047825 */ /* 0x000fcc00078e028a */
[----:B------:R1:W-:Y:S01]  /*ea520*/  @P2 STG.E [R2.64], R223 ;  /* 0x000000df02002986 */ /* 0x0003e2000c101906 */
[C---:B------:R-:W-:Y:S01]  /*ea530*/  IMAD.WIDE R6, R140.reuse, 0x4, R136 ;  /* 0x000000048c067825 */ /* 0x040fe200078e0288 */
[----:B------:R-:W-:Y:S02]  /*ea540*/  IADD3 R140, R140, c[0x0][0x198], RZ ;  /* 0x000066008c8c7a10 */ /* 0x000fe40007ffe0ff */
[----:B------:R-:W-:Y:S01]  /*ea550*/  ISETP.LT.AND P0, PT, R220, c[0x0][0x178], !P0 ;  /* 0x00005e00dc007a0c */ /* 0x000fe20004701270 */
[----:B-1----:R-:W4:Y:S02]  /*ea560*/  LDL.LU R223, [R1+0x90c] ;  /* 0x00090c0001df7983 */ /* 0x002f240000300800 */
[----:B------:R-:W-:Y:S01]  /*ea570*/  IMAD.WIDE R2, R140, 0x4, R138 ;  /* 0x000000048c027825 */ /* 0x000fe200078e028a */
[----:B--2---:R-:W-:Y:S02]  /*ea580*/  ISETP.GE.AND P2, PT, R143, c[0x0][0x17c], PT ;  /* 0x00005f008f007a0c */ /* 0x004fe40003f46270 */
[----:B------:R-:W2:Y:S04]  /*ea590*/  LDL.LU R143, [R1+0x39d0] ;  /* 0x0039d000018f7983 */ /* 0x000ea80000300800 */
[----:B------:R-:W2:Y:S04]  /*ea5a0*/  LDL.LU R217, [R1+0xe08] ;  /* 0x000e080001d97983 */ /* 0x000ea80000300800 */
[----:B------:R-:W2:Y:S04]  /*ea5b0*/  LDL.LU R218, [R1+0x408] ;  /* 0x0004080001da7983 */ /* 0x000ea80000300800 */
[----:B------:R-:W2:Y:S04]  /*ea5c0*/  LDL.LU R192, [R1+0x3994] ;  /* 0x0039940001c07983 */ /* 0x000ea80000300800 */
[----:B------:R1:W-:Y:S04]  /*ea5d0*/  @P4 STG.E [R4.64], R146 ;  /* 0x0000009204004986 */ /* 0x0003e8000c101906 */
[----:B------:R-:W-:Y:S01]  /*ea5e0*/  @P5 STG.E [R6.64], R250 ;  /* 0x000000fa06005986 */ /* 0x000fe2000c101906 */
[----:B------:R-:W-:-:S02]  /*ea5f0*/  ISETP.LT.AND P5, PT, R221, c[0x0][0x178], !P6 ;  /* 0x00005e00dd007a0c */ /* 0x000fc400077a1270 */
[----:B------:R-:W-:Y:S01]  /*ea600*/  ISETP.LT.AND P6, PT, R220, c[0x0][0x178], !P6 ;  /* 0x00005e00dc007a0c */ /* 0x000fe200077c1270 */
[----:B---3--:R3:W-:Y:S01]  /*ea610*/  @P1 STG.E [R2.64], R222 ;  /* 0x000000de02001986 */ /* 0x0087e2000c101906 */
[C---:B-1----:R-:W-:Y:S01]  /*ea620*/  IMAD.WIDE R4, R140.reuse, 0x4, R136 ;  /* 0x000000048c047825 */ /* 0x042fe200078e0288 */
[----:B------:R-:W-:-:S04]  /*ea630*/  IADD3 R140, R140, c[0x0][0x198], RZ ;  /* 0x000066008c8c7a10 */ /* 0x000fc80007ffe0ff */
[----:B------:R1:W-:Y:S01]  /*ea640*/  @P0 STG.E [R4.64], R251 ;  /* 0x000000fb04000986 */ /* 0x0003e2000c101906 */
[----:B---3--:R-:W-:-:S04]  /*ea650*/  IMAD.WIDE R2, R140, 0x4, R136 ;  /* 0x000000048c027825 */ /* 0x008fc800078e0288 */
[----:B-1----:R-:W-:Y:S01]  /*ea660*/  IMAD.WIDE R4, R140, 0x4, R138 ;  /* 0x000000048c047825 */ /* 0x002fe200078e028a */
[----:B----4-:R-:W-:Y:S02]  /*ea670*/  ISETP.GE.AND P1, PT, R142, c[0x0][0x17c], PT ;  /* 0x00005f008e007a0c */ /* 0x010fe40003f26270 */
[----:B------:R-:W3:Y:S04]  /*ea680*/  LDL.LU R142, [R1+0xe0c] ;  /* 0x000e0c00018e7983 */ /* 0x000ee80000300800 */
[----:B------:R-:W4:Y:S04]  /*ea690*/  LDL.LU R222, [R1+0x40c] ;  /* 0x00040c0001de7983 */ /* 0x000f280000300800 */
[----:B------:R1:W-:Y:S04]  /*ea6a0*/  @P5 STG.E [R4.64], R147 ;  /* 0x0000009304005986 */ /* 0x0003e8000c101906 */
[----:B------:R1:W-:Y:S01]  /*ea6b0*/  @P6 STG.E [R2.64], R234 ;  /* 0x000000ea02006986 */ /* 0x0003e2000c101906 */
[----:B------:R-:W-:-:S03]  /*ea6c0*/  ISETP.GE.AND P6, PT, R141, c[0x0][0x17c], PT ;  /* 0x00005f008d007a0c */ /* 0x000fc60003fc6270 */
[----:B------:R-:W4:Y:S01]  /*ea6d0*/  LDL.LU R141, [R1+0x39b0] ;  /* 0x0039b000018d7983 */ /* 0x000f220000300800 */
[C---:B------:R-:W-:Y:S02]  /*ea6e0*/  ISETP.LT.AND P0, PT, R221.reuse, c[0x0][0x178], !P3 ;  /* 0x00005e00dd007a0c */ /* 0x040fe40005f01270 */
[----:B------:R-:W-:Y:S01]  /*ea6f0*/  ISETP.LT.AND P3, PT, R220, c[0x0][0x178], !P3 ;  /* 0x00005e00dc007a0c */ /* 0x000fe20005f61270 */
[----:B------:R-:W4:Y:S01]  /*ea700*/  LDL.LU R219, [R1+0xdc8] ;  /* 0x000dc80001db7983 */ /* 0x000f220000300800 */
[----:B------:R-:W-:Y:S02]  /*ea710*/  IADD3 R6, R140, c[0x0][0x198], RZ ;  /* 0x000066008c067a10 */ /* 0x000fe40007ffe0ff */
[----:B------:R-:W-:Y:S01]  /*ea720*/  ISETP.LT.AND P5, PT, R221, c[0x0][0x178], !P2 ;  /* 0x00005e00dd007a0c */ /* 0x000fe200057a1270 */
[----:B------:R-:W4:Y:S02]  /*ea730*/  LDL.LU R146, [R1+0x28] ;  /* 0x0000280001927983 */ /* 0x000f240000300800 */
[----:B-1----:R-:W-:Y:S01]  /*ea740*/  IMAD.WIDE R4, R6, 0x4, R138 ;  /* 0x0000000406047825 */ /* 0x002fe200078e028a */
[----:B------:R-:W-:Y:S01]  /*ea750*/  ISETP.GE.AND P4, PT, R144, c[0x0][0x17c], PT ;  /* 0x00005f0090007a0c */ /* 0x000fe20003f86270 */
[----:B------:R-:W4:Y:S02]  /*ea760*/  LDL.LU R145, [R1+0x39c8] ;  /* 0x0039c80001917983 */ /* 0x000f240000300800 */
[C---:B------:R-:W-:Y:S01]  /*ea770*/  IMAD.WIDE R2, R6.reuse, 0x4, R136 ;  /* 0x0000000406027825 */ /* 0x040fe200078e0288 */
[----:B------:R-:W-:Y:S01]  /*ea780*/  IADD3 R6, R6, c[0x0][0x198], RZ ;  /* 0x0000660006067a10 */ /* 0x000fe20007ffe0ff */
[----:B------:R-:W4:Y:S01]  /*ea790*/  LDL.LU R147, [R1+0xdcc] ;  /* 0x000dcc0001937983 */ /* 0x000f220000300800 */
[----:B------:R-:W-:-:S03]  /*ea7a0*/  ISETP.LT.AND P2, PT, R220, c[0x0][0x178], !P2 ;  /* 0x00005e00dc007a0c */ /* 0x000fc60005741270 */
[----:B------:R1:W-:Y:S04]  /*ea7b0*/  @P0 STG.E [R4.64], R223 ;  /* 0x000000df04000986 */ /* 0x0003e8000c101906 */
[----:B------:R1:W-:Y:S01]  /*ea7c0*/  @P3 STG.E [R2.64], R235 ;  /* 0x000000eb02003986 */ /* 0x0003e2000c101906 */
[----:B------:R-:W-:Y:S02]  /*ea7d0*/  ISETP.LT.AND P3, PT, R221, c[0x0][0x178], !P4 ;  /* 0x00005e00dd007a0c */ /* 0x000fe40006761270 */
[C---:B------:R-:W-:Y:S01]  /*ea7e0*/  IADD3 R140, R6.reuse, c[0x0][0x198], RZ ;  /* 0x00006600068c7a10 */ /* 0x040fe20007ffe0ff */
[----:B-1----:R-:W4:Y:S01]  /*ea7f0*/  LDL.LU R223, [R1+0x2c] ;  /* 0x00002c0001df7983 */ /* 0x002f220000300800 */
[----:B------:R-:W-:-:S03]  /*ea800*/  IMAD.WIDE R2, R6, 0x4, R138 ;  /* 0x0000000406027825 */ /* 0x000fc600078e028a */
[----:B------:R-:W4:Y:S01]  /*ea810*/  LDL.LU R144, [R1+0x39e0] ;  /* 0x0039e00001907983 */ /* 0x000f220000300800 */
[----:B------:R-:W-:Y:S01]  /*ea820*/  ISETP.LT.AND P4, PT, R220, c[0x0][0x178], !P4 ;  /* 0x00005e00dc007a0c */ /* 0x000fe20006781270 */
[----:B------:R-:W-:Y:S01]  /*ea830*/  IMAD.WIDE R4, R140, 0x4, R138 ;  /* 0x000000048c047825 */ /* 0x000fe200078e028a */
[----:B--2---:R-:W-:Y:S02]  /*ea840*/  ISETP.GE.AND P0, PT, R143, c[0x0][0x17c], PT ;  /* 0x00005f008f007a0c */ /* 0x004fe40003f06270 */
[----:B------:R-:W2:Y:S04]  /*ea850*/  LDL.LU R143, [R1+0xd78] ;  /* 0x000d7800018f7983 */ /* 0x000ea80000300800 */
[----:B------:R1:W-:Y:S02]  /*ea860*/  @P5 STG.E [R2.64], R217 ;  /* 0x000000d902005986 */ /* 0x0003e4000c101906 */
[----:B-1----:R-:W-:-:S05]  /*ea870*/  IMAD.WIDE R2, R6, 0x4, R136 ;  /* 0x0000000406027825 */ /* 0x002fca00078e0288 */
[----:B------:R-:W-:Y:S01]  /*ea880*/  @P2 STG.E [R2.64], R218 ;  /* 0x000000da02002986 */ /* 0x000fe2000c101906 */
[----:B------:R-:W-:-:S03]  /*ea890*/  IMAD.WIDE R6, R140, 0x4, R136 ;  /* 0x000000048c067825 */ /* 0x000fc600078e0288 */
[----:B---3--:R1:W-:Y:S04]  /*ea8a0*/  @P3 STG.E [R4.64], R142 ;  /* 0x0000008e04003986 */ /* 0x0083e8000c101906 */
[----:B----4-:R3:W-:Y:S04]  /*ea8b0*/  @P4 STG.E [R6.64], R222 ;  /* 0x000000de06004986 */ /* 0x0107e8000c101906 */
[----:B-1----:R-:W4:Y:S04]  /*ea8c0*/  LDL.LU R142, [R1+0x39e4] ;  /* 0x0039e400018e7983 */ /* 0x002f280000300800 */
[----:B---3--:R-:W3:Y:S01]  /*ea8d0*/  LDL.LU R222, [R1+0xd7c] ;  /* 0x000d7c0001de7983 */ /* 0x008ee20000300800 */
[----:B------:R-:W-:-:S03]  /*ea8e0*/  ISETP.GE.AND P4, PT, R141, c[0x0][0x17c], PT ;  /* 0x00005f008d007a0c */ /* 0x000fc60003f86270 */
        /* <DEDUP_REMOVED lines=10> */
[----:B------:R1:W-:Y:S01]  /*ea990*/  @P1 STG.E [R4.64], R146 ;  /* 0x0000009204001986 */ /* 0x0003e2000c101906 */
[----:B------:R-:W-:Y:S02]  /*ea9a0*/  ISETP.LT.AND P1, PT, R221, c[0x0][0x178], !P0 ;  /* 0x00005e00dd007a0c */ /* 0x000fe40004721270 */
[C---:B------:R-:W-:Y:S01]  /*ea9b0*/  IADD3 R6, R140.reuse, c[0x0][0x198], RZ ;  /* 0x000066008c067a10 */ /* 0x040fe20007ffe0ff */
[C---:B-1----:R-:W-:Y:S01]  /*ea9c0*/  IMAD.WIDE R2, R140.reuse, 0x4, R138 ;  /* 0x000000048c027825 */ /* 0x042fe200078e028a */
[----:B------:R-:W3:Y:S03]  /*ea9d0*/  LDL.LU R219, [R1+0x6e8] ;  /* 0x0006e80001db7983 */ /* 0x000ee60000300800 */
[----:B------:R-:W-:Y:S01]  /*ea9e0*/  IMAD.WIDE R4, R140, 0x4, R136 ;  /* 0x000000048c047825 */ /* 0x000fe200078e0288 */
[----:B------:R-:W-:Y:S01]  /*ea9f0*/  ISETP.LT.AND P5, PT, R220, c[0x0][0x178], !P0 ;  /* 0x00005e00dc007a0c */ /* 0x000fe200047a1270 */
[----:B------:R1:W-:Y:S01]  /*eaa00*/  @P3 STG.E [R2.64], R147 ;  /* 0x0000009302003986 */ /* 0x0003e2000c101906 */
[----:B------:R-:W-:-:S03]  /*eaa10*/  ISETP.GE.AND P0, PT, R145, c[0x0][0x17c], PT ;  /* 0x00005f0091007a0c */ /* 0x000fc60003f06270 */
[----:B------:R1:W-:Y:S04]  /*eaa20*/  @P6 STG.E [R4.64], R223 ;  /* 0x000000df04006986 */ /* 0x0003e8000c101906 */
[----:B------:R-:W3:Y:S01]  /*eaa30*/  LDL.LU R145, [R1+0x39c4] ;  /* 0x0039c40001917983 */ /* 0x000ee20000300800 */
[----:B------:R-:W-:Y:S01]  /*eaa40*/  ISETP.GE.AND P2, PT, R192, c[0x0][0x17c], PT ;  /* 0x00005f00c0007a0c */ /* 0x000fe20003f46270 */
[C---:B-1----:R-:W-:Y:S02]  /*eaa50*/  IMAD.WIDE R2, R6.reuse, 0x4, R138 ;  /* 0x0000000406027825 */ /* 0x042fe400078e028a */
[----:B------:R-:W3:Y:S01]  /*eaa60*/  LDL.LU R223, [R1+0x6ec] ;  /* 0x0006ec0001df7983 */ /* 0x000ee20000300800 */
[----:B------:R-:W-:Y:S01]  /*eaa70*/  ISETP.LT.AND P3, PT, R221, c[0x0][0x178], !P2 ;  /* 0x00005e00dd007a0c */ /* 0x000fe20005761270 */
[C---:B------:R-:W-:Y:S01]  /*eaa80*/  IMAD.WIDE R4, R6.reuse, 0x4, R136 ;  /* 0x0000000406047825 */ /* 0x040fe200078e0288 */
[----:B------:R-:W-:-:S02]  /*eaa90*/  IADD3 R6, R6, c[0x0][0x198], RZ ;  /* 0x0000660006067a10 */ /* 0x000fc40007ffe0ff */
[----:B------:R-:W-:Y:S02]  /*eaaa0*/  ISETP.GE.AND P6, PT, R144, c[0x0][0x17c], PT ;  /* 0x00005f0090007a0c */ /* 0x000fe40003fc6270 */
[----:B------:R-:W-:Y:S01]  /*eaab0*/  ISETP.LT.AND P2, PT, R220, c[0x0][0x178], !P2 ;  /* 0x00005e00dc007a0c */ /* 0x000fe20005741270 */
[----:B--2---:R1:W-:Y:S04]  /*eaac0*/  @P1 STG.E [R2.64], R143 ;  /* 0x0000008f02001986 */ /* 0x0043e8000c101906 */
[----:B-1----:R-:W2:Y:S04]  /*eaad0*/  LDL.LU R143, [R1+0x39dc] ;  /* 0x0039dc00018f7983 */ /* 0x002ea80000300800 */
[----:B------:R-:W2:Y:S01]  /*eaae0*/  LDL.LU R146, [R1+0xde8] ;  /* 0x000de80001927983 */ /* 0x000ea20000300800 */
[----:B------:R-:W-:-:S03]  /*eaaf0*/  IMAD.WIDE R2, R6, 0x4, R138 ;  /* 0x0000000406027825 */ /* 0x000fc600078e028a */
[----:B------:R-:W2:Y:S04]  /*eab00*/  LDL.LU R147, [R1+0x3f8] ;  /* 0x0003f80001937983 */ /* 0x000ea80000300800 */
[----:B------:R-:W2:Y:S04]  /*eab10*/  LDL.LU R144, [R1+0x39f4] ;  /* 0x0039f40001907983 */ /* 0x000ea80000300800 */
[----:B------:R-:W-:Y:S01]  /*eab20*/  @P5 STG.E [R4.64], R246 ;  /* 0x000000f604005986 */ /* 0x000fe2000c101906 */
[----:B----4-:R-:W-:-:S03]  /*eab30*/  ISETP.GE.AND P1, PT, R142, c[0x0][0x17c], PT ;  /* 0x00005f008e007a0c */ /* 0x010fc60003f26270 */
[----:B------:R-:W4:Y:S04]  /*eab40*/  LDL.LU R142, [R1+0xdec] ;  /* 0x000dec00018e7983 */ /* 0x000f280000300800 */
[----:B---3--:R1:W-:Y:S02]  /*eab50*/  @P3 STG.E [R2.64], R222 ;  /* 0x000000de02003986 */ /* 0x0083e4000c101906 */
[----:B-1----:R-:W-:Y:S02]  /*eab60*/  IMAD.WIDE R2, R6, 0x4, R136 ;  /* 0x0000000406027825 */ /* 0x002fe400078e0288 */
[----:B------:R-:W3:Y:S04]  /*eab70*/  LDL.LU R222, [R1+0x3fc] ;  /* 0x0003fc0001de7983 */ /* 0x000ee80000300800 */
[----:B------:R1:W-:Y:S01]  /*eab80*/  @P2 STG.E [R2.64], R247 ;  /* 0x000000f702002986 */ /* 0x0003e2000c101906 */
[----:B------:R-:W-:-:S03]  /*eab90*/  ISETP.GE.AND P2, PT, R141, c[0x0][0x17c], PT ;  /* 0x00005f008d007a0c */ /* 0x000fc60003f46270 */
[----:B------:R-:W3:Y:S01]  /*eaba0*/  LDL.LU R141, [R1+0x39f8] ;  /* 0x0039f800018d7983 */ /* 0x000ee20000300800 */
[C---:B------:R-:W-:Y:S02]  /*eabb0*/  ISETP.LT.AND P5, PT, R221.reuse, c[0x0][0x178], !P4 ;  /* 0x00005e00dd007a0c */ /* 0x040fe400067a1270 */
[----:B------:R-:W-:Y:S01]  /*eabc0*/  IADD3 R140, R6, c[0x0][0x198], RZ ;  /* 0x00006600068c7a10 */ /* 0x000fe20007ffe0ff */
[----:B------:R-:W3:Y:S01]  /*eabd0*/  LDL.LU R218, [R1+0xdb8] ;  /* 0x000db80001da7983 */ /* 0x000ee20000300800 */
[----:B------:R-:W-:Y:S02]  /*eabe0*/  ISETP.LT.AND P4, PT, R220, c[0x0][0x178], !P4 ;  /* 0x00005e00dc007a0c */ /* 0x000fe40006781270 */
[----:B------:R-:W-:Y:S01]  /*eabf0*/  ISETP.LT.AND P3, PT, R221, c[0x0][0x178], !P0 ;  /* 0x00005e00dd007a0c */ /* 0x000fe20004761270 */
[----:B------:R-:W-:Y:S01]  /*eac00*/  IMAD.WIDE R4, R140, 0x4, R138 ;  /* 0x000000048c047825 */ /* 0x000fe200078e028a */
[----:B------:R-:W-:-:S03]  /*eac10*/  ISETP.LT.AND P0, PT, R220, c[0x0][0x178], !P0 ;  /* 0x00005e00dc007a0c */ /* 0x000fc60004701270 */
[C---:B------:R-:W-:Y:S01]  /*eac20*/  IMAD.WIDE R6, R140.reuse, 0x4, R136 ;  /* 0x000000048c067825 */ /* 0x040fe200078e0288 */
[----:B------:R-:W-:Y:S01]  /*eac30*/  IADD3 R140, R140, c[0x0][0x198], RZ ;  /* 0x000066008c8c7a10 */ /* 0x000fe20007ffe0ff */
[----:B------:R1:W-:Y:S01]  /*eac40*/  @P5 STG.E [R4.64], R219 ;  /* 0x000000db04005986 */ /* 0x0003e2000c101906 */
[----:B------:R-:W-:-:S03]  /*eac50*/  ISETP.LT.AND P5, PT, R221, c[0x0][0x178], !P6 ;  /* 0x00005e00dd007a0c */ /* 0x000fc600077a1270 */
[----:B-1----:R-:W-:Y:S01]  /*eac60*/  IMAD.WIDE R2, R140, 0x4, R138 ;  /* 0x000000048c027825 */ /* 0x002fe200078e028a */
[----:B------:R1:W-:Y:S01]  /*eac70*/  @P4 STG.E [R6.64], R230 ;  /* 0x000000e606004986 */ /* 0x0003e2000c101906 */
[----:B------:R-:W-:Y:S02]  /*eac80*/  ISETP.LT.AND P6, PT, R220, c[0x0][0x178], !P6 ;  /* 0x00005e00dc007a0c */ /* 0x000fe400077c1270 */
[C---:B------:R-:W-:Y:S01]  /*eac90*/  IMAD.WIDE R4, R140.reuse, 0x4, R136 ;  /* 0x000000048c047825 */ /* 0x040fe200078e0288 */
[----:B------:R-:W-:Y:S01]  /*eaca0*/  IADD3 R140, R140, c[0x0][0x198], RZ ;  /* 0x000066008c8c7a10 */ /* 0x000fe20007ffe0ff */
[----:B------:R-:W3:Y:S01]  /*eacb0*/  LDL.LU R219, [R1+0x18] ;  /* 0x0000180001db7983 */ /* 0x000ee20000300800 */
[----:B------:R-:W-:Y:S02]  /*eacc0*/  ISETP.GE.AND P4, PT, R145, c[0x0][0x17c], PT ;  /* 0x00005f0091007a0c */ /* 0x000fe40003f86270 */
[----:B-1----:R-:W-:Y:S01]  /*eacd0*/  IADD3 R6, R140, c[0x0][0x198], RZ ;  /* 0x000066008c067a10 */ /* 0x002fe20007ffe0ff */
[----:B------:R-:W3:Y:S04]  /*eace0*/  LDL.LU R145, [R1+0x39c0] ;  /* 0x0039c00001917983 */ /* 0x000ee80000300800 */
[----:B------:R-:W-:Y:S01]  /*eacf0*/  @P3 STG.E [R2.64], R223 ;  /* 0x000000df02003986 */ /* 0x000fe2000c101906 */
[----:B------:R-:W-:-:S03]  /*ead00*/  ISETP.LT.AND P3, PT, R221, c[0x0][0x178], !P1 ;  /* 0x00005e00dd007a0c */ /* 0x000fc60004f61270 */
[----:B------:R1:W-:Y:S01]  /*ead10*/  @P0 STG.E [R4.64], R231 ;  /* 0x000000e704000986 */ /* 0x0003e2000c101906 */
[----:B------:R-:W-:Y:S01]  /*ead20*/  ISETP.LT.AND P1, PT, R220, c[0x0][0x178], !P1 ;  /* 0x00005e00dc007a0c */ /* 0x000fe20004f21270 */
[----:B-1----:R-:W-:-:S04]  /*ead30*/  IMAD.WIDE R4, R140, 0x4, R138 ;  /* 0x000000048c047825 */ /* 0x002fc800078e028a */
[----:B------:R-:W-:Y:S01]  /*ead40*/  IMAD.WIDE R2, R140, 0x4, R136 ;  /* 0x000000048c027825 */ /* 0x000fe200078e0288 */
[----:B--2---:R-:W-:Y:S02]  /*ead50*/  ISETP.GE.AND P0, PT, R143, c[0x0][0x17c], PT ;  /* 0x00005f008f007a0c */ /* 0x004fe40003f06270 */
[----:B------:R-:W2:Y:S04]  /*ead60*/  LDL.LU R143, [R1+0xdbc] ;  /* 0x000dbc00018f7983 */ /* 0x000ea80000300800 */
[----:B------:R-:W2:Y:S04]  /*ead70*/  LDL.LU R223, [R1+0x1c] ;  /* 0x00001c0001df7983 */ /* 0x000ea80000300800 */
[----:B------:R1:W-:Y:S04]  /*ead80*/  @P5 STG.E [R4.64], R146 ;  /* 0x0000009204005986 */ /* 0x0003e8000c101906 */
[----:B------:R1:W-:Y:S02]  /*ead90*/  @P6 STG.E [R2.64], R147 ;  /* 0x0000009302006986 */ /* 0x0003e4000c101906 */
[----:B-1----:R-:W-:-:S04]  /*eada0*/  IMAD.WIDE R4, R6, 0x4, R138 ;  /* 0x0000000406047825 */ /* 0x002fc800078e028a */
[----:B------:R-:W-:Y:S01]  /*eadb0*/  IMAD.WIDE R2, R6, 0x4, R136 ;  /* 0x0000000406027825 */ /* 0x000fe200078e0288 */
[----:B----4-:R1:W-:Y:S04]  /*eadc0*/  @P3 STG.E [R4.64], R142 ;  /* 0x0000008e04003986 */ /* 0x0103e8000c101906 */
[----:B-1----:R-:W4:Y:S04]  /*eadd0*/  LDL.LU R142, [R1+0x39d8] ;  /* 0x0039d800018e7983 */ /* 0x002f280000300800 */
[----:B------:R-:W4:Y:S04]  /*eade0*/  LDL.LU R146, [R1+0xcb8] ;  /* 0x000cb80001927983 */ /* 0x000f280000300800 */
[----:B---3--:R1:W-:Y:S01]  /*eadf0*/  @P1 STG.E [R2.64], R222 ;  /* 0x000000de02001986 */ /* 0x0083e2000c101906 */
[----:B------:R-:W-:-:S03]  /*eae00*/  ISETP.GE.AND P1, PT, R141, c[0x0][0x17c], PT ;  /* 0x00005f008d007a0c */ /* 0x000fc60003f26270 */
[----:B------:R-:W4:Y:S01]  /*eae10*/  LDL.LU R141, [R1+0x39f0] ;  /* 0x0039f000018d7983 */ /* 0x000f220000300800 */
[C---:B------:R-:W-:Y:S02]  /*eae20*/  ISETP.LT.AND P5, PT, R221.reuse, c[0x0][0x178], !P2 ;  /* 0x00005e00dd007a0c */ /* 0x040fe400057a1270 */
[----:B------:R-:W-:Y:S01]  /*eae30*/  IADD3 R6, R6, c[0x0][0x198], RZ ;  /* 0x0000660006067a10 */ /* 0x000fe20007ffe0ff */
[----:B------:R-:W4:Y:S01]  /*eae40*/  LDL.LU R147, [R1+0xcbc] ;  /* 0x000cbc0001937983 */ /* 0x000f220000300800 */
[----:B------:R-:W-:Y:S02]  /*eae50*/  ISETP.LT.AND P2, PT, R220, c[0x0][0x178], !P2 ;  /* 0x00005e00dc007a0c */ /* 0x000fe40005741270 */
[----:B------:R-:W-:Y:S01]  /*eae60*/  ISETP.LT.AND P3, PT, R221, c[0x0][0x178], !P4 ;  /* 0x00005e00dd007a0c */ /* 0x000fe20006761270 */
[----:B-1----:R-:W-:Y:S01]  /*eae70*/  IMAD.WIDE R2, R6, 0x4, R138 ;  /* 0x0000000406027825 */ /* 0x002fe200078e028a */
[----:B------:R-:W-:Y:S02]  /*eae80*/  ISETP.LT.AND P4, PT, R220, c[0x0][0x178], !P4 ;  /* 0x00005e00dc007a0c */ /* 0x000fe40006781270 */
[----:B------:R-:W-:-:S02]  /*eae90*/  IADD3 R140, R6, c[0x0][0x198], RZ ;  /* 0x00006600068c7a10 */ /* 0x000fc40007ffe0ff */
[----:B------:R-:W-:Y:S01]  /*eaea0*/  ISETP.GE.AND P6, PT, R144, c[0x0][0x17c], PT ;  /* 0x00005f0090007a0c */ /* 0x000fe20003fc6270 */
[----:B------:R1:W-:Y:S02]  /*eaeb0*/  @P5 STG.E [R2.64], R218 ;  /* 0x000000da02005986 */ /* 0x0003e4000c101906 */
[----:B------:R-:W-:Y:S02]  /*eaec0*/  IMAD.WIDE R4, R140, 0x4, R138 ;  /* 0x000000048c047825 */ /* 0x000fe400078e028a */
[----:B------:R-:W4:Y:S04]  /*eaed0*/  LDL.LU R144, [R1+0x3a08] ;  /* 0x003a080001907983 */ /* 0x000f280000300800 */
[----:B------:R-:W4:Y:S01]  /*eaee0*/  LDL.LU R222, [R1+0x6d8] ;  /* 0x0006d80001de7983 */ /* 0x000f220000300800 */
[----:B-1----:R-:W-:-:S04]  /*eaef0*/  IMAD.WIDE R2, R6, 0x4, R136 ;  /* 0x0000000406027825 */ /* 0x002fc800078e0288 */
[C---:B------:R-:W-:Y:S01]  /*eaf00*/  IMAD.WIDE R6, R140.reuse, 0x4, R136 ;  /* 0x000000048c067825 */ /* 0x040fe200078e0288 */
[----:B------:R1:W-:Y:S01]  /*eaf10*/  @P2 STG.E [R2.64], R219 ;  /* 0x000000db02002986 */ /* 0x0003e2000c101906 */
[----:B------:R-:W-:Y:S02]  /*eaf20*/  ISETP.LT.AND P5, PT, R221, c[0x0][0x178], !P0 ;  /* 0x00005e00dd007a0c */ /* 0x000fe400047a1270 */
[----:B------:R-:W-:-:S05]  /*eaf30*/  IADD3 R140, R140, c[0x0][0x198], RZ ;  /* 0x000066008c8c7a10 */ /* 0x000fca0007ffe0ff */
[----:B-1----:R-:W-:Y:S01]  /*eaf40*/  IMAD.WIDE R2, R140, 0x4, R138 ;  /* 0x000000048c027825 */ /* 0x002fe200078e028a */
[----:B--2---:R1:W-:Y:S04]  /*eaf50*/  @P3 STG.E [R4.64], R143 ;  /* 0x0000008f04003986 */ /* 0x0043e8000c101906 */
[----:B------:R2:W-:Y:S04]  /*eaf60*/  @P4 STG.E [R6.64], R223 ;  /* 0x000000df06004986 */ /* 0x0005e8000c101906 */
[----:B-1----:R-:W3:Y:S04]  /*eaf70*/  LDL.LU R143, [R1+0x3a0c] ;  /* 0x003a0c00018f7983 */ /* 0x002ee80000300800 */
[----:B--2---:R-:W2:Y:S01]  /*eaf80*/  LDL.LU R223, [R1+0x6dc] ;  /* 0x0006dc0001df7983 */ /* 0x004ea20000300800 */
[----:B----4-:R-:W-:-:S03]  /*eaf90*/  ISETP.GE.AND P3, PT, R142, c[0x0][0x17c], PT ;  /* 0x00005f008e007a0c */ /* 0x010fc60003f66270 */
[----:B------:R-:W4:Y:S04]  /*eafa0*/  LDL.LU R142, [R1+0x39d4] ;  /* 0x0039d400018e7983 */ /* 0x000f280000300800 */
[----:B------:R1:W-:Y:S01]  /*eafb0*/  @P5 STG.E [R2.64], R146 ;  /* 0x0000009202005986 */ /* 0x0003e2000c101906 */
[----:B------:R-:W-:-:S03]  /*eafc0*/  ISETP.GE.AND P5, PT, R141, c[0x0][0x17c], PT ;  /* 0x00005f008d007a0c */ /* 0x000fc60003fa6270 */
[----:B------:R-:W4:Y:S01]  /*eafd0*/  LDL.LU R141, [R1+0x39ec] ;  /* 0x0039ec00018d7983 */ /* 0x000f220000300800 */
[----:B------:R-:W-:Y:S01]  /*eafe0*/  ISETP.LT.AND P0, PT, R220, c[0x0][0x178], !P0 ;  /* 0x00005e00dc007a0c */ /* 0x000fe20004701270 */
[----:B------:R-:W-:Y:S01]  /*eaff0*/  IMAD.WIDE R4, R140, 0x4, R136 ;  /* 0x000000048c047825 */ /* 0x000fe200078e0288 */
[----:B------:R-:W-:Y:S02]  /*eb000*/  ISETP.LT.AND P4, PT, R221, c[0x0][0x178], !P6 ;  /* 0x00005e00dd007a0c */ /* 0x000fe40007781270 */
[----:B------:R-:W-:Y:S02]  /*eb010*/  ISETP.LT.AND P6, PT, R220, c[0x0][0x178], !P6 ;  /* 0x00005e00dc007a0c */ /* 0x000fe400077c1270 */
[----:B------:R-:W-:Y:S02]  /*eb020*/  IADD3 R140, R140, c[0x0][0x198], RZ ;  /* 0x000066008c8c7a10 */ /* 0x000fe40007ffe0ff */
[----:B------:R-:W-:-:S03]  /*eb030*/  ISETP.GE.AND P2, PT, R145, c[0x0][0x17c], PT ;  /* 0x00005f0091007a0c */ /* 0x000fc60003f46270 */
[----:B-1----:R-:W-:Y:S02]  /*eb040*/  IMAD.WIDE R2, R140, 0x4, R138 ;  /* 0x000000048c027825 */ /* 0x002fe400078e028a */
[----:B------:R1:W-:Y:S01]  /*eb050*/  @P0 STG.E [R4.64], R242 ;  /* 0x000000f204000986 */ /* 0x0003e2000c101906 */
[C---:B------:R-:W-:Y:S02]  /*eb060*/  ISETP.LT.AND P0, PT, R221.reuse, c[0x0][0x178], !P1 ;  /* 0x00005e00dd007a0c */ /* 0x040fe40004f01270 */
[----:B------:R-:W-:Y:S02]  /*eb070*/  ISETP.LT.AND P1, PT, R220, c[0x0][0x178], !P1 ;  /* 0x00005e00dc007a0c */ /* 0x000fe40004f21270 */
[C---:B------:R-:W-:Y:S01]  /*eb080*/  IADD3 R6, R140.reuse, c[0x0][0x198], RZ ;  /* 0x000066008c067a10 */ /* 0x040fe20007ffe0ff */
[----:B------:R1:W-:Y:S01]  /*eb090*/  @P4 STG.E [R2.64], R147 ;  /* 0x0000009302004986 */ /* 0x0003e2000c101906 */
[----:B------:R-:W-:Y:S01]  /*eb0a0*/  ISETP.LT.AND P4, PT, R221, c[0x0][0x178], !P2 ;  /* 0x00005e00dd007a0c */ /* 0x000fe20005781270 */
[----:B-1----:R-:W-:-:S05]  /*eb0b0*/  IMAD.WIDE R4, R140, 0x4, R136 ;  /* 0x000000048c047825 */ /* 0x002fca00078e0288 */
[----:B------:R1:W-:Y:S01]  /*eb0c0*/  @P6 STG.E [R4.64], R243 ;  /* 0x000000f304006986 */ /* 0x0003e2000c101906 */
[----:B------:R-:W-:Y:S01]  /*eb0d0*/  IMAD.WIDE R2, R6, 0x4, R138 ;  /* 0x0000000406027825 */ /* 0x000fe200078e028a */
[----:B------:R-:W-:Y:S02]  /*eb0e0*/  ISETP.GE.AND P6, PT, R144, c[0x0][0x17c], PT ;  /* 0x00005f0090007a0c */ /* 0x000fe40003fc6270 */
[----:B------:R-:W4:Y:S01]  /*eb0f0*/  LDL.LU R144, [R1+0x3a04] ;  /* 0x003a040001907983 */ /* 0x000f220000300800 */
[----:B------:R-:W-:-:S03]  /*eb100*/  ISETP.LT.AND P2, PT, R220, c[0x0][0x178], !P2 ;  /* 0x00005e00dc007a0c */ /* 0x000fc60005741270 */
[----:B------:R1:W-:Y:S02]  /*eb110*/  @P0 STG.E [R2.64], R222 ;  /* 0x000000de02000986 */ /* 0x0003e4000c101906 */
[C---:B-1----:R-:W-:Y:S01]  /*eb120*/  IMAD.WIDE R4, R6.reuse, 0x4, R136 ;  /* 0x0000000406047825 */ /* 0x042fe200078e0288 */
[----:B------:R-:W-:-:S04]  /*eb130*/  IADD3 R6, R6, c[0x0][0x198], RZ ;  /* 0x0000660006067a10 */ /* 0x000fc80007ffe0ff */
[----:B------:R1:W-:Y:S01]  /*eb140*/  @P1 STG.E [R4.64], R226 ;  /* 0x000000e204001986 */ /* 0x0003e2000c101906 */
[----:B------:R-:W-:Y:S01]  /*eb150*/  ISETP.LT.AND P1, PT, R221, c[0x0][0x178], !P3 ;  /* 0x00005e00dd007a0c */ /* 0x000fe20005f21270 */
[C---:B------:R-:W-:Y:S01]  /*eb160*/  IMAD.WIDE R2, R6.reuse, 0x4, R138 ;  /* 0x0000000406027825 */ /* 0x040fe200078e028a */
[----:B------:R-:W-:Y:S02]  /*eb170*/  IADD3 R140, R6, c[0x0][0x198], RZ ;  /* 0x00006600068c7a10 */ /* 0x000fe40007ffe0ff */
[----:B------:R-:W-:-:S03]  /*eb180*/  ISETP.LT.AND P3, PT, R220, c[0x0][0x178], !P3 ;  /* 0x00005e00dc007a0c */ /* 0x000fc60005f61270 */
[----:B-1----:R-:W-:Y:S01]  /*eb190*/  IMAD.WIDE R4, R140, 0x4, R138 ;  /* 0x000000048c047825 */ /* 0x002fe200078e028a */
[----:B---3--:R-:W-:Y:S02]  /*eb1a0*/  ISETP.GE.AND P0, PT, R143, c[0x0][0x17c], PT ;  /* 0x00005f008f007a0c */ /* 0x008fe40003f06270 */
[----:B------:R-:W3:Y:S04]  /*eb1b0*/  LDL.LU R143, [R1+0x3a34] ;  /* 0x003a3400018f7983 */ /* 0x000ee80000300800 */
[----:B--2---:R1:W-:Y:S01]  /*eb1c0*/  @P4 STG.E [R2.64], R223 ;  /* 0x000000df02004986 */ /* 0x0043e2000c101906 */
[----:B------:R-:W-:Y:S02]  /*eb1d0*/  ISETP.LT.AND P4, PT, R221, c[0x0][0x178], !P5 ;  /* 0x00005e00dd007a0c */ /* 0x000fe40006f81270 */
[----:B------:R-:W-:Y:S01]  /*eb1e0*/  ISETP.LT.AND P5, PT, R220, c[0x0][0x178], !P5 ;  /* 0x00005e00dc007a0c */ /* 0x000fe20006fa1270 */
[----:B-1----:R-:W-:-:S04]  /*eb1f0*/  IMAD.WIDE R2, R6, 0x4, R136 ;  /* 0x0000000406027825 */ /* 0x002fc800078e0288 */
[C---:B------:R-:W-:Y:S01]  /*eb200*/  IMAD.WIDE R6, R140.reuse, 0x4, R136 ;  /* 0x000000048c067825 */ /* 0x040fe200078e0288 */
[----:B------:R-:W-:Y:S01]  /*eb210*/  IADD3 R140, R140, c[0x0][0x198], RZ ;  /* 0x000066008c8c7a10 */ /* 0x000fe20007ffe0ff */
[----:B------:R1:W-:Y:S04]  /*eb220*/  @P2 STG.E [R2.64], R227 ;  /* 0x000000e302002986 */ /* 0x0003e8000c101906 */
[----:B------:R2:W-:Y:S01]  /*eb230*/  @P1 STG.E [R4.64], R8 ;  /* 0x0000000804001986 */ /* 0x0005e2000c101906 */
[----:B------:R-:W-:Y:S02]  /*eb240*/  ISETP.LT.AND P1, PT, R221, c[0x0][0x178], !P6 ;  /* 0x00005e00dd007a0c */ /* 0x000fe40007721270 */
[----:B------:R-:W-:Y:S01]  /*eb250*/  ISETP.LT.AND P6, PT, R220, c[0x0][0x178], !P6 ;  /* 0x00005e00dc007a0c */ /* 0x000fe200077c1270 */
[----:B------:R-:W-:Y:S01]  /*eb260*/  @P3 STG.E [R6.64], R132 ;  /* 0x0000008406003986 */ /* 0x000fe2000c101906 */
[----:B-1----:R-:W-:-:S04]  /*eb270*/  IMAD.WIDE R2, R140, 0x4, R138 ;  /* 0x000000048c027825 */ /* 0x002fc800078e028a */
[C---:B--2---:R-:W-:Y:S01]  /*eb280*/  IMAD.WIDE R4, R140.reuse, 0x4, R136 ;  /* 0x000000048c047825 */ /* 0x044fe200078e0288 */
[----:B------:R-:W-:Y:S01]  /*eb290*/  IADD3 R140, R140, c[0x0][0x198], RZ ;  /* 0x000066008c8c7a10 */ /* 0x000fe20007ffe0ff */
[----:B------:R-:W-:Y:S04]  /*eb2a0*/  @P4 STG.E [R2.64], R9 ;  /* 0x0000000902004986 */ /* 0x000fe8000c101906 */
[----:B------:R1:W-:Y:S01]  /*eb2b0*/  @P5 STG.E [R4.64], R133 ;  /* 0x0000008504005986 */ /* 0x0003e2000c101906 */
[----:B----4-:R-:W-:-:S03]  /*eb2c0*/  ISETP.GE.AND P2, PT, R142, c[0x0][0x17c], PT ;  /* 0x00005f008e007a0c */ /* 0x010fc60003f46270 */
[----:B------:R-:W2:Y:S01]  /*eb2d0*/  LDL.LU R142, [R1+0x3a40] ;  /* 0x003a4000018e7983 */ /* 0x000ea20000300800 */
[----:B-1----:R-:W-:-:S04]  /*eb2e0*/  IMAD.WIDE R4, R140, 0x4, R138 ;  /* 0x000000048c047825 */ /* 0x002fc800078e028a */
[----:B------:R-:W-:Y:S01]  /*eb2f0*/  IMAD.WIDE R2, R140, 0x4, R136 ;  /* 0x000000048c027825 */ /* 0x000fe200078e0288 */
[----:B------:R-:W-:Y:S04]  /*eb300*/  @P1 STG.E [R4.64], R24 ;  /* 0x0000001804001986 */ /* 0x000fe8000c101906 */
[----:B------:R1:W-:Y:S01]  /*eb310*/  @P6 STG.E [R2.64], R116 ;  /* 0x0000007402006986 */ /* 0x0003e2000c101906 */
[----:B------:R-:W-:-:S03]  /*eb320*/  ISETP.GE.AND P3, PT, R141, c[0x0][0x17c], PT ;  /* 0x00005f008d007a0c */ /* 0x000fc60003f66270 */
[----:B------:R-:W4:Y:S04]  /*eb330*/  LDL.LU R141, [R1+0x39e8] ;  /* 0x0039e800018d7983 */ /* 0x000f280000300800 */
[----:B------:R-:W4:Y:S04]  /*eb340*/  LDL.LU R132, [R1+0x3a00] ;  /* 0x003a000001847983 */ /* 0x000f280000300800 */
[----:B-1----:R-:W4:Y:S04]  /*eb350*/  LDL.LU R116, [R1+0x3a30] ;  /* 0x003a300001747983 */ /* 0x002f280000300800 */
[----:B------:R-:W4:Y:S04]  /*eb360*/  LDL.LU R24, [R1+0x3a4c] ;  /* 0x003a4c0001187983 */ /* 0x000f280000300800 */
[----:B------:R-:W4:Y:S01]  /*eb370*/  LDL.LU R9, [R1+0x3a58] ;  /* 0x003a580001097983 */ /* 0x000f220000300800 */
[----:B------:R-:W-:-:S02]  /*eb380*/  ISETP.LT.AND P4, PT, R221, c[0x0][0x178], !P0 ;  /* 0x00005e00dd007a0c */ /* 0x000fc40004781270 */
[----:B------:R-:W-:Y:S02]  /*eb390*/  ISETP.LT.AND P5, PT, R220, c[0x0][0x178], !P0 ;  /* 0x00005e00dc007a0c */ /* 0x000fe400047a1270 */
[----:B------:R-:W-:Y:S02]  /*eb3a0*/  IADD3 R6, R140, c[0x0][0x198], RZ ;  /* 0x000066008c067a10 */ /* 0x000fe40007ffe0ff */
[----:B------:R-:W-:-:S03]  /*eb3b0*/  ISETP.LT.AND P1, PT, R221, c[0x0][0x178], !P2 ;  /* 0x00005e00dd007a0c */ /* 0x000fc60005721270 */
[----:B------:R-:W-:-:S04]  /*eb3c0*/  IMAD.WIDE R4, R6, 0x4, R138 ;  /* 0x0000000406047825 */ /* 0x000fc800078e028a */
[C---:B------:R-:W-:Y:S01]  /*eb3d0*/  IMAD.WIDE R2, R6.reuse, 0x4, R136 ;  /* 0x0000000406027825 */ /* 0x040fe200078e0288 */
[----:B------:R-:W-:Y:S01]  /*eb3e0*/  IADD3 R6, R6, c[0x0][0x198], RZ ;  /* 0x0000660006067a10 */ /* 0x000fe20007ffe0ff */
[----:B------:R-:W-:Y:S01]  /*eb3f0*/  @P4 STG.E [R4.64], R25 ;  /* 0x0000001904004986 */ /* 0x000fe2000c101906 */
[C---:B------:R-:W-:Y:S02]  /*eb400*/  ISETP.LT.AND P2, PT, R220.reuse, c[0x0][0x178], !P2 ;  /* 0x00005e00dc007a0c */ /* 0x040fe40005741270 */
[----:B------:R-:W-:Y:S01]  /*eb410*/  ISETP.LT.AND P4, PT, R221, c[0x0][0x178], !P3 ;  /* 0x00005e00dd007a0c */ /* 0x000fe20005f81270 */
[----:B------:R1:W-:Y:S01]  /*eb420*/  @P5 STG.E [R2.64], R117 ;  /* 0x0000007502005986 */ /* 0x0003e2000c101906 */
[----:B------:R-:W-:Y:S02]  /*eb430*/  ISETP.LT.AND P5, PT, R220, c[0x0][0x178], !P3 ;  /* 0x00005e00dc007a0c */ /* 0x000fe40005fa1270 */
[----:B------:R-:W-:Y:S02]  /*eb440*/  ISETP.GE.AND P0, PT, R144, c[0x0][0x17c], PT ;  /* 0x00005f0090007a0c */ /* 0x000fe40003f06270 */
[C---:B------:R-:W-:Y:S01]  /*eb450*/  IADD3 R8, R6.reuse, c[0x0][0x198], RZ ;  /* 0x0000660006087a10 */ /* 0x040fe20007ffe0ff */
[----:B-1----:R-:W-:-:S05]  /*eb460*/  IMAD.WIDE R2, R6, 0x4, R138 ;  /* 0x0000000406027825 */ /* 0x002fca00078e028a */
[----:B------:R1:W-:Y:S01]  /*eb470*/  @P1 STG.E [R2.64], R40 ;  /* 0x0000002802001986 */ /* 0x0003e2000c101906 */
[----:B------:R-:W-:Y:S01]  /*eb480*/  ISETP.LT.AND P1, PT, R221, c[0x0][0x178], !P0 ;  /* 0x00005e00dd007a0c */ /* 0x000fe20004721270 */
[----:B------:R-:W-:Y:S01]  /*eb490*/  IMAD.WIDE R4, R8, 0x4, R138 ;  /* 0x0000000408047825 */ /* 0x000fe200078e028a */
[----:B------:R-:W-:-:S03]  /*eb4a0*/  ISETP.LT.AND P0, PT, R220, c[0x0][0x178], !P0 ;  /* 0x00005e00dc007a0c */ /* 0x000fc60004701270 */
[--C-:B-1----:R-:W-:Y:S01]  /*eb4b0*/  IMAD.WIDE R2, R6, 0x4, R136.reuse ;  /* 0x0000000406027825 */ /* 0x102fe200078e0288 */
[----:B------:R-:W4:Y:S03]  /*eb4c0*/  LDL.LU R40, [R1+0x39fc] ;  /* 0x0039fc0001287983 */ /* 0x000f260000300800 */
[C---:B------:R-:W-:Y:S01]  /*eb4d0*/  IMAD.WIDE R6, R8.reuse, 0x4, R136 ;  /* 0x0000000408067825 */ /* 0x040fe200078e0288 */
[----:B------:R-:W-:Y:S01]  /*eb4e0*/  IADD3 R8, R8, c[0x0][0x198], RZ ;  /* 0x0000660008087a10 */ /* 0x000fe20007ffe0ff */
[----:B------:R1:W-:Y:S04]  /*eb4f0*/  @P2 STG.E [R2.64], R100 ;  /* 0x0000006402002986 */ /* 0x0003e8000c101906 */
[----:B------:R1:W-:Y:S04]  /*eb500*/  @P4 STG.E [R4.64], R41 ;  /* 0x0000002904004986 */ /* 0x0003e8000c101906 */
[----:B------:R1:W-:Y:S02]  /*eb510*/  @P5 STG.E [R6.64], R101 ;  /* 0x0000006506005986 */ /* 0x0003e4000c101906 */
[----:B-1----:R-:W-:-:S02]  /*eb520*/  IMAD.WIDE R2, R8, 0x4, R138 ;  /* 0x0000000408027825 */ /* 0x002fc400078e028a */
[----:B------:R-:W4:Y:S02]  /*eb530*/  LDL.LU R25, [R1+0x3a2c] ;  /* 0x003a2c0001197983 */ /* 0x000f240000300800 */
[C---:B------:R-:W-:Y:S01]  /*eb540*/  IMAD.WIDE R4, R8.reuse, 0x4, R136 ;  /* 0x0000000408047825 */ /* 0x040fe200078e0288 */
[----:B------:R-:W-:Y:S01]  /*eb550*/  IADD3 R8, R8, c[0x0][0x198], RZ ;  /* 0x0000660008087a10 */ /* 0x000fe20007ffe0ff */
[----:B------:R1:W-:Y:S04]  /*eb560*/  @P1 STG.E [R2.64], R64 ;  /* 0x0000004002001986 */ /* 0x0003e8000c101906 */
[----:B------:R1:W-:Y:S01]  /*eb570*/  @P0 STG.E [R4.64], R84 ;  /* 0x0000005404000986 */ /* 0x0003e2000c101906 */
[C---:B------:R-:W-:Y:S01]  /*eb580*/  IADD3 R6, R8.reuse, c[0x0][0x198], RZ ;  /* 0x0000660008067a10 */ /* 0x040fe20007ffe0ff */
[----:B-1----:R-:W-:-:S04]  /*eb590*/  IMAD.WIDE R2, R8, 0x4, R138 ;  /* 0x0000000408027825 */ /* 0x002fc800078e028a */
[----:B------:R-:W-:Y:S01]  /*eb5a0*/  IMAD.WIDE R4, R8, 0x4, R136 ;  /* 0x0000000408047825 */ /* 0x000fe200078e0288 */
[----:B---3--:R-:W-:-:S04]  /*eb5b0*/  ISETP.GE.AND P6, PT, R143, c[0x0][0x17c], PT ;  /* 0x00005f008f007a0c */ /* 0x008fc80003fc6270 */
[----:B------:R-:W-:Y:S02]  /*eb5c0*/  ISETP.LT.AND P5, PT, R221, c[0x0][0x178], !P6 ;  /* 0x00005e00dd007a0c */ /* 0x000fe400077a1270 */
[----:B------:R-:W-:-:S11]  /*eb5d0*/  ISETP.LT.AND P6, PT, R220, c[0x0][0x178], !P6 ;  /* 0x00005e00dc007a0c */ /* 0x000fd600077c1270 */
[----:B------:R1:W-:Y:S04]  /*eb5e0*/  @P5 STG.E [R2.64], R65 ;  /* 0x0000004102005986 */ /* 0x0003e8000c101906 */
[----:B------:R-:W-:Y:S01]  /*eb5f0*/  @P6 STG.E [R4.64], R85 ;  /* 0x0000005504006986 */ /* 0x000fe2000c101906 */
[----:B-1----:R-:W-:Y:S01]  /*eb600*/  IMAD.WIDE R2, R6, 0x4, R138 ;  /* 0x0000000406027825 */ /* 0x002fe200078e028a */
[----:B--2---:R-:W-:-:S04]  /*eb610*/  ISETP.GE.AND P3, PT, R142, c[0x0][0x17c], PT ;  /* 0x00005f008e007a0c */ /* 0x004fc80003f66270 */
[----:B------:R-:W-:-:S13]  /*eb620*/  ISETP.LT.AND P0, PT, R221, c[0x0][0x178], !P3 ;  /* 0x00005e00dd007a0c */ /* 0x000fda0005f01270 */
[----:B------:R1:W-:Y:S01]  /*eb630*/  @P0 STG.E [R2.64], R12 ;  /* 0x0000000c02000986 */ /* 0x0003e2000c101906 */
[----:B----4-:R-:W-:-:S03]  /*eb640*/  ISETP.GE.AND P6, PT, R24, c[0x0][0x17c], PT ;  /* 0x00005f0018007a0c */ /* 0x010fc60003fc6270 */
[----:B------:R-:W2:Y:S01]  /*eb650*/  LDL.LU R24, [R1+0x3a48] ;  /* 0x003a480001187983 */ /* 0x000ea20000300800 */
[----:B------:R-:W-:-:S03]  /*eb660*/  ISETP.GE.AND P0, PT, R9, c[0x0][0x17c], PT ;  /* 0x00005f0009007a0c */ /* 0x000fc60003f06270 */
[----:B------:R-:W3:Y:S04]  /*eb670*/  LDL.LU R9, [R1+0x3a7c] ;  /* 0x003a7c0001097983 */ /* 0x000ee80000300800 */
[----:B-1----:R-:W4:Y:S01]  /*eb680*/  LDL.LU R12, [R1+0x3a80] ;  /* 0x003a8000010c7983 */ /* 0x002f220000300800 */
[----:B------:R-:W-:Y:S02]  /*eb690*/  ISETP.LT.AND P3, PT, R220, c[0x0][0x178], !P3 ;  /* 0x00005e00dc007a0c */ /* 0x000fe40005f61270 */
[----:B------:R-:W-:Y:S01]  /*eb6a0*/  ISETP.GE.AND P2, PT, R141, c[0x0][0x17c], PT ;  /* 0x00005f008d007a0c */ /* 0x000fe20003f46270 */
[----:B------:R-:W-:-:S03]  /*eb6b0*/  IMAD.WIDE R4, R6, 0x4, R136 ;  /* 0x0000000406047825 */ /* 0x000fc600078e0288 */
[C---:B------:R-:W-:Y:S02]  /*eb6c0*/  ISETP.LT.AND P5, PT, R221.reuse, c[0x0][0x178], !P2 ;  /* 0x00005e00dd007a0c */ /* 0x040fe400057a1270 */
[----:B------:R-:W-:Y:S02]  /*eb6d0*/  IADD3 R6, R6, c[0x0][0x198], RZ ;  /* 0x0000660006067a10 */ /* 0x000fe40007ffe0ff */
[----:B------:R-:W-:Y:S02]  /*eb6e0*/  ISETP.GE.AND P4, PT, R132, c[0x0][0x17c], PT ;  /* 0x00005f0084007a0c */ /* 0x000fe40003f86270 */
[----:B------:R-:W-:Y:S01]  /*eb6f0*/  ISETP.LT.AND P2, PT, R220, c[0x0][0x178], !P2 ;  /* 0x00005e00dc007a0c */ /* 0x000fe20005741270 */
[----:B------:R1:W-:Y:S01]  /*eb700*/  @P3 STG.E [R4.64], R128 ;  /* 0x0000008004003986 */ /* 0x0003e2000c101906 */
[----:B------:R-:W-:Y:S01]  /*eb710*/  IMAD.WIDE R2, R6, 0x4, R138 ;  /* 0x0000000406027825 */ /* 0x000fe200078e028a */
[----:B------:R-:W-:Y:S02]  /*eb720*/  ISETP.LT.AND P3, PT, R221, c[0x0][0x178], !P4 ;  /* 0x00005e00dd007a0c */ /* 0x000fe40006761270 */
[----:B------:R-:W-:-:S02]  /*eb730*/  ISETP.GE.AND P1, PT, R116, c[0x0][0x17c], PT ;  /* 0x00005f0074007a0c */ /* 0x000fc40003f26270 */
[----:B------:R-:W-:Y:S01]  /*eb740*/  IADD3 R8, R6, c[0x0][0x198], RZ ;  /* 0x0000660006087a10 */ /* 0x000fe20007ffe0ff */
[----:B------:R1:W-:Y:S01]  /*eb750*/  @P5 STG.E [R2.64], R13 ;  /* 0x0000000d02005986 */ /* 0x0003e2000c101906 */
[C---:B------:R-:W-:Y:S02]  /*eb760*/  ISETP.LT.AND P4, PT, R220.reuse, c[0x0][0x178], !P4 ;  /* 0x00005e00dc007a0c */ /* 0x040fe40006781270 */
[----:B------:R-:W-:Y:S02]  /*eb770*/  ISETP.LT.AND P5, PT, R221, c[0x0][0x178], !P1 ;  /* 0x00005e00dd007a0c */ /* 0x000fe40004fa1270 */
[----:B------:R-:W-:Y:S01]  /*eb780*/  ISETP.LT.AND P1, PT, R220, c[0x0][0x178], !P1 ;  /* 0x00005e00dc007a0c */ /* 0x000fe20004f21270 */
[----:B-1----:R-:W-:-:S04]  /*eb790*/  IMAD.WIDE R4, R8, 0x4, R138 ;  /* 0x0000000408047825 */ /* 0x002fc800078e028a */
[--C-:B------:R-:W-:Y:S01]  /*eb7a0*/  IMAD.WIDE R2, R6, 0x4, R136.reuse ;  /* 0x0000000406027825 */ /* 0x100fe200078e0288 */
[----:B------:R-:W4:Y:S03]  /*eb7b0*/  LDL.LU R13, [R1+0x3a28] ;  /* 0x003a2800010d7983 */ /* 0x000f260000300800 */
[C---:B------:R-:W-:Y:S01]  /*eb7c0*/  IMAD.WIDE R6, R8.reuse, 0x4, R136 ;  /* 0x0000000408067825 */ /* 0x040fe200078e0288 */
[----:B------:R-:W-:Y:S01]  /*eb7d0*/  IADD3 R8, R8, c[0x0][0x198], RZ ;  /* 0x0000660008087a10 */ /* 0x000fe20007ffe0ff */
[----:B------:R1:W-:Y:S04]  /*eb7e0*/  @P2 STG.E [R2.64], R129 ;  /* 0x0000008102002986 */ /* 0x0003e8000c101906 */
[----:B------:R1:W-:Y:S01]  /*eb7f0*/  @P3 STG.E [R4.64], R28 ;  /* 0x0000001c04003986 */ /* 0x0003e2000c101906 */
[----:B------:R-:W-:-:S03]  /*eb800*/  ISETP.LT.AND P3, PT, R221, c[0x0][0x178], !P6 ;  /* 0x00005e00dd007a0c */ /* 0x000fc60007761270 */
[----:B------:R1:W-:Y:S02]  /*eb810*/  @P4 STG.E [R6.64], R112 ;  /* 0x0000007006004986 */ /* 0x0003e4000c101906 */
[----:B-1----:R-:W-:-:S04]  /*eb820*/  IMAD.WIDE R2, R8, 0x4, R138 ;  /* 0x0000000408027825 */ /* 0x002fc800078e028a */
[C---:B------:R-:W-:Y:S01]  /*eb830*/  IMAD.WIDE R4, R8.reuse, 0x4, R136 ;  /* 0x0000000408047825 */ /* 0x040fe200078e0288 */
[----:B------:R-:W-:Y:S01]  /*eb840*/  IADD3 R8, R8, c[0x0][0x198], RZ ;  /* 0x0000660008087a10 */ /* 0x000fe20007ffe0ff */
[----:B------:R-:W-:Y:S01]  /*eb850*/  @P5 STG.E [R2.64], R29 ;  /* 0x0000001d02005986 */ /* 0x000fe2000c101906 */
[----:B------:R-:W-:-:S03]  /*eb860*/  ISETP.LT.AND P6, PT, R220, c[0x0][0x178], !P6 ;  /* 0x00005e00dc007a0c */ /* 0x000fc600077c1270 */
[----:B------:R1:W-:Y:S01]  /*eb870*/  @P1 STG.E [R4.64], R113 ;  /* 0x0000007104001986 */ /* 0x0003e2000c101906 */
[----:B------:R-:W-:Y:S02]  /*eb880*/  ISETP.LT.AND P1, PT, R221, c[0x0][0x178], !P0 ;  /* 0x00005e00dd007a0c */ /* 0x000fe40004721270 */
[C---:B------:R-:W-:Y:S01]  /*eb890*/  IADD3 R6, R8.reuse, c[0x0][0x198], RZ ;  /* 0x0000660008067a10 */ /* 0x040fe20007ffe0ff */
[----:B-1----:R-:W-:-:S04]  /*eb8a0*/  IMAD.WIDE R4, R8, 0x4, R138 ;  /* 0x0000000408047825 */ /* 0x002fc800078e028a */
[----:B------:R-:W-:Y:S01]  /*eb8b0*/  IMAD.WIDE R2, R8, 0x4, R136 ;  /* 0x0000000408027825 */ /* 0x000fe200078e0288 */
[----:B------:R1:W-:Y:S01]  /*eb8c0*/  @P3 STG.E [R4.64], R52 ;  /* 0x0000003404003986 */ /* 0x0003e2000c101906 */
[----:B------:R-:W-:-:S03]  /*eb8d0*/  ISETP.LT.AND P5, PT, R220, c[0x0][0x178], !P0 ;  /* 0x00005e00dc007a0c */ /* 0x000fc600047a1270 */
[----:B------:R2:W-:Y:S01]  /*eb8e0*/  @P6 STG.E [R2.64], R96 ;  /* 0x0000006002006986 */ /* 0x0005e2000c101906 */
[----:B-1----:R-:W-:-:S05]  /*eb8f0*/  IMAD.WIDE R4, R6, 0x4, R138 ;  /* 0x0000000406047825 */ /* 0x002fca00078e028a */
[----:B------:R-:W-:Y:S01]  /*eb900*/  @P1 STG.E [R4.64], R53 ;  /* 0x0000003504001986 */ /* 0x000fe2000c101906 */
[----:B--2---:R-:W-:-:S03]  /*eb910*/  ISETP.GE.AND P0, PT, R24, c[0x0][0x17c], PT ;  /* 0x00005f0018007a0c */ /* 0x004fc60003f06270 */
[----:B------:R-:W2:Y:S01]  /*eb920*/  LDL.LU R24, [R1+0x3a44] ;  /* 0x003a440001187983 */ /* 0x000ea20000300800 */
[----:B---3--:R-:W-:-:S03]  /*eb930*/  ISETP.GE.AND P6, PT, R9, c[0x0][0x17c], PT ;  /* 0x00005f0009007a0c */ /* 0x008fc60003fc6270 */
[----:B------:R-:W3:Y:S01]  /*eb940*/  LDL.LU R9, [R1+0x3a78] ;  /* 0x003a780001097983 */ /* 0x000ee20000300800 */
[----:B----4-:R-:W-:-:S03]  /*eb950*/  ISETP.GE.AND P1, PT, R12, c[0x0][0x17c], PT ;  /* 0x00005f000c007a0c */ /* 0x010fc60003f26270 */
[----:B------:R-:W4:Y:S01]  /*eb960*/  LDL.LU R12, [R1+0x3a9c] ;  /* 0x003a9c00010c7983 */ /* 0x000f220000300800 */
[----:B------:R-:W-:Y:S01]  /*eb970*/  ISETP.GE.AND P2, PT, R40, c[0x0][0x17c], PT ;  /* 0x00005f0028007a0c */ /* 0x000fe20003f46270 */
[----:B------:R-:W-:-:S03]  /*eb980*/  IMAD.WIDE R2, R6, 0x4, R136 ;  /* 0x0000000406027825 */ /* 0x000fc600078e0288 */
[----:B------:R-:W-:Y:S02]  /*eb990*/  ISETP.LT.AND P3, PT, R221, c[0x0][0x178], !P2 ;  /* 0x00005e00dd007a0c */ /* 0x000fe40005761270 */
[----:B------:R-:W-:Y:S02]  /*eb9a0*/  ISETP.GE.AND P4, PT, R25, c[0x0][0x17c], PT ;  /* 0x00005f0019007a0c */ /* 0x000fe40003f86270 */
[----:B------:R-:W-:Y:S01]  /*eb9b0*/  IADD3 R6, R6, c[0x0][0x198], RZ ;  /* 0x0000660006067a10 */ /* 0x000fe20007ffe0ff */
[----:B------:R1:W-:Y:S01]  /*eb9c0*/  @P5 STG.E [R2.64], R97 ;  /* 0x0000006102005986 */ /* 0x0003e2000c101906 */
[----:B------:R-:W-:Y:S02]  /*eb9d0*/  ISETP.LT.AND P2, PT, R220, c[0x0][0x178], !P2 ;  /* 0x00005e00dc007a0c */ /* 0x000fe40005741270 */
[----:B------:R-:W-:Y:S02]  /*eb9e0*/  ISETP.LT.AND P5, PT, R221, c[0x0][0x178], !P4 ;  /* 0x00005e00dd007a0c */ /* 0x000fe400067a1270 */
[C---:B------:R-:W-:Y:S01]  /*eb9f0*/  IADD3 R8, R6.reuse, c[0x0][0x198], RZ ;  /* 0x0000660006087a10 */ /* 0x040fe20007ffe0ff */
[----:B-1----:R-:W-:Y:S01]  /*eba00*/  IMAD.WIDE R2, R6, 0x4, R138 ;  /* 0x0000000406027825 */ /* 0x002fe200078e028a */
[----:B------:R-:W-:-:S04]  /*eba10*/  ISETP.LT.AND P4, PT, R220, c[0x0][0x178], !P4 ;  /* 0x00005e00dc007a0c */ /* 0x000fc80006781270 */
[----:B------:R1:W-:Y:S01]  /*eba20*/  @P3 STG.E [R2.64], R68 ;  /* 0x0000004402003986 */ /* 0x0003e2000c101906 */
[----:B------:R-:W-:Y:S01]  /*eba30*/  ISETP.LT.AND P3, PT, R221, c[0x0][0x178], !P0 ;  /* 0x00005e00dd007a0c */ /* 0x000fe20004761270 */
[----:B------:R-:W-:Y:S01]  /*eba40*/  IMAD.WIDE R4, R8, 0x4, R138 ;  /* 0x0000000408047825 */ /* 0x000fe200078e028a */
[----:B------:R-:W-:-:S03]  /*eba50*/  ISETP.LT.AND P0, PT, R220, c[0x0][0x178], !P0 ;  /* 0x00005e00dc007a0c */ /* 0x000fc60004701270 */
        /* <DEDUP_REMOVED lines=9> */
[C---:B------:R-:W-:Y:S01]  /*ebaf0*/  IMAD.WIDE R4, R8.reuse, 0x4, R136 ;  /* 0x0000000408047825 */ /* 0x040fe200078e0288 */
[----:B------:R-:W-:Y:S01]  /*ebb00*/  IADD3 R8, R8, c[0x0][0x198], RZ ;  /* 0x0000660008087a10 */ /* 0x000fe20007ffe0ff */
[----:B------:R1:W-:Y:S01]  /*ebb10*/  @P3 STG.E [R2.64], R16 ;  /* 0x0000001002003986 */ /* 0x0003e2000c101906 */
[----:B------:R-:W-:-:S03]  /*ebb20*/  ISETP.GE.AND P2, PT, R13, c[0x0][0x17c], PT ;  /* 0x00005f000d007a0c */ /* 0x000fc60003f46270 */
[----:B------:R-:W4:Y:S04]  /*ebb30*/  LDL.LU R13, [R1+0x3aa0] ;  /* 0x003aa000010d7983 */ /* 0x000f280000300800 */
[----:B------:R1:W-:Y:S02]  /*ebb40*/  @P0 STG.E [R4.64], R124 ;  /* 0x0000007c04000986 */ /* 0x0003e4000c101906 */
[----:B-1----:R-:W-:-:S04]  /*ebb50*/  IMAD.WIDE R2, R8, 0x4, R138 ;  /* 0x0000000408027825 */ /* 0x002fc800078e028a */
[----:B------:R-:W-:Y:S01]  /*ebb60*/  IMAD.WIDE R4, R8, 0x4, R136 ;  /* 0x0000000408047825 */ /* 0x000fe200078e0288 */
[----:B------:R1:W-:Y:S04]  /*ebb70*/  @P5 STG.E [R2.64], R17 ;  /* 0x0000001102005986 */ /* 0x0003e8000c101906 */
[----:B------:R1:W-:Y:S01]  /*ebb80*/  @P6 STG.E [R4.64], R125 ;  /* 0x0000007d04006986 */ /* 0x0003e2000c101906 */
[----:B--2---:R-:W-:-:S03]  /*ebb90*/  ISETP.GE.AND P4, PT, R24, c[0x0][0x17c], PT ;  /* 0x00005f0018007a0c */ /* 0x004fc60003f86270 */
[----:B------:R-:W2:Y:S01]  /*ebba0*/  LDL.LU R24, [R1+0x3a3c] ;  /* 0x003a3c0001187983 */ /* 0x000ea20000300800 */
[----:B---3--:R-:W-:-:S03]  /*ebbb0*/  ISETP.GE.AND P0, PT, R9, c[0x0][0x17c], PT ;  /* 0x00005f0009007a0c */ /* 0x008fc60003f06270 */
[----:B------:R-:W3:Y:S01]  /*ebbc0*/  LDL.LU R9, [R1+0x3a74] ;  /* 0x003a740001097983 */ /* 0x000ee20000300800 */
[----:B----4-:R-:W-:-:S03]  /*ebbd0*/  ISETP.GE.AND P6, PT, R12, c[0x0][0x17c], PT ;  /* 0x00005f000c007a0c */ /* 0x010fc60003fc6270 */
[----:B------:R-:W4:Y:S01]  /*ebbe0*/  LDL.LU R12, [R1+0x3a98] ;  /* 0x003a9800010c7983 */ /* 0x000f220000300800 */
[C---:B------:R-:W-:Y:S02]  /*ebbf0*/  ISETP.LT.AND P3, PT, R221.reuse, c[0x0][0x178], !P1 ;  /* 0x00005e00dd007a0c */ /* 0x040fe40004f61270 */
[----:B------:R-:W-:Y:S02]  /*ebc00*/  IADD3 R6, R8, c[0x0][0x198], RZ ;  /* 0x0000660008067a10 */ /* 0x000fe40007ffe0ff */
[----:B------:R-:W-:Y:S02]  /*ebc10*/  ISETP.LT.AND P1, PT, R220, c[0x0][0x178], !P1 ;  /* 0x00005e00dc007a0c */ /* 0x000fe40004f21270 */
[----:B------:R-:W-:Y:S01]  /*ebc20*/  ISETP.LT.AND P5, PT, R221, c[0x0][0x178], !P2 ;  /* 0x00005e00dd007a0c */ /* 0x000fe200057a1270 */
[----:B-1----:R-:W-:-:S04]  /*ebc30*/  IMAD.WIDE R2, R6, 0x4, R138 ;  /* 0x0000000406027825 */ /* 0x002fc800078e028a */
[C---:B------:R-:W-:Y:S01]  /*ebc40*/  IMAD.WIDE R4, R6.reuse, 0x4, R136 ;  /* 0x0000000406047825 */ /* 0x040fe200078e0288 */
[----:B------:R-:W-:Y:S01]  /*ebc50*/  IADD3 R6, R6, c[0x0][0x198], RZ ;  /* 0x0000660006067a10 */ /* 0x000fe20007ffe0ff */
[----:B------:R1:W-:Y:S01]  /*ebc60*/  @P3 STG.E [R2.64], R32 ;  /* 0x0000002002003986 */ /* 0x0003e2000c101906 */
[----:B------:R-:W-:Y:S02]  /*ebc70*/  ISETP.LT.AND P2, PT, R220, c[0x0][0x178], !P2 ;  /* 0x00005e00dc007a0c */ /* 0x000fe40005741270 */
[----:B------:R-:W-:Y:S01]  /*ebc80*/  IADD3 R8, R6, c[0x0][0x198], RZ ;  /* 0x0000660006087a10 */ /* 0x000fe20007ffe0ff */
[----:B------:R1:W-:Y:S01]  /*ebc90*/  @P1 STG.E [R4.64], R108 ;  /* 0x0000006c04001986 */ /* 0x0003e2000c101906 */
[----:B------:R-:W-:Y:S02]  /*ebca0*/  ISETP.LT.AND P3, PT, R221, c[0x0][0x178], !P4 ;  /* 0x00005e00dd007a0c */ /* 0x000fe40006761270 */
[----:B------:R-:W-:Y:S01]  /*ebcb0*/  ISETP.LT.AND P4, PT, R220, c[0x0][0x178], !P4 ;  /* 0x00005e00dc007a0c */ /* 0x000fe20006781270 */
[----:B-1----:R-:W-:-:S05]  /*ebcc0*/  IMAD.WIDE R2, R6, 0x4, R138 ;  /* 0x0000000406027825 */ /* 0x002fca00078e028a */
[----:B------:R1:W-:Y:S01]  /*ebcd0*/  @P5 STG.E [R2.64], R33 ;  /* 0x0000002102005986 */ /* 0x0003e2000c101906 */
[----:B------:R-:W-:Y:S01]  /*ebce0*/  ISETP.LT.AND P5, PT, R221, c[0x0][0x178], !P0 ;  /* 0x00005e00dd007a0c */ /* 0x000fe200047a1270 */
[----:B------:R-:W-:-:S04]  /*ebcf0*/  IMAD.WIDE R4, R8, 0x4, R138 ;  /* 0x0000000408047825 */ /* 0x000fc800078e028a */
[----:B-1----:R-:W-:-:S04]  /*ebd00*/  IMAD.WIDE R2, R6, 0x4, R136 ;  /* 0x0000000406027825 */ /* 0x002fc800078e0288 */
[C---:B------:R-:W-:Y:S01]  /*ebd10*/  IMAD.WIDE R6, R8.reuse, 0x4, R136 ;  /* 0x0000000408067825 */ /* 0x040fe200078e0288 */
[----:B------:R-:W-:Y:S01]  /*ebd20*/  IADD3 R8, R8, c[0x0][0x198], RZ ;  /* 0x0000660008087a10 */ /* 0x000fe20007ffe0ff */
[----:B------:R1:W-:Y:S04]  /*ebd30*/  @P2 STG.E [R2.64], R109 ;  /* 0x0000006d02002986 */ /* 0x0003e8000c101906 */
[----:B------:R2:W-:Y:S04]  /*ebd40*/  @P3 STG.E [R4.64], R56 ;  /* 0x0000003804003986 */ /* 0x0005e8000c101906 */
[----:B------:R-:W-:Y:S01]  /*ebd50*/  @P4 STG.E [R6.64], R92 ;  /* 0x0000005c06004986 */ /* 0x000fe2000c101906 */
[----:B-1----:R-:W-:Y:S01]  /*ebd60*/  IMAD.WIDE R2, R8, 0x4, R138 ;  /* 0x0000000408027825 */ /* 0x002fe200078e028a */
[----:B------:R-:W-:-:S02]  /*ebd70*/  ISETP.GE.AND P1, PT, R13, c[0x0][0x17c], PT ;  /* 0x00005f000d007a0c */ /* 0x000fc40003f26270 */
[----:B------:R-:W2:Y:S04]  /*ebd80*/  LDL.LU R13, [R1+0x3aa4] ;  /* 0x003aa400010d7983 */ /* 0x000ea80000300800 */
[----:B------:R-:W2:Y:S04]  /*ebd90*/  LDL.LU R16, [R1+0x3abc] ;  /* 0x003abc0001107983 */ /* 0x000ea80000300800 */
[----:B------:R1:W-:Y:S01]  /*ebda0*/  @P5 STG.E [R2.64], R57 ;  /* 0x0000003902005986 */ /* 0x0003e2000c101906 */
[----:B---3--:R-:W-:-:S03]  /*ebdb0*/  ISETP.GE.AND P3, PT, R9, c[0x0][0x17c], PT ;  /* 0x00005f0009007a0c */ /* 0x008fc60003f66270 */
[----:B------:R-:W3:Y:S01]  /*ebdc0*/  LDL.LU R9, [R1+0x3a38] ;  /* 0x003a380001097983 */ /* 0x000ee20000300800 */
[----:B----4-:R-:W-:-:S03]  /*ebdd0*/  ISETP.GE.AND P5, PT, R12, c[0x0][0x17c], PT ;  /* 0x00005f000c007a0c */ /* 0x010fc60003fa6270 */
[----:B------:R-:W4:Y:S01]  /*ebde0*/  LDL.LU R12, [R1+0x3a70] ;  /* 0x003a7000010c7983 */ /* 0x000f220000300800 */
[----:B------:R-:W-:Y:S01]  /*ebdf0*/  ISETP.LT.AND P0, PT, R220, c[0x0][0x178], !P0 ;  /* 0x00005e00dc007a0c */ /* 0x000fe20004701270 */
[----:B--2---:R-:W-:Y:S01]  /*ebe00*/  IMAD.WIDE R4, R8, 0x4, R136 ;  /* 0x0000000408047825 */ /* 0x004fe200078e0288 */
[----:B------:R-:W-:Y:S02]  /*ebe10*/  ISETP.LT.AND P4, PT, R221, c[0x0][0x178], !P6 ;  /* 0x00005e00dd007a0c */ /* 0x000fe40007781270 */
[----:B------:R-:W-:Y:S02]  /*ebe20*/  ISETP.LT.AND P6, PT, R220, c[0x0][0x178], !P6 ;  /* 0x00005e00dc007a0c */ /* 0x000fe400077c1270 */
[----:B------:R-:W-:Y:S02]  /*ebe30*/  IADD3 R8, R8, c[0x0][0x198], RZ ;  /* 0x0000660008087a10 */ /* 0x000fe40007ffe0ff */
[----:B------:R-:W-:-:S05]  /*ebe40*/  ISETP.GE.AND P2, PT, R24, c[0x0][0x17c], PT ;  /* 0x00005f0018007a0c */ /* 0x000fca0003f46270 */
[----:B------:R2:W-:Y:S01]  /*ebe50*/  @P0 STG.E [R4.64], R93 ;  /* 0x0000005d04000986 */ /* 0x0005e2000c101906 */
[----:B------:R-:W-:Y:S02]  /*ebe60*/  ISETP.LT.AND P0, PT, R221, c[0x0][0x178], !P1 ;  /* 0x00005e00dd007a0c */ /* 0x000fe40004f01270 */
[----:B------:R-:W-:Y:S01]  /*ebe70*/  ISETP.LT.AND P1, PT, R220, c[0x0][0x178], !P1 ;  /* 0x00005e00dc007a0c */ /* 0x000fe20004f21270 */
[C---:B-1----:R-:W-:Y:S01]  /*ebe80*/  IMAD.WIDE R2, R8.reuse, 0x4, R136 ;  /* 0x0000000408027825 */ /* 0x042fe200078e0288 */
[----:B------:R-:W-:-:S03]  /*ebe90*/  IADD3 R6, R8, c[0x0][0x198], RZ ;  /* 0x0000660008067a10 */ /* 0x000fc60007ffe0ff */
[----:B--2---:R-:W-:-:S05]  /*ebea0*/  IMAD.WIDE R4, R8, 0x4, R138 ;  /* 0x0000000408047825 */ /* 0x004fca00078e028a */
[----:B------:R1:W-:Y:S01]  /*ebeb0*/  @P4 STG.E [R4.64], R72 ;  /* 0x0000004804004986 */ /* 0x0003e2000c101906 */
[----:B------:R-:W-:-:S03]  /*ebec0*/  ISETP.LT.AND P4, PT, R221, c[0x0][0x178], !P2 ;  /* 0x00005e00dd007a0c */ /* 0x000fc60005781270 */
[----:B------:R2:W-:Y:S01]  /*ebed0*/  @P6 STG.E [R2.64], R48 ;  /* 0x0000003002006986 */ /* 0x0005e2000c101906 */
[----:B------:R-:W-:Y:S01]  /*ebee0*/  ISETP.LT.AND P2, PT, R220, c[0x0][0x178], !P2 ;  /* 0x00005e00dc007a0c */ /* 0x000fe20005741270 */
[----:B-1----:R-:W-:-:S04]  /*ebef0*/  IMAD.WIDE R4, R6, 0x4, R138 ;  /* 0x0000000406047825 */ /* 0x002fc800078e028a */
[C---:B--2---:R-:W-:Y:S01]  /*ebf00*/  IMAD.WIDE R2, R6.reuse, 0x4, R136 ;  /* 0x0000000406027825 */ /* 0x044fe200078e0288 */
[----:B------:R-:W-:Y:S01]  /*ebf10*/  IADD3 R6, R6, c[0x0][0x198], RZ ;  /* 0x0000660006067a10 */ /* 0x000fe20007ffe0ff */
[----:B------:R-:W-:Y:S04]  /*ebf20*/  @P0 STG.E [R4.64], R73 ;  /* 0x0000004904000986 */ /* 0x000fe8000c101906 */
[----:B------:R1:W-:Y:S01]  /*ebf30*/  @P1 STG.E [R2.64], R49 ;  /* 0x0000003102001986 */ /* 0x0003e2000c101906 */
[----:B------:R-:W-:Y:S02]  /*ebf40*/  ISETP.LT.AND P1, PT, R221, c[0x0][0x178], !P3 ;  /* 0x00005e00dd007a0c */ /* 0x000fe40005f21270 */
[----:B------:R-:W-:Y:S02]  /*ebf50*/  ISETP.LT.AND P3, PT, R220, c[0x0][0x178], !P3 ;  /* 0x00005e00dc007a0c */ /* 0x000fe40005f61270 */
[C---:B------:R-:W-:Y:S01]  /*ebf60*/  IADD3 R8, R6.reuse, c[0x0][0x198], RZ ;  /* 0x0000660006087a10 */ /* 0x040fe20007ffe0ff */
[----:B-1----:R-:W-:Y:S01]  /*ebf70*/  IMAD.WIDE R2, R6, 0x4, R138 ;  /* 0x0000000406027825 */ /* 0x002fe200078e028a */
[----:B------:R-:W-:-:S02]  /*ebf80*/  ISETP.GE.AND P6, PT, R13, c[0x0][0x17c], PT ;  /* 0x00005f000d007a0c */ /* 0x000fc40003fc6270 */
[----:B------:R-:W2:Y:S01]  /*ebf90*/  LDL.LU R13, [R1+0x3a94] ;  /* 0x003a9400010d7983 */ /* 0x000ea20000300800 */
[----:B------:R-:W-:-:S03]  /*ebfa0*/  IMAD.WIDE R4, R8, 0x4, R138 ;  /* 0x0000000408047825 */ /* 0x000fc600078e028a */
[----:B------:R1:W-:Y:S01]  /*ebfb0*/  @P4 STG.E [R2.64], R20 ;  /* 0x0000001402004986 */ /* 0x0003e2000c101906 */
[----:B------:R-:W-:-:S03]  /*ebfc0*/  ISETP.GE.AND P0, PT, R16, c[0x0][0x17c], PT ;  /* 0x00005f0010007a0c */ /* 0x000fc60003f06270 */
[----:B------:R-:W2:Y:S01]  /*ebfd0*/  LDL.LU R16, [R1+0x3ab8] ;  /* 0x003ab80001107983 */ /* 0x000ea20000300800 */
[----:B-1----:R-:W-:-:S04]  /*ebfe0*/  IMAD.WIDE R2, R6, 0x4, R136 ;  /* 0x0000000406027825 */ /* 0x002fc800078e0288 */
[----:B------:R-:W-:Y:S01]  /*ebff0*/  IMAD.WIDE R6, R8, 0x4, R136 ;  /* 0x0000000408067825 */ /* 0x000fe200078e0288 */
[----:B------:R1:W-:Y:S04]  /*ec000*/  @P2 STG.E [R2.64], R120 ;  /* 0x0000007802002986 */ /* 0x0003e8000c101906 */
[----:B------:R1:W-:Y:S04]  /*ec010*/  @P1 STG.E [R4.64], R21 ;  /* 0x0000001504001986 */ /* 0x0003e8000c101906 */
[----:B------:R1:W-:Y:S01]  /*ec020*/  @P3 STG.E [R6.64], R121 ;  /* 0x0000007906003986 */ /* 0x0003e2000c101906 */
        /* <DEDUP_REMOVED lines=13> */
[----:B------:R-:W-:Y:S01]  /*ec100*/  ISETP.LT.AND P4, PT, R221, c[0x0][0x178], !P0 ;  /* 0x00005e00dd007a0c */ /* 0x000fe20004781270 */
[----:B------:R1:W-:Y:S01]  /*ec110*/  @P5 STG.E [R4.64], R104 ;  /* 0x0000006804005986 */ /* 0x0003e2000c101906 */
[----:B------:R-:W-:Y:S02]  /*ec120*/  IADD3 R6, R8, c[0x0][0x198], RZ ;  /* 0x0000660008067a10 */ /* 0x000fe40007ffe0ff */
[----:B------:R-:W-:Y:S01]  /*ec130*/  ISETP.LT.AND P5, PT, R220, c[0x0][0x178], !P0 ;  /* 0x00005e00dc007a0c */ /* 0x000fe200047a1270 */
[----:B-1----:R-:W-:Y:S01]  /*ec140*/  IMAD.WIDE R2, R8, 0x4, R138 ;  /* 0x0000000408027825 */ /* 0x002fe200078e028a */
[----:B------:R-:W-:-:S04]  /*ec150*/  IADD3 R7, R6, c[0x0][0x198], RZ ;  /* 0x0000660006077a10 */ /* 0x000fc80007ffe0ff */
[----:B------:R1:W-:Y:S01]  /*ec160*/  @P1 STG.E [R2.64], R37 ;  /* 0x0000002502001986 */ /* 0x0003e2000c101906 */
[----:B------:R-:W-:Y:S01]  /*ec170*/  ISETP.LT.AND P1, PT, R221, c[0x0][0x178], !P2 ;  /* 0x00005e00dd007a0c */ /* 0x000fe20005721270 */
[----:B------:R-:W-:Y:S01]  /*ec180*/  IMAD.WIDE R4, R8, 0x4, R136 ;  /* 0x0000000408047825 */ /* 0x000fe200078e0288 */
[----:B------:R-:W-:-:S04]  /*ec190*/  ISETP.LT.AND P2, PT, R220, c[0x0][0x178], !P2 ;  /* 0x00005e00dc007a0c */ /* 0x000fc80005741270 */
[----:B------:R1:W-:Y:S02]  /*ec1a0*/  @P6 STG.E [R4.64], R105 ;  /* 0x0000006904006986 */ /* 0x0003e4000c101906 */
[----:B-1----:R-:W-:-:S05]  /*ec1b0*/  IMAD.WIDE R2, R6, 0x4, R138 ;  /* 0x0000000406027825 */ /* 0x002fca00078e028a */
[----:B------:R1:W-:Y:S01]  /*ec1c0*/  @P4 STG.E [R2.64], R60 ;  /* 0x0000003c02004986 */ /* 0x0003e2000c101906 */
[----:B------:R-:W-:-:S05]  /*ec1d0*/  IMAD.WIDE R4, R6, 0x4, R136 ;  /* 0x0000000406047825 */ /* 0x000fca00078e0288 */
[----:B------:R-:W-:Y:S01]  /*ec1e0*/  @P5 STG.E [R4.64], R88 ;  /* 0x0000005804005986 */ /* 0x000fe2000c101906 */
[----:B-1----:R-:W-:Y:S01]  /*ec1f0*/  IMAD.WIDE R2, R7, 0x4, R138 ;  /* 0x0000000407027825 */ /* 0x002fe200078e028a */
[----:B--2---:R-:W-:-:S04]  /*ec200*/  ISETP.GE.AND P0, PT, R13, c[0x0][0x17c], PT ;  /* 0x00005f000d007a0c */ /* 0x004fc80003f06270 */
[----:B------:R1:W-:Y:S04]  /*ec210*/  @P1 STG.E [R2.64], R61 ;  /* 0x0000003d02001986 */ /* 0x0003e8000c101906 */
[----:B------:R-:W2:Y:S04]  /*ec220*/  LDL.LU R13, [R1+0x3a6c] ;  /* 0x003a6c00010d7983 */ /* 0x000ea80000300800 */
[----:B------:R-:W2:Y:S01]  /*ec230*/  LDL.LU R8, [R1+0x3a90] ;  /* 0x003a900001087983 */ /* 0x000ea20000300800 */
[----:B-1----:R-:W-:Y:S01]  /*ec240*/  IMAD.WIDE R2, R7, 0x4, R136 ;  /* 0x0000000407027825 */ /* 0x002fe200078e0288 */
[----:B------:R-:W-:-:S02]  /*ec250*/  ISETP.GE.AND P6, PT, R16, c[0x0][0x17c], PT ;  /* 0x00005f0010007a0c */ /* 0x000fc40003fc6270 */
[----:B------:R-:W2:Y:S04]  /*ec260*/  LDL.LU R16, [R1+0x3ab4] ;  /* 0x003ab40001107983 */ /* 0x000ea80000300800 */
[----:B------:R1:W-:Y:S01]  /*ec270*/  @P2 STG.E [R2.64], R89 ;  /* 0x0000005902002986 */ /* 0x0003e2000c101906 */
[----:B----4-:R-:W-:-:S03]  /*ec280*/  ISETP.GE.AND P2, PT, R12, c[0x0][0x17c], PT ;  /* 0x00005f000c007a0c */ /* 0x010fc60003f46270 */
[----:B------:R-:W4:Y:S01]  /*ec290*/  LDL.LU R12, [R1+0x3acc] ;  /* 0x003acc00010c7983 */ /* 0x000f220000300800 */
[----:B------:R-:W-:Y:S02]  /*ec2a0*/  ISETP.LT.AND P4, PT, R221, c[0x0][0x178], !P3 ;  /* 0x00005e00dd007a0c */ /* 0x000fe40005f81270 */
[C---:B------:R-:W-:Y:S02]  /*ec2b0*/  ISETP.LT.AND P5, PT, R220.reuse, c[0x0][0x178], !P3 ;  /* 0x00005e00dc007a0c */ /* 0x040fe40005fa1270 */
[----:B---3--:R-:W-:Y:S02]  /*ec2c0*/  ISETP.GE.AND P3, PT, R9, c[0x0][0x17c], PT ;  /* 0x00005f0009007a0c */ /* 0x008fe40003f66270 */
        /* <DEDUP_REMOVED lines=8> */
[----:B-1----:R-:W-:Y:S01]  /*ec350*/  IMAD.WIDE R2, R9, 0x4, R138 ;  /* 0x0000000409027825 */ /* 0x002fe200078e028a */
[----:B------:R-:W-:-:S03]  /*ec360*/  ISETP.LT.AND P5, PT, R221, c[0x0][0x178], !P6 ;  /* 0x00005e00dd007a0c */ /* 0x000fc600077a1270 */
[C---:B---3--:R-:W-:Y:S01]  /*ec370*/  IMAD.WIDE R4, R9.reuse, 0x4, R136 ;  /* 0x0000000409047825 */ /* 0x048fe200078e0288 */
        /* <DEDUP_REMOVED lines=8> */
[----:B------:R1:W-:Y:S04]  /*ec400*/  @P5 STG.E [R4.64], R10 ;  /* 0x0000000a04005986 */ /* 0x0003e8000c101906 */
[----:B------:R3:W-:Y:S01]  /*ec410*/  @P6 STG.E [R2.64], R134 ;  /* 0x0000008602006986 */ /* 0x0007e2000c101906 */
[----:B-1----:R-:W-:Y:S01]  /*ec420*/  IMAD.WIDE R4, R7, 0x4, R138 ;  /* 0x0000000407047825 */ /* 0x002fe200078e028a */
[----:B--2---:R-:W-:Y:S02]  /*ec430*/  ISETP.GE.AND P4, PT, R13, c[0x0][0x17c], PT ;  /* 0x00005f000d007a0c */ /* 0x004fe40003f86270 */
[----:B------:R-:W2:Y:S01]  /*ec440*/  LDL.LU R13, [R1+0x3a20] ;  /* 0x003a2000010d7983 */ /* 0x000ea20000300800 */
[----:B------:R-:W-:-:S03]  /*ec450*/  ISETP.GE.AND P1, PT, R8, c[0x0][0x17c], PT ;  /* 0x00005f0008007a0c */ /* 0x000fc60003f26270 */
[----:B------:R-:W2:Y:S04]  /*ec460*/  LDL.LU R8, [R1+0x3a68] ;  /* 0x003a680001087983 */ /* 0x000ea80000300800 */
[----:B------:R1:W-:Y:S04]  /*ec470*/  @P0 STG.E [R4.64], R11 ;  /* 0x0000000b04000986 */ /* 0x0003e8000c101906 */
[----:B------:R-:W2:Y:S01]  /*ec480*/  LDL.LU R10, [R1+0x3a8c] ;  /* 0x003a8c00010a7983 */ /* 0x000ea20000300800 */
[----:B----4-:R-:W-:-:S03]  /*ec490*/  ISETP.GE.AND P0, PT, R12, c[0x0][0x17c], PT ;  /* 0x00005f000c007a0c */ /* 0x010fc60003f06270 */
[----:B------:R-:W4:Y:S01]  /*ec4a0*/  LDL.LU R12, [R1+0x3ab0] ;  /* 0x003ab000010c7983 */ /* 0x000f220000300800 */
[C---:B------:R-:W-:Y:S01]  /*ec4b0*/  ISETP.LT.AND P3, PT, R220.reuse, c[0x0][0x178], !P3 ;  /* 0x00005e00dc007a0c */ /* 0x040fe20005f61270 */
[----:B---3--:R-:W-:Y:S01]  /*ec4c0*/  IMAD.WIDE R2, R7, 0x4, R136 ;  /* 0x0000000407027825 */ /* 0x008fe200078e0288 */
[----:B------:R-:W-:Y:S01]  /*ec4d0*/  ISETP.LT.AND P5, PT, R221, c[0x0][0x178], !P2 ;  /* 0x00005e00dd007a0c */ /* 0x000fe200057a1270 */
[----:B-1----:R-:W3:Y:S01]  /*ec4e0*/  LDL.LU R11, [R1+0x3ac8] ;  /* 0x003ac800010b7983 */ /* 0x002ee20000300800 */
[----:B------:R-:W-:Y:S02]  /*ec4f0*/  IADD3 R7, R7, c[0x0][0x198], RZ ;  /* 0x0000660007077a10 */ /* 0x000fe40007ffe0ff */
[----:B------:R-:W-:Y:S02]  /*ec500*/  ISETP.LT.AND P2, PT, R220, c[0x0][0x178], !P2 ;  /* 0x00005e00dc007a0c */ /* 0x000fe40005741270 */
[----:B------:R-:W-:-:S05]  /*ec510*/  IADD3 R9, R7, c[0x0][0x198], RZ ;  /* 0x0000660007097a10 */ /* 0x000fca0007ffe0ff */
[----:B------:R1:W-:Y:S01]  /*ec520*/  @P3 STG.E [R2.64], R135 ;  /* 0x0000008702003986 */ /* 0x0003e2000c101906 */
[----:B------:R-:W-:Y:S01]  /*ec530*/  ISETP.LT.AND P3, PT, R221, c[0x0][0x178], !P4 ;  /* 0x00005e00dd007a0c */ /* 0x000fe20006761270 */
[----:B------:R-:W-:Y:S01]  /*ec540*/  IMAD.WIDE R4, R9, 0x4, R138 ;  /* 0x0000000409047825 */ /* 0x000fe200078e028a */
[----:B------:R-:W-:-:S03]  /*ec550*/  ISETP.LT.AND P4, PT, R220, c[0x0][0x178], !P4 ;  /* 0x00005e00dc007a0c */ /* 0x000fc60006781270 */
[----:B-1----:R-:W-:Y:S01]  /*ec560*/  IMAD.WIDE R2, R7, 0x4, R138 ;  /* 0x0000000407027825 */ /* 0x002fe200078e028a */
[----:B------:R-:W-:-:S04]  /*ec570*/  ISETP.GE.AND P6, PT, R16, c[0x0][0x17c], PT ;  /* 0x00005f0010007a0c */ /* 0x000fc80003fc6270 */
[----:B------:R1:W-:Y:S01]  /*ec580*/  @P5 STG.E [R2.64], R26 ;  /* 0x0000001a02005986 */ /* 0x0003e2000c101906 */
        /* <DEDUP_REMOVED lines=13> */
[----:B------:R1:W-:Y:S04]  /*ec660*/  @P5 STG.E [R2.64], R42 ;  /* 0x0000002a02005986 */ /* 0x0003e8000c101906 */
[----:B------:R2:W-:Y:S02]  /*ec670*/  @P1 STG.E [R4.64], R102 ;  /* 0x0000006604001986 */ /* 0x0005e4000c101906 */
[----:B--2---:R-:W-:Y:S02]  /*ec680*/  ISETP.GE.AND P4, PT, R8, c[0x0][0x17c], PT ;  /* 0x00005f0008007a0c */ /* 0x004fe40003f86270 */
[----:B------:R-:W2:Y:S01]  /*ec690*/  LDL.LU R8, [R1+0x3a1c] ;  /* 0x003a1c0001087983 */ /* 0x000ea20000300800 */
[----:B-1----:R-:W-:-:S04]  /*ec6a0*/  IMAD.WIDE R2, R9, 0x4, R138 ;  /* 0x0000000409027825 */ /* 0x002fc800078e028a */
[----:B------:R-:W-:Y:S01]  /*ec6b0*/  IMAD.WIDE R4, R9, 0x4, R136 ;  /* 0x0000000409047825 */ /* 0x000fe200078e0288 */
[----:B------:R-:W-:Y:S01]  /*ec6c0*/  ISETP.LT.AND P1, PT, R221, c[0x0][0x178], !P0 ;  /* 0x00005e00dd007a0c */ /* 0x000fe20004721270 */
[----:B------:R1:W-:Y:S01]  /*ec6d0*/  @P3 STG.E [R2.64], R43 ;  /* 0x0000002b02003986 */ /* 0x0003e2000c101906 */
[----:B------:R-:W-:Y:S02]  /*ec6e0*/  ISETP.LT.AND P5, PT, R220, c[0x0][0x178], !P0 ;  /* 0x00005e00dc007a0c */ /* 0x000fe400047a1270 */
[----:B------:R-:W-:Y:S01]  /*ec6f0*/  ISETP.GE.AND P0, PT, R10, c[0x0][0x17c], PT ;  /* 0x00005f000a007a0c */ /* 0x000fe20003f06270 */
[----:B------:R1:W-:Y:S04]  /*ec700*/  @P6 STG.E [R4.64], R103 ;  /* 0x0000006704006986 */ /* 0x0003e8000c101906 */
[----:B------:R-:W2:Y:S01]  /*ec710*/  LDL.LU R10, [R1+0x3a64] ;  /* 0x003a6400010a7983 */ /* 0x000ea20000300800 */
[----:B----4-:R-:W-:-:S03]  /*ec720*/  ISETP.GE.AND P6, PT, R12, c[0x0][0x17c], PT ;  /* 0x00005f000c007a0c */ /* 0x010fc60003fc6270 */
[----:B------:R-:W4:Y:S01]  /*ec730*/  LDL.LU R12, [R1+0x3a88] ;  /* 0x003a8800010c7983 */ /* 0x000f220000300800 */
[----:B------:R-:W-:Y:S02]  /*ec740*/  ISETP.GE.AND P2, PT, R13, c[0x0][0x17c], PT ;  /* 0x00005f000d007a0c */ /* 0x000fe40003f46270 */
[----:B------:R-:W-:Y:S02]  /*ec750*/  IADD3 R7, R9, c[0x0][0x198], RZ ;  /* 0x0000660009077a10 */ /* 0x000fe40007ffe0ff */
[----:B------:R-:W-:-:S03]  /*ec760*/  ISETP.LT.AND P3, PT, R221, c[0x0][0x178], !P2 ;  /* 0x00005e00dd007a0c */ /* 0x000fc60005761270 */
[----:B-1----:R-:W-:-:S04]  /*ec770*/  IMAD.WIDE R2, R7, 0x4, R138 ;  /* 0x0000000407027825 */ /* 0x002fc800078e028a */
[C---:B------:R-:W-:Y:S01]  /*ec780*/  IMAD.WIDE R4, R7.reuse, 0x4, R136 ;  /* 0x0000000407047825 */ /* 0x040fe200078e0288 */
[----:B------:R-:W-:Y:S01]  /*ec790*/  IADD3 R7, R7, c[0x0][0x198], RZ ;  /* 0x0000660007077a10 */ /* 0x000fe20007ffe0ff */
[----:B------:R1:W-:Y:S01]  /*ec7a0*/  @P1 STG.E [R2.64], R66 ;  /* 0x0000004202001986 */ /* 0x0003e2000c101906 */
[----:B------:R-:W-:-:S03]  /*ec7b0*/  ISETP.LT.AND P2, PT, R220, c[0x0][0x178], !P2 ;  /* 0x00005e00dc007a0c */ /* 0x000fc60005741270 */
[----:B------:R3:W-:Y:S01]  /*ec7c0*/  @P5 STG.E [R4.64], R86 ;  /* 0x0000005604005986 */ /* 0x0007e2000c101906 */
[----:B------:R-:W-:Y:S02]  /*ec7d0*/  ISETP.LT.AND P5, PT, R221, c[0x0][0x178], !P4 ;  /* 0x00005e00dd007a0c */ /* 0x000fe400067a1270 */
[C---:B------:R-:W-:Y:S01]  /*ec7e0*/  IADD3 R9, R7.reuse, c[0x0][0x198], RZ ;  /* 0x0000660007097a10 */ /* 0x040fe20007ffe0ff */
[--C-:B-1----:R-:W-:Y:S01]  /*ec7f0*/  IMAD.WIDE R2, R7, 0x4, R138.reuse ;  /* 0x0000000407027825 */ /* 0x102fe200078e028a */
[----:B---3--:R-:W-:Y:S02]  /*ec800*/  ISETP.GE.AND P1, PT, R11, c[0x0][0x17c], PT ;  /* 0x00005f000b007a0c */ /* 0x008fe40003f26270 */
[----:B------:R-:W-:Y:S01]  /*ec810*/  ISETP.LT.AND P4, PT, R220, c[0x0][0x178], !P4 ;  /* 0x00005e00dc007a0c */ /* 0x000fe20006781270 */
[----:B------:R-:W3:Y:S01]  /*ec820*/  LDL.LU R11, [R1+0x3aac] ;  /* 0x003aac00010b7983 */ /* 0x000ee20000300800 */
[----:B------:R-:W-:-:S03]  /*ec830*/  IMAD.WIDE R4, R9, 0x4, R138 ;  /* 0x0000000409047825 */ /* 0x000fc600078e028a */
[----:B------:R1:W-:Y:S01]  /*ec840*/  @P3 STG.E [R2.64], R67 ;  /* 0x0000004302003986 */ /* 0x0003e2000c101906 */
[----:B------:R-:W-:Y:S02]  /*ec850*/  ISETP.LT.AND P3, PT, R221, c[0x0][0x178], !P0 ;  /* 0x00005e00dd007a0c */ /* 0x000fe40004761270 */
[----:B------:R-:W-:Y:S01]  /*ec860*/  ISETP.LT.AND P0, PT, R220, c[0x0][0x178], !P0 ;  /* 0x00005e00dc007a0c */ /* 0x000fe20004701270 */
[----:B------:R-:W-:Y:S01]  /*ec870*/  LDS.128 R64, [R252+0x1800] ;  /* 0x00180000fc407984 */ /* 0x000fe20000000c00 */
[----:B-1----:R-:W-:-:S04]  /*ec880*/  IMAD.WIDE R2, R7, 0x4, R136 ;  /* 0x0000000407027825 */ /* 0x002fc800078e0288 */
[C---:B------:R-:W-:Y:S01]  /*ec890*/  IMAD.WIDE R6, R9.reuse, 0x4, R136 ;  /* 0x0000000409067825 */ /* 0x040fe200078e0288 */
[----:B------:R-:W-:Y:S01]  /*ec8a0*/  IADD3 R9, R9, c[0x0][0x198], RZ ;  /* 0x0000660009097a10 */ /* 0x000fe20007ffe0ff */
[----:B------:R1:W-:Y:S04]  /*ec8b0*/  @P2 STG.E [R2.64], R87 ;  /* 0x0000005702002986 */ /* 0x0003e8000c101906 */
[----:B------:R1:W-:Y:S04]  /*ec8c0*/  @P5 STG.E [R4.64], R14 ;  /* 0x0000000e04005986 */ /* 0x0003e8000c101906 */
[----:B------:R-:W-:Y:S01]  /*ec8d0*/  @P4 STG.E [R6.64], R130 ;  /* 0x0000008206004986 */ /* 0x000fe2000c101906 */
[----:B-1----:R-:W-:-:S04]  /*ec8e0*/  IMAD.WIDE R2, R9, 0x4, R138 ;  /* 0x0000000409027825 */ /* 0x002fc800078e028a */
[----:B------:R-:W-:Y:S01]  /*ec8f0*/  IMAD.WIDE R4, R9, 0x4, R136 ;  /* 0x0000000409047825 */ /* 0x000fe200078e0288 */
[----:B--2---:R-:W-:Y:S02]  /*ec900*/  ISETP.GE.AND P2, PT, R8, c[0x0][0x17c], PT ;  /* 0x00005f0008007a0c */ /* 0x004fe40003f46270 */
[----:B------:R-:W2:Y:S04]  /*ec910*/  LDL.LU R8, [R1+0x3ac4] ;  /* 0x003ac40001087983 */ /* 0x000ea80000300800 */
[----:B------:R-:W-:Y:S04]  /*ec920*/  @P3 STG.E [R2.64], R15 ;  /* 0x0000000f02003986 */ /* 0x000fe8000c101906 */
[----:B------:R1:W-:Y:S01]  /*ec930*/  @P0 STG.E [R4.64], R131 ;  /* 0x0000008304000986 */ /* 0x0003e2000c101906 */
[----:B------:R-:W-:-:S03]  /*ec940*/  ISETP.GE.AND P4, PT, R10, c[0x0][0x17c], PT ;  /* 0x00005f000a007a0c */ /* 0x000fc60003f86270 */
[----:B------:R-:W2:Y:S01]  /*ec950*/  LDL.LU R10, [R1+0x3a18] ;  /* 0x003a1800010a7983 */ /* 0x000ea20000300800 */
[----:B----4-:R-:W-:-:S03]  /*ec960*/  ISETP.GE.AND P0, PT, R12, c[0x0][0x17c], PT ;  /* 0x00005f000c007a0c */ /* 0x010fc60003f06270 */
[----:B------:R-:W4:Y:S01]  /*ec970*/  LDL.LU R12, [R1+0x3a60] ;  /* 0x003a6000010c7983 */ /* 0x000f220000300800 */
[----:B------:R-:W-:Y:S02]  /*ec980*/  ISETP.LT.AND P5, PT, R221, c[0x0][0x178], !P6 ;  /* 0x00005e00dd007a0c */ /* 0x000fe400077a1270 */
[C---:B------:R-:W-:Y:S02]  /*ec990*/  ISETP.LT.AND P6, PT, R220.reuse, c[0x0][0x178], !P6 ;  /* 0x00005e00dc007a0c */ /* 0x040fe400077c1270 */
[----:B------:R-:W-:Y:S02]  /*ec9a0*/  IADD3 R9, R9, c[0x0][0x198], RZ ;  /* 0x0000660009097a10 */ /* 0x000fe40007ffe0ff */
[----:B------:R-:W-:Y:S02]  /*ec9b0*/  ISETP.LT.AND P3, PT, R221, c[0x0][0x178], !P1 ;  /* 0x00005e00dd007a0c */ /* 0x000fe40004f61270 */
[----:B------:R-:W-:Y:S01]  /*ec9c0*/  ISETP.LT.AND P1, PT, R220, c[0x0][0x178], !P1 ;  /* 0x00005e00dc007a0c */ /* 0x000fe20004f21270 */
[C---:B-1----:R-:W-:Y:S01]  /*ec9d0*/  IMAD.WIDE R4, R9.reuse, 0x4, R138 ;  /* 0x0000000409047825 */ /* 0x042fe200078e028a */
[----:B------:R-:W-:-:S03]  /*ec9e0*/  IADD3 R7, R9, c[0x0][0x198], RZ ;  /* 0x0000660009077a10 */ /* 0x000fc60007ffe0ff */
[----:B------:R-:W-:Y:S01]  /*ec9f0*/  IMAD.WIDE R2, R9, 0x4, R136 ;  /* 0x0000000409027825 */ /* 0x000fe200078e0288 */
[----:B------:R1:W-:Y:S01]  /*eca00*/  @P5 STG.E [R4.64], R30 ;  /* 0x0000001e04005986 */ /* 0x0003e2000c101906 */
[----:B------:R-:W-:-:S03]  /*eca10*/  ISETP.LT.AND P5, PT, R221, c[0x0][0x178], !P2 ;  /* 0x00005e00dd007a0c */ /* 0x000fc600057a1270 */
[----:B------:R3:W-:Y:S01]  /*eca20*/  @P6 STG.E [R2.64], R114 ;  /* 0x0000007202006986 */ /* 0x0007e2000c101906 */
[----:B------:R-:W-:Y:S01]  /*eca30*/  ISETP.LT.AND P2, PT, R220, c[0x0][0x178], !P2 ;  /* 0x00005e00dc007a0c */ /* 0x000fe20005741270 */
[----:B-1----:R-:W-:Y:S01]  /*eca40*/  IMAD.WIDE R4, R7, 0x4, R138 ;  /* 0x0000000407047825 */ /* 0x002fe200078e028a */
[----:B---3--:R-:W-:Y:S02]  /*eca50*/  ISETP.GE.AND P6, PT, R11, c[0x0][0x17c], PT ;  /* 0x00005f000b007a0c */ /* 0x008fe40003fc6270 */
[----:B------:R-:W3:Y:S01]  /*eca60*/  LDL.LU R11, [R1+0x3a84] ;  /* 0x003a8400010b7983 */ /* 0x000ee20000300800 */
[C---:B------:R-:W-:Y:S01]  /*eca70*/  IMAD.WIDE R2, R7.reuse, 0x4, R136 ;  /* 0x0000000407027825 */ /* 0x040fe200078e0288 */
[----:B------:R-:W-:Y:S02]  /*eca80*/  IADD3 R7, R7, c[0x0][0x198], RZ ;  /* 0x0000660007077a10 */ /* 0x000fe40007ffe0ff */
[----:B------:R-:W-:Y:S01]  /*eca90*/  @P3 STG.E [R4.64], R31 ;  /* 0x0000001f04003986 */ /* 0x000fe2000c101906 */
[----:B------:R-:W-:-:S03]  /*ecaa0*/  ISETP.LT.AND P3, PT, R221, c[0x0][0x178], !P4 ;  /* 0x00005e00dd007a0c */ /* 0x000fc60006761270 */
[----:B------:R1:W-:Y:S01]  /*ecab0*/  @P1 STG.E [R2.64], R115 ;  /* 0x0000007302001986 */ /* 0x0003e2000c101906 */
[C---:B------:R-:W-:Y:S01]  /*ecac0*/  IADD3 R9, R7.reuse, c[0x0][0x198], RZ ;  /* 0x0000660007097a10 */ /* 0x040fe20007ffe0ff */
[----:B-1----:R-:W-:-:S05]  /*ecad0*/  IMAD.WIDE R2, R7, 0x4, R138 ;  /* 0x0000000407027825 */ /* 0x002fca00078e028a */
[----:B------:R1:W-:Y:S01]  /*ecae0*/  @P5 STG.E [R2.64], R54 ;  /* 0x0000003602005986 */ /* 0x0003e2000c101906 */
[----:B------:R-:W-:-:S04]  /*ecaf0*/  IMAD.WIDE R4, R9, 0x4, R138 ;  /* 0x0000000409047825 */ /* 0x000fc800078e028a */
[--C-:B-1----:R-:W-:Y:S01]  /*ecb00*/  IMAD.WIDE R2, R7, 0x4, R136.reuse ;  /* 0x0000000407027825 */ /* 0x102fe200078e0288 */
[----:B--2---:R-:W-:Y:S02]  /*ecb10*/  ISETP.GE.AND P1, PT, R8, c[0x0][0x17c], PT ;  /* 0x00005f0008007a0c */ /* 0x004fe40003f26270 */
[----:B------:R-:W2:Y:S04]  /*ecb20*/  LDL.LU R8, [R1+0x3aa8] ;  /* 0x003aa80001087983 */ /* 0x000ea80000300800 */
[----:B------:R1:W-:Y:S04]  /*ecb30*/  @P2 STG.E [R2.64], R98 ;  /* 0x0000006202002986 */ /* 0x0003e8000c101906 */
[----:B------:R1:W-:Y:S01]  /*ecb40*/  @P3 STG.E [R4.64], R55 ;  /* 0x0000003704003986 */ /* 0x0003e2000c101906 */
[----:B------:R-:W-:Y:S01]  /*ecb50*/  ISETP.LT.AND P4, PT, R220, c[0x0][0x178], !P4 ;  /* 0x00005e00dc007a0c */ /* 0x000fe20006781270 */
[----:B------:R-:W-:Y:S01]  /*ecb60*/  IMAD.WIDE R6, R9, 0x4, R136 ;  /* 0x0000000409067825 */ /* 0x000fe200078e0288 */
[----:B------:R-:W-:Y:S01]  /*ecb70*/  ISETP.LT.AND P5, PT, R221, c[0x0][0x178], !P0 ;  /* 0x00005e00dd007a0c */ /* 0x000fe200047a1270 */
[----:B------:R-:W-:Y:S01]  /*ecb80*/  LDS.128 R52, [R0+0x1800] ;  /* 0x0018000000347984 */ /* 0x000fe20000000c00 */
[----:B------:R-:W-:-:S03]  /*ecb90*/  ISETP.GE.AND P2, PT, R10, c[0x0][0x17c], PT ;  /* 0x00005f000a007a0c */ /* 0x000fc60003f46270 */
[----:B------:R-:W2:Y:S01]  /*ecba0*/  LDL.LU R10, [R1+0x3ac0] ;  /* 0x003ac000010a7983 */ /* 0x000ea20000300800 */
[----:B----4-:R-:W-:-:S03]  /*ecbb0*/  ISETP.GE.AND P3, PT, R12, c[0x0][0x17c], PT ;  /* 0x00005f000c007a0c */ /* 0x010fc60003f66270 */
[----:B------:R-:W4:Y:S01]  /*ecbc0*/  LDL.LU R12, [R1+0x3a14] ;  /* 0x003a1400010c7983 */ /* 0x000f220000300800 */
[C---:B------:R-:W-:Y:S02]  /*ecbd0*/  ISETP.LT.AND P0, PT, R220.reuse, c[0x0][0x178], !P0 ;  /* 0x00005e00dc007a0c */ /* 0x040fe40004701270 */
[----:B------:R-:W-:Y:S01]  /*ecbe0*/  IADD3 R9, R9, c[0x0][0x198], RZ ;  /* 0x0000660009097a10 */ /* 0x000fe20007ffe0ff */
        /* <DEDUP_REMOVED lines=9> */
[C---:B---3--:R-:W-:Y:S01]  /*ecc80*/  IADD3 R7, R9.reuse, c[0x0][0x198], RZ ;  /* 0x0000660009077a10 */ /* 0x048fe20007ffe0ff */
[----:B-1----:R-:W-:Y:S01]  /*ecc90*/  IMAD.WIDE R2, R9, 0x4, R138 ;  /* 0x0000000409027825 */ /* 0x002fe200078e028a */
[----:B------:R-:W-:-:S03]  /*ecca0*/  ISETP.LT.AND P1, PT, R220, c[0x0][0x178], !P1 ;  /* 0x00005e00dc007a0c */ /* 0x000fc60004f21270 */
[----:B------:R-:W-:Y:S01]  /*eccb0*/  IMAD.WIDE R4, R9, 0x4, R136 ;  /* 0x0000000409047825 */ /* 0x000fe200078e0288 */
[----:B------:R1:W-:Y:S01]  /*eccc0*/  @P4 STG.E [R2.64], R71 ;  /* 0x0000004702004986 */ /* 0x0003e2000c101906 */
[----:B------:R-:W-:-:S03]  /*eccd0*/  ISETP.LT.AND P4, PT, R221, c[0x0][0x178], !P2 ;  /* 0x00005e00dd007a0c */ /* 0x000fc60005781270 */
[----:B------:R3:W-:Y:S01]  /*ecce0*/  @P6 STG.E [R4.64], R83 ;  /* 0x0000005304006986 */ /* 0x0007e2000c101906 */
[----:B------:R-:W-:-:S03]  /*eccf0*/  ISETP.GE.AND P5, PT, R11, c[0x0][0x17c], PT ;  /* 0x00005f000b007a0c */ /* 0x000fc60003fa6270 */
[----:B------:R-:W4:Y:S01]  /*ecd00*/  LDL.LU R11, [R1+0x3a5c] ;  /* 0x003a5c00010b7983 */ /* 0x000f220000300800 */
[----:B-1----:R-:W-:-:S04]  /*ecd10*/  IMAD.WIDE R2, R7, 0x4, R138 ;  /* 0x0000000407027825 */ /* 0x002fc800078e028a */
[C---:B---3--:R-:W-:Y:S01]  /*ecd20*/  IMAD.WIDE R4, R7.reuse, 0x4, R136 ;  /* 0x0000000407047825 */ /* 0x048fe200078e0288 */
[----:B------:R-:W-:Y:S01]  /*ecd30*/  IADD3 R7, R7, c[0x0][0x198], RZ ;  /* 0x0000660007077a10 */ /* 0x000fe20007ffe0ff */
[----:B------:R1:W-:Y:S01]  /*ecd40*/  @P0 STG.E [R2.64], R18 ;  /* 0x0000001202000986 */ /* 0x0003e2000c101906 */
[----:B------:R-:W-:-:S03]  /*ecd50*/  ISETP.LT.AND P2, PT, R220, c[0x0][0x178], !P2 ;  /* 0x00005e00dc007a0c */ /* 0x000fc60005741270 */
[----:B------:R-:W-:Y:S01]  /*ecd60*/  @P1 STG.E [R4.64], R126 ;  /* 0x0000007e04001986 */ /* 0x000fe2000c101906 */
[----:B-1----:R-:W-:-:S05]  /*ecd70*/  IMAD.WIDE R2, R7, 0x4, R138 ;  /* 0x0000000407027825 */ /* 0x002fca00078e028a */
[----:B------:R1:W-:Y:S01]  /*ecd80*/  @P4 STG.E [R2.64], R19 ;  /* 0x0000001302004986 */ /* 0x0003e2000c101906 */
[----:B--2---:R-:W-:-:S03]  /*ecd90*/  ISETP.GE.AND P6, PT, R8, c[0x0][0x17c], PT ;  /* 0x00005f0008007a0c */ /* 0x004fc60003fc6270 */
[----:B------:R-:W2:Y:S01]  /*ecda0*/  LDL.LU R8, [R1+0x3a54] ;  /* 0x003a540001087983 */ /* 0x000ea20000300800 */
[----:B-1----:R-:W-:-:S05]  /*ecdb0*/  IMAD.WIDE R2, R7, 0x4, R136 ;  /* 0x0000000407027825 */ /* 0x002fca00078e0288 */
[----:B------:R1:W-:Y:S01]  /*ecdc0*/  @P2 STG.E [R2.64], R127 ;  /* 0x0000007f02002986 */ /* 0x0003e2000c101906 */
[----:B------:R-:W-:-:S03]  /*ecdd0*/  ISETP.GE.AND P0, PT, R10, c[0x0][0x17c], PT ;  /* 0x00005f000a007a0c */ /* 0x000fc60003f06270 */
[----:B------:R-:W3:Y:S01]  /*ecde0*/  LDL.LU R10, [R1+0x3a50] ;  /* 0x003a5000010a7983 */ /* 0x000ee20000300800 */
[----:B----4-:R-:W-:-:S03]  /*ecdf0*/  ISETP.GE.AND P2, PT, R12, c[0x0][0x17c], PT ;  /* 0x00005f000c007a0c */ /* 0x010fc60003f46270 */
[----:B------:R-:W4:Y:S04]  /*ece00*/  LDL.LU R12, [R1+0x3a10] ;  /* 0x003a1000010c7983 */ /* 0x000f280000300800 */
[----:B------:R-:W4:Y:S04]  /*ece10*/  LDL.LU R18, [R1+0x39a8] ;  /* 0x0039a80001127983 */ /* 0x000f280000300800 */
[----:B------:R-:W4:Y:S01]  /*ece20*/  LDL.LU R16, [R1+0x398c] ;  /* 0x00398c0001107983 */ /* 0x000f220000300800 */
[----:B------:R-:W-:Y:S02]  /*ece30*/  IADD3 R9, R7, c[0x0][0x198], RZ ;  /* 0x0000660007097a10 */ /* 0x000fe40007ffe0ff */
[----:B------:R-:W-:Y:S01]  /*ece40*/  ISETP.LT.AND P1, PT, R221, c[0x0][0x178], !P3 ;  /* 0x00005e00dd007a0c */ /* 0x000fe20005f21270 */
[----:B------:R-:W4:Y:S01]  /*ece50*/  LDL.LU R17, [R1+0x3978] ;  /* 0x0039780001117983 */ /* 0x000f220000300800 */
[----:B------:R-:W-:-:S02]  /*ece60*/  ISETP.LT.AND P3, PT, R220, c[0x0][0x178], !P3 ;  /* 0x00005e00dc007a0c */ /* 0x000fc40005f61270 */
[----:B------:R-:W-:Y:S01]  /*ece70*/  ISETP.LT.AND P4, PT, R221, c[0x0][0x178], !P5 ;  /* 0x00005e00dd007a0c */ /* 0x000fe20006f81270 */
[C---:B------:R-:W-:Y:S01]  /*ece80*/  IMAD.WIDE R4, R9.reuse, 0x4, R138 ;  /* 0x0000000409047825 */ /* 0x040fe200078e028a */
[----:B------:R-:W-:Y:S01]  /*ece90*/  ISETP.LT.AND P5, PT, R220, c[0x0][0x178], !P5 ;  /* 0x00005e00dc007a0c */ /* 0x000fe20006fa1270 */
[----:B------:R-:W4:Y:S02]  /*ecea0*/  LDL.LU R14, [R1+0x395c] ;  /* 0x00395c00010e7983 */ /* 0x000f240000300800 */
[C---:B------:R-:W-:Y:S01]  /*eceb0*/  IMAD.WIDE R6, R9.reuse, 0x4, R136 ;  /* 0x0000000409067825 */ /* 0x040fe200078e0288 */
[----:B------:R-:W-:-:S05]  /*ecec0*/  IADD3 R9, R9, c[0x0][0x198], RZ ;  /* 0x0000660009097a10 */ /* 0x000fca0007ffe0ff */
[----:B-1----:R-:W-:Y:S01]  /*eced0*/  IMAD.WIDE R2, R9, 0x4, R138 ;  /* 0x0000000409027825 */ /* 0x002fe200078e028a */
[----:B------:R1:W-:Y:S01]  /*ecee0*/  @P1 STG.E [R4.64], R34 ;  /* 0x0000002204001986 */ /* 0x0003e2000c101906 */
[C---:B------:R-:W-:Y:S02]  /*ecef0*/  ISETP.LT.AND P1, PT, R221.reuse, c[0x0][0x178], !P6 ;  /* 0x00005e00dd007a0c */ /* 0x040fe40007721270 */
[----:B------:R-:W-:Y:S01]  /*ecf00*/  ISETP.LT.AND P6, PT, R220, c[0x0][0x178], !P6 ;  /* 0x00005e00dc007a0c */ /* 0x000fe200077c1270 */
[----:B------:R-:W-:Y:S04]  /*ecf10*/  @P3 STG.E [R6.64], R110 ;  /* 0x0000006e06003986 */ /* 0x000fe8000c101906 */
[----:B------:R1:W-:Y:S01]  /*ecf20*/  @P4 STG.E [R2.64], R35 ;  /* 0x0000002302004986 */ /* 0x0003e2000c101906 */
[----:B------:R-:W-:Y:S01]  /*ecf30*/  ISETP.LT.AND P4, PT, R221, c[0x0][0x178], !P0 ;  /* 0x00005e00dd007a0c */ /* 0x000fe20004781270 */
[C---:B-1----:R-:W-:Y:S01]  /*ecf40*/  IMAD.WIDE R4, R9.reuse, 0x4, R136 ;  /* 0x0000000409047825 */ /* 0x042fe200078e0288 */
[----:B------:R-:W-:Y:S01]  /*ecf50*/  IADD3 R9, R9, c[0x0][0x198], RZ ;  /* 0x0000660009097a10 */ /* 0x000fe20007ffe0ff */
[----:B------:R-:W-:Y:S01]  /*ecf60*/  LDS.128 R32, [R0+0x800] ;  /* 0x0008000000207984 */ /* 0x000fe20000000c00 */
[----:B------:R-:W-:-:S02]  /*ecf70*/  ISETP.GE.AND P3, PT, R11, c[0x0][0x17c], PT ;  /* 0x00005f000b007a0c */ /* 0x000fc40003f66270 */
[C---:B------:R-:W-:Y:S01]  /*ecf80*/  IADD3 R11, R9.reuse, c[0x0][0x198], RZ ;  /* 0x00006600090b7a10 */ /* 0x040fe20007ffe0ff */
[----:B------:R1:W-:Y:S01]  /*ecf90*/  @P5 STG.E [R4.64], R111 ;  /* 0x0000006f04005986 */ /* 0x0003e2000c101906 */
[----:B------:R-:W-:Y:S01]  /*ecfa0*/  ISETP.LT.AND P5, PT, R220, c[0x0][0x178], !P0 ;  /* 0x00005e00dc007a0c */ /* 0x000fe200047a1270 */
[----:B------:R-:W-:-:S04]  /*ecfb0*/  IMAD.WIDE R2, R9, 0x4, R138 ;  /* 0x0000000409027825 */ /* 0x000fc800078e028a */
[----:B------:R-:W-:Y:S01]  /*ecfc0*/  IMAD.WIDE R6, R11, 0x4, R138 ;  /* 0x000000040b067825 */ /* 0x000fe200078e028a */
[----:B------:R2:W-:Y:S03]  /*ecfd0*/  @P1 STG.E [R2.64], R58 ;  /* 0x0000003a02001986 */ /* 0x0005e6000c101906 */
[----:B-1----:R-:W-:Y:S01]  /*ecfe0*/  IMAD.WIDE R4, R9, 0x4, R136 ;  /* 0x0000000409047825 */ /* 0x002fe200078e0288 */
[----:B------:R-:W-:Y:S02]  /*ecff0*/  ISETP.LT.AND P1, PT, R221, c[0x0][0x178], !P2 ;  /* 0x00005e00dd007a0c */ /* 0x000fe40005721270 */
[----:B------:R-:W-:Y:S02]  /*ed000*/  IADD3 R13, R11, c[0x0][0x198], RZ ;  /* 0x000066000b0d7a10 */ /* 0x000fe40007ffe0ff */
[----:B------:R1:W-:Y:S01]  /*ed010*/  @P6 STG.E [R4.64], R94 ;  /* 0x0000005e04006986 */ /* 0x0003e2000c101906 */
[----:B------:R-:W-:-:S03]  /*ed020*/  ISETP.LT.AND P2, PT, R220, c[0x0][0x178], !P2 ;  /* 0x00005e00dc007a0c */ /* 0x000fc60005741270 */
[----:B------:R1:W-:Y:S01]  /*ed030*/  @P4 STG.E [R6.64], R59 ;  /* 0x0000003b06004986 */ /* 0x0003e2000c101906 */
[----:B------:R-:W-:Y:S02]  /*ed040*/  ISETP.LT.AND P4, PT, R221, c[0x0][0x178], !P3 ;  /* 0x00005e00dd007a0c */ /* 0x000fe40005f81270 */
[----:B--2---:R-:W-:Y:S01]  /*ed050*/  ISETP.GE.AND P0, PT, R8, c[0x0][0x17c], PT ;  /* 0x00005f0008007a0c */ /* 0x004fe20003f06270 */
[----:B------:R-:W-:Y:S01]  /*ed060*/  IMAD.WIDE R8, R11, 0x4, R136 ;  /* 0x000000040b087825 */ /* 0x000fe200078e0288 */
[----:B------:R-:W-:-:S04]  /*ed070*/  IADD3 R15, R13, c[0x0][0x198], RZ ;  /* 0x000066000d0f7a10 */ /* 0x000fc80007ffe0ff */
[----:B------:R2:W-:Y:S01]  /*ed080*/  @P5 STG.E [R8.64], R95 ;  /* 0x0000005f08005986 */ /* 0x0005e2000c101906 */
[----:B------:R-:W-:Y:S01]  /*ed090*/  ISETP.LT.AND P5, PT, R220, c[0x0][0x178], !P3 ;  /* 0x00005e00dc007a0c */ /* 0x000fe20005fa1270 */
[----:B------:R-:W-:-:S04]  /*ed0a0*/  IMAD.WIDE R2, R13, 0x4, R136 ;  /* 0x000000040d027825 */ /* 0x000fc800078e0288 */
[----:B-1----:R-:W-:Y:S01]  /*ed0b0*/  IMAD.WIDE R4, R15, 0x4, R138 ;  /* 0x000000040f047825 */ /* 0x002fe200078e028a */
[----:B---3--:R-:W-:-:S03]  /*ed0c0*/  ISETP.GE.AND P6, PT, R10, c[0x0][0x17c], PT ;  /* 0x00005f000a007a0c */ /* 0x008fc60003fc6270 */
[----:B------:R-:W-:-:S05]  /*ed0d0*/  IMAD.WIDE R10, R13, 0x4, R138 ;  /* 0x000000040d0a7825 */ /* 0x000fca00078e028a */
[----:B------:R1:W-:Y:S04]  /*ed0e0*/  @P1 STG.E [R10.64], R74 ;  /* 0x0000004a0a001986 */ /* 0x0003e8000c101906 */
[----:B------:R3:W-:Y:S04]  /*ed0f0*/  @P2 STG.E [R2.64], R50 ;  /* 0x0000003202002986 */ /* 0x0007e8000c101906 */
[----:B------:R1:W-:Y:S01]  /*ed100*/  @P4 STG.E [R4.64], R75 ;  /* 0x0000004b04004986 */ /* 0x0003e2000c101906 */
[----:B----4-:R-:W-:-:S03]  /*ed110*/  ISETP.GE.AND P3, PT, R12, c[0x0][0x17c], PT ;  /* 0x00005f000c007a0c */ /* 0x010fc60003f66270 */
[----:B------:R-:W4:Y:S01]  /*ed120*/  LDL.LU R12, [R1+0x3948] ;  /* 0x00394800010c7983 */ /* 0x000f220000300800 */
[----:B------:R-:W-:-:S03]  /*ed130*/  ISETP.GE.AND P4, PT, R16, c[0x0][0x17c], PT ;  /* 0x00005f0010007a0c */ /* 0x000fc60003f86270 */
[----:B------:R-:W4:Y:S04]  /*ed140*/  LDL.LU R16, [R1+0x38c0] ;  /* 0x0038c00001107983 */ /* 0x000f280000300800 */
[----:B------:R-:W4:Y:S04]  /*ed150*/  LDL.LU R21, [R1+0x38bc] ;  /* 0x0038bc0001157983 */ /* 0x000f280000300800 */
[----:B------:R-:W4:Y:S04]  /*ed160*/  LDL.LU R20, [R1+0x38a8] ;  /* 0x0038a80001147983 */ /* 0x000f280000300800 */
[----:B------:R-:W4:Y:S01]  /*ed170*/  LDL.LU R24, [R1+0x38f0] ;  /* 0x0038f00001187983 */ /* 0x000f220000300800 */
[----:B------:R-:W-:Y:S01]  /*ed180*/  ISETP.LT.AND P1, PT, R221, c[0x0][0x178], !P0 ;  /* 0x00005e00dd007a0c */ /* 0x000fe20004721270 */
[C---:B------:R-:W-:Y:S01]  /*ed190*/  IMAD.WIDE R6, R15.reuse, 0x4, R136 ;  /* 0x000000040f067825 */ /* 0x040fe200078e0288 */
[----:B------:R-:W-:Y:S01]  /*ed1a0*/  ISETP.LT.AND P0, PT, R220, c[0x0][0x178], !P0 ;  /* 0x00005e00dc007a0c */ /* 0x000fe20004701270 */
[----:B------:R-:W4:Y:S01]  /*ed1b0*/  LDL.LU R28, [R1+0x391c] ;  /* 0x00391c00011c7983 */ /* 0x000f220000300800 */
[----:B------:R-:W-:-:S03]  /*ed1c0*/  IADD3 R15, R15, c[0x0][0x198], RZ ;  /* 0x000066000f0f7a10 */ /* 0x000fc60007ffe0ff */
[----:B------:R3:W-:Y:S02]  /*ed1d0*/  @P5 STG.E [R6.64], R51 ;  /* 0x0000003306005986 */ /* 0x0007e4000c101906 */
[C---:B--2---:R-:W-:Y:S01]  /*ed1e0*/  IMAD.WIDE R8, R15.reuse, 0x4, R138 ;  /* 0x000000040f087825 */ /* 0x044fe200078e028a */
[----:B------:R-:W-:Y:S01]  /*ed1f0*/  ISETP.GE.AND P2, PT, R18, c[0x0][0x17c], PT ;  /* 0x00005f0012007a0c */ /* 0x000fe20003f46270 */
[----:B------:R-:W3:Y:S02]  /*ed200*/  LDL.LU R27, [R1+0x380c] ;  /* 0x00380c00011b7983 */ /* 0x000ee40000300800 */
[----:B-1----:R-:W-:Y:S01]  /*ed210*/  IMAD.WIDE R10, R15, 0x4, R136 ;  /* 0x000000040f0a7825 */ /* 0x002fe200078e0288 */
[----:B------:R-:W-:Y:S01]  /*ed220*/  ISETP.LT.AND P5, PT, R221, c[0x0][0x178], !P6 ;  /* 0x00005e00dd007a0c */ /* 0x000fe200077a1270 */
[----:B------:R1:W-:Y:S01]  /*ed230*/  @P1 STG.E [R8.64], R22 ;  /* 0x0000001608001986 */ /* 0x0003e2000c101906 */
[----:B------:R-:W-:Y:S02]  /*ed240*/  ISETP.LT.AND P6, PT, R220, c[0x0][0x178], !P6 ;  /* 0x00005e00dc007a0c */ /* 0x000fe400077c1270 */
[----:B------:R-:W-:Y:S01]  /*ed250*/  IADD3 R15, R15, c[0x0][0x198], RZ ;  /* 0x000066000f0f7a10 */ /* 0x000fe20007ffe0ff */
[----:B------:R1:W-:Y:S01]  /*ed260*/  @P0 STG.E [R10.64], R122 ;  /* 0x0000007a0a000986 */ /* 0x0003e2000c101906 */
[----:B------:R-:W-:-:S02]  /*ed270*/  ISETP.LT.AND P0, PT, R221, c[0x0][0x178], !P3 ;  /* 0x00005e00dd007a0c */ /* 0x000fc40005f01270 */
[----:B------:R-:W-:Y:S01]  /*ed280*/  ISETP.LT.AND P3, PT, R220, c[0x0][0x178], !P3 ;  /* 0x00005e00dc007a0c */ /* 0x000fe20005f61270 */
[----:B------:R-:W3:Y:S01]  /*ed290*/  LDL.LU R26, [R1+0x37ec] ;  /* 0x0037ec00011a7983 */ /* 0x000ee20000300800 */
[C---:B------:R-:W-:Y:S01]  /*ed2a0*/  IADD3 R13, R15.reuse, c[0x0][0x198], RZ ;  /* 0x000066000f0d7a10 */ /* 0x040fe20007ffe0ff */
[----:B---3--:R-:W-:-:S04]  /*ed2b0*/  IMAD.WIDE R2, R15, 0x4, R138 ;  /* 0x000000040f027825 */ /* 0x008fc800078e028a */
[----:B------:R-:W-:Y:S01]  /*ed2c0*/  IMAD.WIDE R4, R15, 0x4, R136 ;  /* 0x000000040f047825 */ /* 0x000fe200078e0288 */
[----:B------:R3:W-:Y:S03]  /*ed2d0*/  @P5 STG.E [R2.64], R23 ;  /* 0x0000001702005986 */ /* 0x0007e6000c101906 */
[C---:B------:R-:W-:Y:S01]  /*ed2e0*/  IMAD.WIDE R6, R13.reuse, 0x4, R138 ;  /* 0x000000040d067825 */ /* 0x040fe200078e028a */
[----:B------:R-:W-:Y:S03]  /*ed2f0*/  @P6 STG.E [R4.64], R123 ;  /* 0x0000007b04006986 */ /* 0x000fe6000c101906 */
[----:B-1----:R-:W-:Y:S01]  /*ed300*/  IMAD.WIDE R8, R13, 0x4, R136 ;  /* 0x000000040d087825 */ /* 0x002fe200078e0288 */
[----:B------:R-:W-:Y:S01]  /*ed310*/  ISETP.LT.AND P5, PT, R221, c[0x0][0x178], !P2 ;  /* 0x00005e00dd007a0c */ /* 0x000fe200057a1270 */
[----:B------:R-:W-:Y:S01]  /*ed320*/  @P0 STG.E [R6.64], R38 ;  /* 0x0000002606000986 */ /* 0x000fe2000c101906 */
[----:B------:R-:W-:-:S02]  /*ed330*/  IADD3 R15, R13, c[0x0][0x198], RZ ;  /* 0x000066000d0f7a10 */ /* 0x000fc40007ffe0ff */
[C---:B------:R-:W-:Y:S01]  /*ed340*/  ISETP.LT.AND P2, PT, R220.reuse, c[0x0][0x178], !P2 ;  /* 0x00005e00dc007a0c */ /* 0x040fe20005741270 */
[----:B------:R1:W-:Y:S01]  /*ed350*/  @P3 STG.E [R8.64], R106 ;  /* 0x0000006a08003986 */ /* 0x0003e2000c101906 */
[----:B------:R-:W-:Y:S02]  /*ed360*/  ISETP.LT.AND P3, PT, R221, c[0x0][0x178], !P4 ;  /* 0x00005e00dd007a0c */ /* 0x000fe40006761270 */
[----:B------:R-:W-:Y:S02]  /*ed370*/  ISETP.LT.AND P4, PT, R220, c[0x0][0x178], !P4 ;  /* 0x00005e00dc007a0c */ /* 0x000fe40006781270 */
[----:B------:R-:W-:Y:S01]  /*ed380*/  ISETP.GE.AND P1, PT, R17, c[0x0][0x17c], PT ;  /* 0x00005f0011007a0c */ /* 0x000fe20003f26270 */
[----:B------:R-:W3:Y:S01]  /*ed390*/  LDS.128 R4, [R0] ;  /* 0x0000000000047984 */ /* 0x000ee20000000c00 */
[C---:B------:R-:W-:Y:S01]  /*ed3a0*/  IADD3 R17, R15.reuse, c[0x0][0x198], RZ ;  /* 0x000066000f117a10 */ /* 0x040fe20007ffe0ff */
[----:B------:R-:W-:Y:S01]  /*ed3b0*/  IMAD.WIDE R10, R15, 0x4, R138 ;  /* 0x000000040f0a7825 */ /* 0x000fe200078e028a */
[----:B------:R-:W-:-:S03]  /*ed3c0*/  ISETP.GE.AND P6, PT, R14, c[0x0][0x17c], PT ;  /* 0x00005f000e007a0c */ /* 0x000fc60003fc6270 */
[--C-:B---3--:R-:W-:Y:S01]  /*ed3d0*/  IMAD.WIDE R2, R15, 0x4, R136.reuse ;  /* 0x000000040f027825 */ /* 0x108fe200078e0288 */
[----:B------:R-:W-:Y:S03]  /*ed3e0*/  @P5 STG.E [R10.64], R39 ;  /* 0x000000270a005986 */ /* 0x000fe6000c101906 */
[----:B------:R-:W-:Y:S01]  /*ed3f0*/  IMAD.WIDE R14, R17, 0x4, R136 ;  /* 0x00000004110e7825 */ /* 0x000fe200078e0288 */
[----:B------:R3:W-:Y:S01]  /*ed400*/  @P2 STG.E [R2.64], R107 ;  /* 0x0000006b02002986 */ /* 0x0007e2000c101906 */
[----:B------:R-:W-:Y:S02]  /*ed410*/  ISETP.LT.AND P5, PT, R221, c[0x0][0x178], !P1 ;  /* 0x00005e00dd007a0c */ /* 0x000fe40004fa1270 */
[----:B------:R-:W-:Y:S01]  /*ed420*/  ISETP.LT.AND P1, PT, R220, c[0x0][0x178], !P1 ;  /* 0x00005e00dc007a0c */ /* 0x000fe20004f21270 */
[----:B------:R-:W-:Y:S01]  /*ed430*/  LDS.128 R36, [R252] ;  /* 0x00000000fc247984 */ /* 0x000fe20000000c00 */
[----:B-1----:R-:W-:-:S05]  /*ed440*/  IADD3 R9, R17, c[0x0][0x198], RZ ;  /* 0x0000660011097a10 */ /* 0x002fca0007ffe0ff */
[----:B------:R-:W-:Y:S01]  /*ed450*/  IMAD.WIDE R18, R9, 0x4, R136 ;  /* 0x0000000409127825 */ /* 0x000fe200078e0288 */
[----:B----4-:R-:W-:-:S03]  /*ed460*/  ISETP.GE.AND P0, PT, R12, c[0x0][0x17c], PT ;  /* 0x00005f000c007a0c */ /* 0x010fc60003f06270 */
[----:B------:R-:W-:-:S05]  /*ed470*/  IMAD.WIDE R12, R17, 0x4, R138 ;  /* 0x00000004110c7825 */ /* 0x000fca00078e028a */
[----:B------:R1:W-:Y:S04]  /*ed480*/  @P3 STG.E [R12.64], R62 ;  /* 0x0000003e0c003986 */ /* 0x0003e8000c101906 */
[----:B------:R-:W-:Y:S01]  /*ed490*/  @P4 STG.E [R14.64], R90 ;  /* 0x0000005a0e004986 */ /* 0x000fe2000c101906 */
[----:B------:R-:W-:Y:S02]  /*ed4a0*/  ISETP.LT.AND P4, PT, R221, c[0x0][0x178], !P6 ;  /* 0x00005e00dd007a0c */ /* 0x000fe40007781270 */
[----:B------:R-:W-:Y:S02]  /*ed4b0*/  ISETP.GE.AND P3, PT, R21, c[0x0][0x17c], PT ;  /* 0x00005f0015007a0c */ /* 0x000fe40003f66270 */
[C---:B------:R-:W-:Y:S02]  /*ed4c0*/  IADD3 R21, R9.reuse, c[0x0][0x198], RZ ;  /* 0x0000660009157a10 */ /* 0x040fe40007ffe0ff */
[----:B------:R-:W-:Y:S01]  /*ed4d0*/  ISETP.GE.AND P2, PT, R16, c[0x0][0x17c], PT ;  /* 0x00005f0010007a0c */ /* 0x000fe20003f46270 */
[----:B------:R-:W-:-:S04]  /*ed4e0*/  IMAD.WIDE R16, R9, 0x4, R138 ;  /* 0x0000000409107825 */ /* 0x000fc800078e028a */
[----:B---3--:R-:W-:Y:S01]  /*ed4f0*/  IMAD.WIDE R2, R21, 0x4, R138 ;  /* 0x0000000415027825 */ /* 0x008fe200078e028a */
[----:B------:R3:W-:Y:S04]  /*ed500*/  @P5 STG.E [R16.64], R63 ;  /* 0x0000003f10005986 */ /* 0x0007e8000c101906 */
[----:B------:R-:W-:Y:S04]  /*ed510*/  @P1 STG.E [R18.64], R91 ;  /* 0x0000005b12001986 */ /* 0x000fe8000c101906 */
[----:B------:R4:W-:Y:S01]  /*ed520*/  @P4 STG.E [R2.64], R78 ;  /* 0x0000004e02004986 */ /* 0x0009e2000c101906 */
[----:B------:R-:W-:-:S03]  /*ed530*/  ISETP.GE.AND P4, PT, R24, c[0x0][0x17c], PT ;  /* 0x00005f0018007a0c */ /* 0x000fc60003f86270 */
[----:B------:R-:W2:Y:S04]  /*ed540*/  LDL.LU R24, [R1+0x3848] ;  /* 0x0038480001187983 */ /* 0x000ea80000300800 */
[----:B------:R-:W2:Y:S01]  /*ed550*/  LDL.LU R29, [R1+0x387c] ;  /* 0x00387c00011d7983 */ /* 0x000ea20000300800 */
[----:B------:R-:W-:Y:S02]  /*ed560*/  LOP3.LUT R222, R0, 0x20, RZ, 0x3c, !PT ;  /* 0x0000002000de7812 */ /* 0x000fe400078e3cff */
[----:B------:R-:W-:-:S03]  /*ed570*/  ISETP.LT.AND P6, PT, R220, c[0x0][0x178], !P6 ;  /* 0x00005e00dc007a0c */ /* 0x000fc600077c1270 */
[----:B------:R-:W4:Y:S01]  /*ed580*/  LDS.128 R8, [R222] ;  /* 0x00000000de087984 */ /* 0x000f220000000c00 */
[----:B------:R-:W-:Y:S02]  /*ed590*/  ISETP.GE.AND P1, PT, R20, c[0x0][0x17c], PT ;  /* 0x00005f0014007a0c */ /* 0x000fe40003f26270 */
[C---:B-1----:R-:W-:Y:S01]  /*ed5a0*/  IADD3 R13, R21.reuse, c[0x0][0x198], RZ ;  /* 0x00006600150d7a10 */ /* 0x042fe20007ffe0ff */
[----:B------:R-:W-:Y:S01]  /*ed5b0*/  IMAD.WIDE R20, R21, 0x4, R136 ;  /* 0x0000000415147825 */ /* 0x000fe200078e0288 */
[C---:B------:R-:W-:Y:S01]  /*ed5c0*/  ISETP.LT.AND P5, PT, R221.reuse, c[0x0][0x178], !P0 ;  /* 0x00005e00dd007a0c */ /* 0x040fe200047a1270 */
[----:B------:R-:W-:Y:S01]  /*ed5d0*/  LDS.128 R56, [R222+0x1800] ;  /* 0x00180000de387984 */ /* 0x000fe20000000c00 */
[----:B------:R-:W-:Y:S02]  /*ed5e0*/  ISETP.LT.AND P0, PT, R220, c[0x0][0x178], !P0 ;  /* 0x00005e00dc007a0c */ /* 0x000fe40004701270 */
[----:B------:R-:W-:Y:S01]  /*ed5f0*/  LOP3.LUT R223, R0, 0x40, RZ, 0x3c, !PT ;  /* 0x0000004000df7812 */ /* 0x000fe200078e3cff */
[----:B------:R1:W-:Y:S01]  /*ed600*/  @P6 STG.E [R20.64], R46 ;  /* 0x0000002e14006986 */ /* 0x0003e2000c101906 */
[----:B------:R-:W-:Y:S01]  /*ed610*/  ISETP.LT.AND P6, PT, R221, c[0x0][0x178], !P2 ;  /* 0x00005e00dd007a0c */ /* 0x000fe200057c1270 */
[C---:B------:R-:W-:Y:S01]  /*ed620*/  IMAD.WIDE R22, R13.reuse, 0x4, R138 ;  /* 0x000000040d167825 */ /* 0x040fe200078e028a */
[C---:B------:R-:W-:Y:S01]  /*ed630*/  IADD3 R25, R13.reuse, c[0x0][0x198], RZ ;  /* 0x000066000d197a10 */ /* 0x040fe20007ffe0ff */
[----:B------:R-:W-:Y:S02]  /*ed640*/  LDS.128 R48, [R223+0x1000] ;  /* 0x00100000df307984 */ /* 0x000fe40000000c00 */
[----:B---3--:R-:W-:-:S02]  /*ed650*/  IMAD.WIDE R16, R13, 0x4, R136 ;  /* 0x000000040d107825 */ /* 0x008fc400078e0288 */
[----:B------:R-:W3:Y:S02]  /*ed660*/  LDS.128 R12, [R223] ;  /* 0x00000000df0c7984 */ /* 0x000ee40000000c00 */
[C---:B----4-:R-:W-:Y:S01]  /*ed670*/  IMAD.WIDE R2, R25.reuse, 0x4, R138 ;  /* 0x0000000419027825 */ /* 0x050fe200078e028a */
[C---:B------:R-:W-:Y:S01]  /*ed680*/  ISETP.LT.AND P2, PT, R220.reuse, c[0x0][0x178], !P2 ;  /* 0x00005e00dc007a0c */ /* 0x040fe20005741270 */
[----:B------:R4:W-:Y:S02]  /*ed690*/  @P5 STG.E [R22.64], R79 ;  /* 0x0000004f16005986 */ /* 0x0009e4000c101906 */
[C---:B------:R-:W-:Y:S01]  /*ed6a0*/  IMAD.WIDE R18, R25.reuse, 0x4, R136 ;  /* 0x0000000419127825 */ /* 0x040fe200078e0288 */
[----:B------:R-:W-:Y:S01]  /*ed6b0*/  IADD3 R25, R25, c[0x0][0x198], RZ ;  /* 0x0000660019197a10 */ /* 0x000fe20007ffe0ff */
[----:B------:R-:W-:Y:S01]  /*ed6c0*/  @P0 STG.E [R16.64], R47 ;  /* 0x0000002f10000986 */ /* 0x000fe2000c101906 */
[----:B------:R-:W-:Y:S02]  /*ed6d0*/  ISETP.LT.AND P5, PT, R221, c[0x0][0x178], !P3 ;  /* 0x00005e00dd007a0c */ /* 0x000fe40005fa1270 */
[----:B------:R-:W-:Y:S01]  /*ed6e0*/  ISETP.LT.AND P3, PT, R220, c[0x0][0x178], !P3 ;  /* 0x00005e00dc007a0c */ /* 0x000fe20005f61270 */
[----:B------:R4:W-:Y:S01]  /*ed6f0*/  @P6 STG.E [R2.64], R148 ;  /* 0x0000009402006986 */ /* 0x0009e2000c101906 */
[----:B------:R-:W-:-:S02]  /*ed700*/  ISETP.GE.AND P0, PT, R28, c[0x0][0x17c], PT ;  /* 0x00005f001c007a0c */ /* 0x000fc40003f06270 */
[----:B------:R-:W-:Y:S01]  /*ed710*/  ISETP.LT.AND P6, PT, R221, c[0x0][0x178], !P1 ;  /* 0x00005e00dd007a0c */ /* 0x000fe20004fc1270 */
[----:B------:R-:W2:Y:S01]  /*ed720*/  LDL.LU R28, [R1+0x3860] ;  /* 0x00386000011c7983 */ /* 0x000ea20000300800 */
[C---:B-1----:R-:W-:Y:S01]  /*ed730*/  IMAD.WIDE R20, R25.reuse, 0x4, R138 ;  /* 0x0000000419147825 */ /* 0x042fe200078e028a */
[----:B------:R-:W-:Y:S02]  /*ed740*/  ISETP.LT.AND P1, PT, R220, c[0x0][0x178], !P1 ;  /* 0x00005e00dc007a0c */ /* 0x000fe40004f21270 */
[----:B------:R-:W-:Y:S01]  /*ed750*/  LDS.128 R60, [R223+0x1800] ;  /* 0x00180000df3c7984 */ /* 0x000fe20000000c00 */
[C---:B----4-:R-:W-:Y:S01]  /*ed760*/  IMAD.WIDE R22, R25.reuse, 0x4, R136 ;  /* 0x0000000419167825 */ /* 0x050fe200078e0288 */
[----:B------:R-:W-:Y:S02]  /*ed770*/  IADD3 R25, R25, c[0x0][0x198], RZ ;  /* 0x0000660019197a10 */ /* 0x000fe40007ffe0ff */
[----:B------:R-:W-:Y:S03]  /*ed780*/  @P2 STG.E [R18.64], R4 ;  /* 0x0000000412002986 */ /* 0x000fe6000c101906 */
[C---:B------:R-:W-:Y:S01]  /*ed790*/  IMAD.WIDE R2, R25.reuse, 0x4, R138 ;  /* 0x0000000419027825 */ /* 0x040fe200078e028a */
[----:B------:R-:W-:Y:S03]  /*ed7a0*/  @P5 STG.E [R20.64], R149 ;  /* 0x0000009514005986 */ /* 0x000fe6000c101906 */
[----:B------:R-:W-:Y:S01]  /*ed7b0*/  IMAD.WIDE R16, R25, 0x4, R136 ;  /* 0x0000000419107825 */ /* 0x000fe200078e0288 */
[----:B------:R1:W-:Y:S01]  /*ed7c0*/  @P3 STG.E [R22.64], R5 ;  /* 0x0000000516003986 */ /* 0x0003e2000c101906 */
[----:B------:R-:W-:-:S02]  /*ed7d0*/  ISETP.GE.AND P2, PT, R27, c[0x0][0x17c], PT ;  /* 0x00005f001b007a0c */ /* 0x000fc40003f46270 */
[----:B------:R-:W-:Y:S01]  /*ed7e0*/  ISETP.LT.AND P5, PT, R221, c[0x0][0x178], !P4 ;  /* 0x00005e00dd007a0c */ /* 0x000fe200067a1270 */
[----:B------:R4:W-:Y:S01]  /*ed7f0*/  @P6 STG.E [R2.64], R164 ;  /* 0x000000a402006986 */ /* 0x0009e2000c101906 */
[----:B------:R-:W-:Y:S02]  /*ed800*/  ISETP.GE.AND P3, PT, R26, c[0x0][0x17c], PT ;  /* 0x00005f001a007a0c */ /* 0x000fe40003f66270 */
[----:B------:R-:W-:Y:S01]  /*ed810*/  ISETP.LT.AND P6, PT, R220, c[0x0][0x178], !P4 ;  /* 0x00005e00dc007a0c */ /* 0x000fe200067c1270 */
[----:B------:R-:W2:Y:S01]  /*ed820*/  LDL.LU R26, [R1+0x3748] ;  /* 0x00374800011a7983 */ /* 0x000ea20000300800 */
[----:B------:R-:W-:-:S03]  /*ed830*/  IADD3 R27, R25, c[0x0][0x198], RZ ;  /* 0x00006600191b7a10 */ /* 0x000fc60007ffe0ff */
[----:B------:R3:W-:Y:S01]  /*ed840*/  @P1 STG.E [R16.64], R8 ;  /* 0x0000000810001986 */ /* 0x0007e2000c101906 */
[----:B------:R-:W-:Y:S02]  /*ed850*/  ISETP.LT.AND P1, PT, R221, c[0x0][0x178], !P0 ;  /* 0x00005e00dd007a0c */ /* 0x000fe40004721270 */
[----:B------:R-:W-:Y:S02]  /*ed860*/  ISETP.LT.AND P0, PT, R220, c[0x0][0x178], !P0 ;  /* 0x00005e00dc007a0c */ /* 0x000fe40004701270 */
[C---:B-1----:R-:W-:Y:S01]  /*ed870*/  IADD3 R23, R27.reuse, c[0x0][0x198], RZ ;  /* 0x000066001b177a10 */ /* 0x042fe20007ffe0ff */
[----:B------:R-:W-:-:S04]  /*ed880*/  IMAD.WIDE R18, R27, 0x4, R138 ;  /* 0x000000041b127825 */ /* 0x000fc800078e028a */
[----:B------:R-:W-:Y:S01]  /*ed890*/  IMAD.WIDE R4, R27, 0x4, R136 ;  /* 0x000000041b047825 */ /* 0x000fe200078e0288 */
[----:B------:R1:W-:Y:S03]  /*ed8a0*/  @P5 STG.E [R18.64], R165 ;  /* 0x000000a512005986 */ /* 0x0003e6000c101906 */
[C---:B----4-:R-:W-:Y:S01]  /*ed8b0*/  IMAD.WIDE R2, R23.reuse, 0x4, R138 ;  /* 0x0000000417027825 */ /* 0x050fe200078e028a */
[----:B------:R-:W-:Y:S03]  /*ed8c0*/  @P6 STG.E [R4.64], R9 ;  /* 0x0000000904006986 */ /* 0x000fe6000c101906 */
[----:B------:R-:W-:Y:S01]  /*ed8d0*/  IMAD.WIDE R20, R23, 0x4, R136 ;  /* 0x0000000417147825 */ /* 0x000fe200078e0288 */
[----:B------:R4:W-:Y:S01]  /*ed8e0*/  @P1 STG.E [R2.64], R180 ;  /* 0x000000b402001986 */ /* 0x0009e2000c101906 */
[----:B------:R-:W-:-:S02]  /*ed8f0*/  ISETP.LT.AND P5, PT, R221, c[0x0][0x178], !P2 ;  /* 0x00005e00dd007a0c */ /* 0x000fc400057a1270 */
[----:B------:R-:W-:Y:S01]  /*ed900*/  IADD3 R23, R23, c[0x0][0x198], RZ ;  /* 0x0000660017177a10 */ /* 0x000fe20007ffe0ff */
[----:B---3--:R3:W-:Y:S01]  /*ed910*/  @P0 STG.E [R20.64], R12 ;  /* 0x0000000c14000986 */ /* 0x0087e2000c101906 */
[C---:B------:R-:W-:Y:S02]  /*ed920*/  ISETP.LT.AND P2, PT, R220.reuse, c[0x0][0x178], !P2 ;  /* 0x00005e00dc007a0c */ /* 0x040fe40005741270 */
[----:B------:R-:W-:Y:S01]  /*ed930*/  ISETP.LT.AND P1, PT, R221, c[0x0][0x178], !P3 ;  /* 0x00005e00dd007a0c */ /* 0x000fe20005f21270 */
[----:B------:R-:W-:Y:S01]  /*ed940*/  IMAD.WIDE R16, R23, 0x4, R138 ;  /* 0x0000000417107825 */ /* 0x000fe200078e028a */
[----:B------:R-:W-:-:S03]  /*ed950*/  ISETP.LT.AND P3, PT, R220, c[0x0][0x178], !P3 ;  /* 0x00005e00dc007a0c */ /* 0x000fc60005f61270 */
[C---:B-1----:R-:W-:Y:S01]  /*ed960*/  IMAD.WIDE R18, R23.reuse, 0x4, R136 ;  /* 0x0000000417127825 */ /* 0x042fe200078e0288 */
[----:B------:R-:W-:Y:S01]  /*ed970*/  IADD3 R23, R23, c[0x0][0x198], RZ ;  /* 0x0000660017177a10 */ /* 0x000fe20007ffe0ff */
[----:B------:R-:W-:Y:S04]  /*ed980*/  @P5 STG.E [R16.64], R181 ;  /* 0x000000b510005986 */ /* 0x000fe8000c101906 */
[C---:B----4-:R-:W-:Y:S01]  /*ed990*/  IMAD.WIDE R2, R23.reuse, 0x4, R138 ;  /* 0x0000000417027825 */ /* 0x050fe200078e028a */
[----:B------:R1:W-:Y:S03]  /*ed9a0*/  @P2 STG.E [R18.64], R13 ;  /* 0x0000000d12002986 */ /* 0x0003e6000c101906 */
[C---:B------:R-:W-:Y:S01]  /*ed9b0*/  IMAD.WIDE R4, R23.reuse, 0x4, R136 ;  /* 0x0000000417047825 */ /* 0x040fe200078e0288 */
[----:B------:R4:W-:Y:S01]  /*ed9c0*/  @P1 STG.E [R2.64], R200 ;  /* 0x000000c802001986 */ /* 0x0009e2000c101906 */
[----:B---3--:R-:W-:-:S03]  /*ed9d0*/  IADD3 R21, R23, c[0x0][0x198], RZ ;  /* 0x0000660017157a10 */ /* 0x008fc60007ffe0ff */
[----:B------:R-:W-:Y:S01]  /*ed9e0*/  @P3 STG.E [R4.64], R36 ;  /* 0x0000002404003986 */ /* 0x000fe2000c101906 */
[C---:B-1----:R-:W-:Y:S01]  /*ed9f0*/  IADD3 R19, R21.reuse, c[0x0][0x198], RZ ;  /* 0x0000660015137a10 */ /* 0x042fe20007ffe0ff */
[----:B------:R-:W-:-:S04]  /*eda00*/  IMAD.WIDE R8, R21, 0x4, R138 ;  /* 0x0000000415087825 */ /* 0x000fc800078e028a */
[----:B------:R-:W-:-:S04]  /*eda10*/  IMAD.WIDE R12, R21, 0x4, R136 ;  /* 0x00000004150c7825 */ /* 0x000fc800078e0288 */
[----:B----4-:R-:W-:-:S04]  /*eda20*/  IMAD.WIDE R2, R19, 0x4, R138 ;  /* 0x0000000413027825 */ /* 0x010fc800078e028a */
[----:B------:R-:W-:Y:S01]  /*eda30*/  IMAD.WIDE R16, R19, 0x4, R136 ;  /* 0x0000000413107825 */ /* 0x000fe200078e0288 */
[----:B--2---:R-:W-:Y:S02]  /*eda40*/  ISETP.GE.AND P4, PT, R24, c[0x0][0x17c], PT ;  /* 0x00005f0018007a0c */ /* 0x004fe40003f86270 */
[----:B------:R-:W2:Y:S04]  /*eda50*/  LDL.LU R24, [R1+0x3770] ;  /* 0x0037700001187983 */ /* 0x000ea80000300800 */
[----:B------:R-:W3:Y:S04]  /*eda60*/  LDL.LU R40, [R1+0x37e4] ;  /* 0x0037e40001287983 */ /* 0x000ee80000300800 */
[----:B------:R-:W4:Y:S04]  /*eda70*/  LDL.LU R22, [R1+0x37ac] ;  /* 0x0037ac0001167983 */ /* 0x000f280000300800 */
[----:B------:R-:W4:Y:S01]  /*eda80*/  LDL.LU R20, [R1+0x3788] ;  /* 0x0037880001147983 */ /* 0x000f220000300800 */
[----:B------:R-:W-:-:S02]  /*eda90*/  ISETP.GE.AND P6, PT, R29, c[0x0][0x17c], PT ;  /* 0x00005f001d007a0c */ /* 0x000fc40003fc6270 */
[C---:B------:R-:W-:Y:S01]  /*edaa0*/  ISETP.LT.AND P5, PT, R221.reuse, c[0x0][0x178], !P4 ;  /* 0x00005e00dd007a0c */ /* 0x040fe200067a1270 */
[----:B------:R-:W4:Y:S01]  /*edab0*/  LDL.LU R18, [R1+0x36a8] ;  /* 0x0036a80001127983 */ /* 0x000f220000300800 */
[C---:B------:R-:W-:Y:S02]  /*edac0*/  ISETP.LT.AND P4, PT, R220.reuse, c[0x0][0x178], !P4 ;  /* 0x00005e00dc007a0c */ /* 0x040fe40006781270 */
[----:B------:R-:W-:Y:S02]  /*edad0*/  ISETP.LT.AND P3, PT, R221, c[0x0][0x178], !P6 ;  /* 0x00005e00dd007a0c */ /* 0x000fe40007761270 */
[----:B------:R-:W-:-:S07]  /*edae0*/  ISETP.LT.AND P6, PT, R220, c[0x0][0x178], !P6 ;  /* 0x00005e00dc007a0c */ /* 0x000fce00077c1270 */
[----:B------:R-:W-:Y:S04]  /*edaf0*/  @P5 STG.E [R8.64], R201 ;  /* 0x000000c908005986 */ /* 0x000fe8000c101906 */
[----:B------:R-:W-:Y:S04]  /*edb00*/  @P4 STG.E [R12.64], R37 ;  /* 0x000000250c004986 */ /* 0x000fe8000c101906 */
[----:B------:R-:W-:Y:S04]  /*edb10*/  @P3 STG.E [R2.64], R152 ;  /* 0x0000009802003986 */ /* 0x000fe8000c101906 */
[----:B------:R1:W-:Y:S04]  /*edb20*/  @P6 STG.E [R16.64], R32 ;  /* 0x0000002010006986 */ /* 0x0003e8000c101906 */
[----:B-1----:R-:W4:Y:S01]  /*edb30*/  LDL.LU R32, [R1+0x3704] ;  /* 0x0037040001207983 */ /* 0x002f220000300800 */
[----:B------:R-:W-:-:S03]  /*edb40*/  ISETP.GE.AND P0, PT, R28, c[0x0][0x17c], PT ;  /* 0x00005f001c007a0c */ /* 0x000fc60003f06270 */
[----:B------:R-:W1:Y:S01]  /*edb50*/  LDS.128 R28, [R222+0x800] ;  /* 0x00080000de1c7984 */ /* 0x000e620000000c00 */
[----:B------:R-:W-:Y:S02]  /*edb60*/  ISETP.LT.AND P5, PT, R221, c[0x0][0x178], !P0 ;  /* 0x00005e00dd007a0c */ /* 0x000fe400047a1270 */
[----:B------:R-:W-:Y:S01]  /*edb70*/  ISETP.LT.AND P0, PT, R220, c[0x0][0x178], !P0 ;  /* 0x00005e00dc007a0c */ /* 0x000fe20004701270 */
[----:B------:R-:W4:Y:S01]  /*edb80*/  LDL.LU R42, [R1+0x36fc] ;  /* 0x0036fc00012a7983 */ /* 0x000f220000300800 */
[----:B------:R-:W-:Y:S02]  /*edb90*/  IADD3 R19, R19, c[0x0][0x198], RZ ;  /* 0x0000660013137a10 */ /* 0x000fe40007ffe0ff */
[----:B------:R-:W-:-:S03]  /*edba0*/  ISETP.GE.AND P2, PT, R26, c[0x0][0x17c], PT ;  /* 0x00005f001a007a0c */ /* 0x000fc60003f46270 */
[----:B------:R-:W-:-:S04]  /*edbb0*/  IMAD.WIDE R4, R19, 0x4, R138 ;  /* 0x0000000413047825 */ /* 0x000fc800078e028a */
[----:B------:R-:W-:Y:S01]  /*edbc0*/  IMAD.WIDE R8, R19, 0x4, R136 ;  /* 0x0000000413087825 */ /* 0x000fe200078e0288 */
[----:B------:R-:W-:Y:S01]  /*edbd0*/  ISETP.LT.AND P6, PT, R221, c[0x0][0x178], !P2 ;  /* 0x00005e00dd007a0c */ /* 0x000fe200057c1270 */
[----:B------:R-:W-:Y:S01]  /*edbe0*/  @P5 STG.E [R4.64], R153 ;  /* 0x0000009904005986 */ /* 0x000fe2000c101906 */
[----:B------:R-:W-:Y:S02]  /*edbf0*/  ISETP.LT.AND P2, PT, R220, c[0x0][0x178], !P2 ;  /* 0x00005e00dc007a0c */ /* 0x000fe40005741270 */
[----:B------:R-:W-:Y:S01]  /*edc00*/  IADD3 R19, R19, c[0x0][0x198], RZ ;  /* 0x0000660013137a10 */ /* 0x000fe20007ffe0ff */
[----:B------:R1:W-:Y:S04]  /*edc10*/  @P0 STG.E [R8.64], R33 ;  /* 0x0000002108000986 */ /* 0x0003e8000c101906 */
[----:B------:R-:W-:-:S04]  /*edc20*/  IMAD.WIDE R2, R19, 0x4, R138 ;  /* 0x0000000413027825 */ /* 0x000fc800078e028a */
[C---:B------:R-:W-:Y:S01]  /*edc30*/  IMAD.WIDE R12, R19.reuse, 0x4, R136 ;  /* 0x00000004130c7825 */ /* 0x040fe200078e0288 */
[----:B------:R-:W-:Y:S01]  /*edc40*/  IADD3 R17, R19, c[0x0][0x198], RZ ;  /* 0x0000660013117a10 */ /* 0x000fe20007ffe0ff */
[----:B------:R1:W-:Y:S03]  /*edc50*/  @P6 STG.E [R2.64], R168 ;  /* 0x000000a802006986 */ /* 0x0003e6000c101906 */
[C---:B-1----:R-:W-:Y:S01]  /*edc60*/  IADD3 R33, R17.reuse, c[0x0][0x198], RZ ;  /* 0x0000660011217a10 */ /* 0x042fe20007ffe0ff */
[C---:B------:R-:W-:Y:S01]  /*edc70*/  IMAD.WIDE R36, R17.reuse, 0x4, R138 ;  /* 0x0000000411247825 */ /* 0x040fe200078e028a */
[----:B------:R1:W-:Y:S03]  /*edc80*/  @P2 STG.E [R12.64], R28 ;  /* 0x0000001c0c002986 */ /* 0x0003e6000c101906 */
[----:B------:R-:W-:-:S04]  /*edc90*/  IMAD.WIDE R4, R17, 0x4, R136 ;  /* 0x0000000411047825 */ /* 0x000fc800078e0288 */
[----:B------:R-:W-:-:S04]  /*edca0*/  IMAD.WIDE R2, R33, 0x4, R138 ;  /* 0x0000000421027825 */ /* 0x000fc800078e028a */
[C---:B------:R-:W-:Y:S01]  /*edcb0*/  IMAD.WIDE R8, R33.reuse, 0x4, R136 ;  /* 0x0000000421087825 */ /* 0x040fe200078e0288 */
[----:B------:R-:W-:-:S05]  /*edcc0*/  IADD3 R41, R33, c[0x0][0x198], RZ ;  /* 0x0000660021297a10 */ /* 0x000fca0007ffe0ff */
[----:B-1----:R-:W-:Y:S01]  /*edcd0*/  IMAD.WIDE R12, R41, 0x4, R138 ;  /* 0x00000004290c7825 */ /* 0x002fe200078e028a */
[----:B--2---:R-:W-:Y:S02]  /*edce0*/  ISETP.GE.AND P1, PT, R24, c[0x0][0x17c], PT ;  /* 0x00005f0018007a0c */ /* 0x004fe40003f26270 */
[----:B------:R-:W1:Y:S01]  /*edcf0*/  LDS.128 R24, [R223+0x800] ;  /* 0x00080000df187984 */ /* 0x000e620000000c00 */
[----:B---3--:R-:W-:-:S03]  /*edd00*/  ISETP.GE.AND P4, PT, R40, c[0x0][0x17c], PT ;  /* 0x00005f0028007a0c */ /* 0x008fc60003f86270 */
[----:B------:R-:W2:Y:S01]  /*edd10*/  LDL.LU R40, [R1+0x36d4] ;  /* 0x0036d40001287983 */ /* 0x000ea20000300800 */
[----:B----4-:R-:W-:Y:S02]  /*edd20*/  ISETP.GE.AND P3, PT, R22, c[0x0][0x17c], PT ;  /* 0x00005f0016007a0c */ /* 0x010fe40003f66270 */
[----:B------:R-:W-:Y:S01]  /*edd30*/  ISETP.GE.AND P0, PT, R20, c[0x0][0x17c], PT ;  /* 0x00005f0014007a0c */ /* 0x000fe20003f06270 */
[----:B------:R-:W3:Y:S04]  /*edd40*/  LDL.LU R45, [R1+0x3730] ;  /* 0x00373000012d7983 */ /* 0x000ee80000300800 */
[----:B------:R-:W4:Y:S01]  /*edd50*/  LDS.128 R20, [R252+0x800] ;  /* 0x00080000fc147984 */ /* 0x000f220000000c00 */
[C---:B------:R-:W-:Y:S02]  /*edd60*/  ISETP.LT.AND P5, PT, R221.reuse, c[0x0][0x178], !P1 ;  /* 0x00005e00dd007a0c */ /* 0x040fe40004fa1270 */
[----:B------:R-:W-:Y:S01]  /*edd70*/  ISETP.LT.AND P1, PT, R220, c[0x0][0x178], !P1 ;  /* 0x00005e00dc007a0c */ /* 0x000fe20004f21270 */
[----:B------:R-:W3:Y:S01]  /*edd80*/  LDL.LU R44, [R1+0x3648] ;  /* 0x00364800012c7983 */ /* 0x000ee20000300800 */
[----:B------:R-:W-:-:S02]  /*edd90*/  ISETP.LT.AND P2, PT, R221, c[0x0][0x178], !P4 ;  /* 0x00005e00dd007a0c */ /* 0x000fc40006741270 */
[----:B------:R-:W-:Y:S02]  /*edda0*/  ISETP.LT.AND P4, PT, R220, c[0x0][0x178], !P4 ;  /* 0x00005e00dc007a0c */ /* 0x000fe40006781270 */
[----:B------:R-:W-:Y:S02]  /*eddb0*/  ISETP.GE.AND P6, PT, R18, c[0x0][0x17c], PT ;  /* 0x00005f0012007a0c */ /* 0x000fe40003fc6270 */
[----:B------:R-:W4:Y:S04]  /*eddc0*/  LDS.128 R16, [R0+0x1000] ;  /* 0x0010000000107984 */ /* 0x000f280000000c00 */
[----:B------:R1:W-:Y:S01]  /*eddd0*/  @P5 STG.E [R36.64], R169 ;  /* 0x000000a924005986 */ /* 0x0003e2000c101906 */
[----:B------:R-:W-:-:S03]  /*edde0*/  ISETP.LT.AND P5, PT, R221, c[0x0][0x178], !P3 ;  /* 0x00005e00dd007a0c */ /* 0x000fc60005fa1270 */
[----:B------:R-:W-:Y:S01]  /*eddf0*/  @P1 STG.E [R4.64], R29 ;  /* 0x0000001d04001986 */ /* 0x000fe2000c101906 */
[----:B------:R-:W-:-:S03]  /*ede00*/  ISETP.LT.AND P3, PT, R220, c[0x0][0x178], !P3 ;  /* 0x00005e00dc007a0c */ /* 0x000fc60005f61270 */
[----:B------:R1:W-:Y:S04]  /*ede10*/  @P2 STG.E [R2.64], R184 ;  /* 0x000000b802002986 */ /* 0x0003e8000c101906 */
[----:B-1----:R-:W-:Y:S01]  /*ede20*/  @P4 STG.E [R8.64], R24 ;  /* 0x0000001808004986 */ /* 0x002fe2000c101906 */
[----:B------:R-:W-:Y:S02]  /*ede30*/  ISETP.LT.AND P4, PT, R221, c[0x0][0x178], !P0 ;  /* 0x00005e00dd007a0c */ /* 0x000fe40004781270 */
[----:B------:R-:W-:Y:S01]  /*ede40*/  ISETP.LT.AND P0, PT, R220, c[0x0][0x178], !P0 ;  /* 0x00005e00dc007a0c */ /* 0x000fe20004701270 */
[----:B------:R-:W3:Y:S01]  /*ede50*/  LDL.LU R36, [R1+0x3644] ;  /* 0x0036440001247983 */ /* 0x000ee20000300800 */
[C---:B------:R-:W-:Y:S02]  /*ede60*/  IADD3 R37, R41.reuse, c[0x0][0x198], RZ ;  /* 0x0000660029257a10 */ /* 0x040fe40007ffe0ff */
[----:B------:R-:W-:Y:S01]  /*ede70*/  ISETP.GE.AND P1, PT, R32, c[0x0][0x17c], PT ;  /* 0x00005f0020007a0c */ /* 0x000fe20003f26270 */
[----:B------:R-:W-:Y:S01]  /*ede80*/  IMAD.WIDE R32, R41, 0x4, R136 ;  /* 0x0000000429207825 */ /* 0x000fe200078e0288 */
[----:B------:R-:W-:Y:S03]  /*ede90*/  @P5 STG.E [R12.64], R185 ;  /* 0x000000b90c005986 */ /* 0x000fe6000c101906 */
[C---:B------:R-:W-:Y:S01]  /*edea0*/  IMAD.WIDE R2, R37.reuse, 0x4, R138 ;  /* 0x0000000425027825 */ /* 0x040fe200078e028a */
[----:B------:R1:W-:Y:S03]  /*edeb0*/  @P3 STG.E [R32.64], R25 ;  /* 0x0000001920003986 */ /* 0x0003e6000c101906 */
[----:B------:R-:W-:Y:S01]  /*edec0*/  IMAD.WIDE R4, R37, 0x4, R136 ;  /* 0x0000000425047825 */ /* 0x000fe200078e0288 */
[----:B------:R-:W-:Y:S01]  /*eded0*/  ISETP.LT.AND P5, PT, R221, c[0x0][0x178], !P6 ;  /* 0x00005e00dd007a0c */ /* 0x000fe200077a1270 */
[----:B------:R1:W-:Y:S01]  /*edee0*/  @P4 STG.E [R2.64], R204 ;  /* 0x000000cc02004986 */ /* 0x0003e2000c101906 */
[----:B------:R-:W-:-:S02]  /*edef0*/  IADD3 R29, R37, c[0x0][0x198], RZ ;  /* 0x00006600251d7a10 */ /* 0x000fc40007ffe0ff */
[----:B------:R-:W-:Y:S01]  /*edf00*/  ISETP.LT.AND P6, PT, R220, c[0x0][0x178], !P6 ;  /* 0x00005e00dc007a0c */ /* 0x000fe200077c1270 */
[----:B----4-:R-:W-:Y:S01]  /*edf10*/  @P0 STG.E [R4.64], R20 ;  /* 0x0000001404000986 */ /* 0x010fe2000c101906 */
[----:B------:R-:W-:-:S03]  /*edf20*/  ISETP.LT.AND P0, PT, R221, c[0x0][0x178], !P1 ;  /* 0x00005e00dd007a0c */ /* 0x000fc60004f01270 */
[----:B-1----:R-:W4:Y:S01]  /*edf30*/  LDL.LU R32, [R1+0x3630] ;  /* 0x0036300001207983 */ /* 0x002f220000300800 */
[----:B------:R-:W-:Y:S02]  /*edf40*/  ISETP.LT.AND P1, PT, R220, c[0x0][0x178], !P1 ;  /* 0x00005e00dc007a0c */ /* 0x000fe40004f21270 */
[C---:B------:R-:W-:Y:S01]  /*edf50*/  IADD3 R33, R29.reuse, c[0x0][0x198], RZ ;  /* 0x000066001d217a10 */ /* 0x040fe20007ffe0ff */
[C---:B------:R-:W-:Y:S01]  /*edf60*/  IMAD.WIDE R8, R29.reuse, 0x4, R138 ;  /* 0x000000041d087825 */ /* 0x040fe200078e028a */
[----:B------:R-:W4:Y:S03]  /*edf70*/  LDL.LU R28, [R1+0x3678] ;  /* 0x00367800011c7983 */ /* 0x000f260000300800 */
[----:B------:R-:W-:Y:S01]  /*edf80*/  IMAD.WIDE R12, R29, 0x4, R136 ;  /* 0x000000041d0c7825 */ /* 0x000fe200078e0288 */
[----:B------:R-:W-:Y:S03]  /*edf90*/  @P5 STG.E [R8.64], R205 ;  /* 0x000000cd08005986 */ /* 0x000fe6000c101906 */
[C---:B------:R-:W-:Y:S01]  /*edfa0*/  IMAD.WIDE R2, R33.reuse, 0x4, R138 ;  /* 0x0000000421027825 */ /* 0x040fe200078e028a */
[----:B------:R-:W-:Y:S03]  /*edfb0*/  @P6 STG.E [R12.64], R21 ;  /* 0x000000150c006986 */ /* 0x000fe6000c101906 */
[----:B------:R-:W-:Y:S01]  /*edfc0*/  IMAD.WIDE R24, R33, 0x4, R136 ;  /* 0x0000000421187825 */ /* 0x000fe200078e0288 */
[----:B------:R-:W-:Y:S04]  /*edfd0*/  @P0 STG.E [R2.64], R156 ;  /* 0x0000009c02000986 */ /* 0x000fe8000c101906 */
[----:B------:R1:W-:Y:S04]  /*edfe0*/  @P1 STG.E [R24.64], R16 ;  /* 0x0000001018001986 */ /* 0x0003e8000c101906 */
[----:B-1----:R-:W4:Y:S04]  /*edff0*/  LDL.LU R16, [R1+0x36a4] ;  /* 0x0036a40001107983 */ /* 0x002f280000300800 */
[----:B------:R-:W4:Y:S01]  /*ee000*/  LDL.LU R24, [R1+0x35bc] ;  /* 0x0035bc0001187983 */ /* 0x000f220000300800 */
[----:B------:R-:W-:-:S02]  /*ee010*/  ISETP.GE.AND P2, PT, R42, c[0x0][0x17c], PT ;  /* 0x00005f002a007a0c */ /* 0x000fc40003f46270 */
[----:B------:R-:W-:Y:S02]  /*ee020*/  IADD3 R33, R33, c[0x0][0x198], RZ ;  /* 0x0000660021217a10 */ /* 0x000fe40007ffe0ff */
[----:B------:R-:W-:Y:S02]  /*ee030*/  ISETP.LT.AND P5, PT, R221, c[0x0][0x178], !P2 ;  /* 0x00005e00dd007a0c */ /* 0x000fe400057a1270 */
[----:B------:R-:W-:Y:S01]  /*ee040*/  ISETP.LT.AND P2, PT, R220, c[0x0][0x178], !P2 ;  /* 0x00005e00dc007a0c */ /* 0x000fe20005741270 */
[----:B------:R-:W-:-:S04]  /*ee050*/  IMAD.WIDE R4, R33, 0x4, R138 ;  /* 0x0000000421047825 */ /* 0x000fc800078e028a */
[C---:B------:R-:W-:Y:S01]  /*ee060*/  IMAD.WIDE R8, R33.reuse, 0x4, R136 ;  /* 0x0000000421087825 */ /* 0x040fe200078e0288 */
[----:B------:R-:W-:-:S05]  /*ee070*/  IADD3 R33, R33, c[0x0][0x198], RZ ;  /* 0x0000660021217a10 */ /* 0x000fca0007ffe0ff */
[C---:B------:R-:W-:Y:S01]  /*ee080*/  IMAD.WIDE R2, R33.reuse, 0x4, R138 ;  /* 0x0000000421027825 */ /* 0x040fe200078e028a */
[----:B------:R-:W-:Y:S03]  /*ee090*/  @P5 STG.E [R4.64], R157 ;  /* 0x0000009d04005986 */ /* 0x000fe6000c101906 */
[C---:B------:R-:W-:Y:S01]  /*ee0a0*/  IMAD.WIDE R12, R33.reuse, 0x4, R136 ;  /* 0x00000004210c7825 */ /* 0x040fe200078e0288 */
[----:B------:R1:W-:Y:S01]  /*ee0b0*/  @P2 STG.E [R8.64], R17 ;  /* 0x0000001108002986 */ /* 0x0003e2000c101906 */
[----:B------:R-:W-:-:S05]  /*ee0c0*/  IADD3 R25, R33, c[0x0][0x198], RZ ;  /* 0x0000660021197a10 */ /* 0x000fca0007ffe0ff */
[C---:B------:R-:W-:Y:S01]  /*ee0d0*/  IMAD.WIDE R20, R25.reuse, 0x4, R138 ;  /* 0x0000000419147825 */ /* 0x040fe200078e028a */
[----:B-1----:R-:W-:-:S03]  /*ee0e0*/  IADD3 R17, R25, c[0x0][0x198], RZ ;  /* 0x0000660019117a10 */ /* 0x002fc60007ffe0ff */
[----:B------:R-:W-:Y:S01]  /*ee0f0*/  IMAD.WIDE R4, R25, 0x4, R136 ;  /* 0x0000000419047825 */ /* 0x000fe200078e0288 */
[----:B--2---:R-:W-:Y:S02]  /*ee100*/  ISETP.GE.AND P3, PT, R40, c[0x0][0x17c], PT ;  /* 0x00005f0028007a0c */ /* 0x004fe40003f66270 */
[----:B------:R-:W1:Y:S02]  /*ee110*/  LDS.128 R40, [R222+0x1000] ;  /* 0x00100000de287984 */ /* 0x000e640000000c00 */
[----:B------:R-:W-:Y:S02]  /*ee120*/  ISETP.LT.AND P1, PT, R221, c[0x0][0x178], !P3 ;  /* 0x00005e00dd007a0c */ /* 0x000fe40005f21270 */
[----:B------:R-:W-:Y:S02]  /*ee130*/  ISETP.LT.AND P3, PT, R220, c[0x0][0x178], !P3 ;  /* 0x00005e00dc007a0c */ /* 0x000fe40005f61270 */
[----:B---3--:R-:W-:-:S04]  /*ee140*/  ISETP.GE.AND P4, PT, R45, c[0x0][0x17c], PT ;  /* 0x00005f002d007a0c */ /* 0x008fc80003f86270 */
[----:B------:R-:W-:Y:S02]  /*ee150*/  ISETP.LT.AND P5, PT, R221, c[0x0][0x178], !P4 ;  /* 0x00005e00dd007a0c */ /* 0x000fe400067a1270 */
[----:B------:R-:W-:-:S03]  /*ee160*/  ISETP.GE.AND P6, PT, R44, c[0x0][0x17c], PT ;  /* 0x00005f002c007a0c */ /* 0x000fc60003fc6270 */
[----:B------:R2:W-:Y:S01]  /*ee170*/  @P1 STG.E [R2.64], R172 ;  /* 0x000000ac02001986 */ /* 0x0005e2000c101906 */
[----:B------:R-:W-:-:S03]  /*ee180*/  ISETP.LT.AND P4, PT, R220, c[0x0][0x178], !P4 ;  /* 0x00005e00dc007a0c */ /* 0x000fc60006781270 */
[----:B------:R-:W3:Y:S01]  /*ee190*/  LDS.128 R44, [R252+0x1000] ;  /* 0x00100000fc2c7984 */ /* 0x000ee20000000c00 */
[----:B--2---:R-:W-:-:S03]  /*ee1a0*/  IMAD.WIDE R2, R17, 0x4, R138 ;  /* 0x0000000411027825 */ /* 0x004fc600078e028a */
[----:B-1----:R-:W-:Y:S01]  /*ee1b0*/  @P3 STG.E [R12.64], R40 ;  /* 0x000000280c003986 */ /* 0x002fe2000c101906 */
[----:B------:R-:W-:-:S03]  /*ee1c0*/  ISETP.LT.AND P3, PT, R221, c[0x0][0x178], !P6 ;  /* 0x00005e00dd007a0c */ /* 0x000fc60007761270 */
[----:B------:R1:W-:Y:S01]  /*ee1d0*/  @P5 STG.E [R20.64], R173 ;  /* 0x000000ad14005986 */ /* 0x0003e2000c101906 */
[----:B----4-:R-:W-:-:S03]  /*ee1e0*/  ISETP.GE.AND P2, PT, R32, c[0x0][0x17c], PT ;  /* 0x00005f0020007a0c */ /* 0x010fc60003f46270 */
[----:B------:R-:W2:Y:S01]  /*ee1f0*/  LDL.LU R32, [R1+0x3600] ;  /* 0x0036000001207983 */ /* 0x000ea20000300800 */
[----:B------:R-:W-:-:S03]  /*ee200*/  ISETP.GE.AND P1, PT, R28, c[0x0][0x17c], PT ;  /* 0x00005f001c007a0c */ /* 0x000fc60003f26270 */
[----:B------:R-:W4:Y:S04]  /*ee210*/  LDL.LU R29, [R1+0x35d4] ;  /* 0x0035d400011d7983 */ /* 0x000f280000300800 */
[----:B------:R-:W-:Y:S04]  /*ee220*/  @P4 STG.E [R4.64], R41 ;  /* 0x0000002904004986 */ /* 0x000fe8000c101906 */
[----:B------:R-:W4:Y:S04]  /*ee230*/  LDL.LU R28, [R1+0x3540] ;  /* 0x00354000011c7983 */ /* 0x000f280000300800 */
[----:B------:R1:W-:Y:S01]  /*ee240*/  @P3 STG.E [R2.64], R188 ;  /* 0x000000bc02003986 */ /* 0x0003e2000c101906 */
[----:B------:R-:W-:-:S03]  /*ee250*/  ISETP.GE.AND P3, PT, R24, c[0x0][0x17c], PT ;  /* 0x00005f0018007a0c */ /* 0x000fc60003f66270 */
[----:B------:R-:W4:Y:S04]  /*ee260*/  LDL.LU R24, [R1+0x3534] ;  /* 0x0035340001187983 */ /* 0x000f280000300800 */
[----:B-1----:R-:W4:Y:S04]  /*ee270*/  LDL.LU R20, [R1+0x356c] ;  /* 0x00356c0001147983 */ /* 0x002f280000300800 */
[----:B------:R-:W4:Y:S01]  /*ee280*/  LDL.LU R0, [R1+0x355c] ;  /* 0x00355c0001007983 */ /* 0x000f220000300800 */
[----:B------:R-:W-:Y:S01]  /*ee290*/  ISETP.LT.AND P6, PT, R220, c[0x0][0x178], !P6 ;  /* 0x00005e00dc007a0c */ /* 0x000fe200077c1270 */
[----:B------:R-:W-:Y:S01]  /*ee2a0*/  IMAD.WIDE R8, R17, 0x4, R136 ;  /* 0x0000000411087825 */ /* 0x000fe200078e0288 */
[----:B------:R-:W-:-:S02]  /*ee2b0*/  ISETP.GE.AND P0, PT, R36, c[0x0][0x17c], PT ;  /* 0x00005f0024007a0c */ /* 0x000fc40003f06270 */
[----:B------:R-:W-:Y:S02]  /*ee2c0*/  IADD3 R25, R17, c[0x0][0x198], RZ ;  /* 0x0000660011197a10 */ /* 0x000fe40007ffe0ff */
[----:B------:R-:W-:Y:S02]  /*ee2d0*/  ISETP.LT.AND P5, PT, R221, c[0x0][0x178], !P0 ;  /* 0x00005e00dd007a0c */ /* 0x000fe400047a1270 */
[----:B------:R-:W-:Y:S01]  /*ee2e0*/  ISETP.LT.AND P0, PT, R220, c[0x0][0x178], !P0 ;  /* 0x00005e00dc007a0c */ /* 0x000fe20004701270 */
[----:B------:R-:W-:Y:S01]  /*ee2f0*/  IMAD.WIDE R12, R25, 0x4, R138 ;  /* 0x00000004190c7825 */ /* 0x000fe200078e028a */
[----:B------:R-:W-:-:S03]  /*ee300*/  ISETP.GE.AND P4, PT, R16, c[0x0][0x17c], PT ;  /* 0x00005f0010007a0c */ /* 0x000fc60003f86270 */
[----:B------:R1:W-:Y:S01]  /*ee310*/  @P6 STG.E [R8.64], R48 ;  /* 0x0000003008006986 */ /* 0x0003e2000c101906 */
[----:B------:R-:W-:Y:S01]  /*ee320*/  ISETP.LT.AND P6, PT, R221, c[0x0][0x178], !P2 ;  /* 0x00005e00dd007a0c */ /* 0x000fe200057c1270 */
[C---:B------:R-:W-:Y:S01]  /*ee330*/  IMAD.WIDE R16, R25.reuse, 0x4, R136 ;  /* 0x0000000419107825 */ /* 0x040fe200078e0288 */
[----:B------:R-:W-:Y:S02]  /*ee340*/  ISETP.LT.AND P2, PT, R220, c[0x0][0x178], !P2 ;  /* 0x00005e00dc007a0c */ /* 0x000fe40005741270 */
[----:B------:R-:W-:Y:S01]  /*ee350*/  IADD3 R25, R25, c[0x0][0x198], RZ ;  /* 0x0000660019197a10 */ /* 0x000fe20007ffe0ff */
[----:B------:R1:W-:Y:S04]  /*ee360*/  @P5 STG.E [R12.64], R189 ;  /* 0x000000bd0c005986 */ /* 0x0003e8000c101906 */
[C---:B------:R-:W-:Y:S01]  /*ee370*/  IMAD.WIDE R2, R25.reuse, 0x4, R138 ;  /* 0x0000000419027825 */ /* 0x040fe200078e028a */
[----:B------:R-:W-:Y:S03]  /*ee380*/  @P0 STG.E [R16.64], R49 ;  /* 0x0000003110000986 */ /* 0x000fe6000c101906 */
[----:B------:R-:W-:Y:S01]  /*ee390*/  IMAD.WIDE R4, R25, 0x4, R136 ;  /* 0x0000000419047825 */ /* 0x000fe200078e0288 */
[----:B------:R-:W-:Y:S01]  /*ee3a0*/  ISETP.LT.AND P5, PT, R221, c[0x0][0x178], !P1 ;  /* 0x00005e00dd007a0c */ /* 0x000fe20004fa1270 */
[----:B------:R1:W-:Y:S01]  /*ee3b0*/  @P6 STG.E [R2.64], R208 ;  /* 0x000000d002006986 */ /* 0x0003e2000c101906 */
[----:B------:R-:W-:-:S02]  /*ee3c0*/  IADD3 R21, R25, c[0x0][0x198], RZ ;  /* 0x0000660019157a10 */ /* 0x000fc40007ffe0ff */
[C---:B------:R-:W-:Y:S01]  /*ee3d0*/  ISETP.LT.AND P1, PT, R220.reuse, c[0x0][0x178], !P1 ;  /* 0x00005e00dc007a0c */ /* 0x040fe20004f21270 */
[----:B---3--:R3:W-:Y:S01]  /*ee3e0*/  @P2 STG.E [R4.64], R44 ;  /* 0x0000002c04002986 */ /* 0x0087e2000c101906 */
[----:B------:R-:W-:Y:S02]  /*ee3f0*/  ISETP.LT.AND P2, PT, R221, c[0x0][0x178], !P4 ;  /* 0x00005e00dd007a0c */ /* 0x000fe40006741270 */
[----:B------:R-:W-:Y:S02]  /*ee400*/  ISETP.LT.AND P4, PT, R220, c[0x0][0x178], !P4 ;  /* 0x00005e00dc007a0c */ /* 0x000fe40006781270 */
[C---:B------:R-:W-:Y:S01]  /*ee410*/  IADD3 R25, R21.reuse, c[0x0][0x198], RZ ;  /* 0x0000660015197a10 */ /* 0x040fe20007ffe0ff */
[----:B-1----:R-:W-:-:S04]  /*ee420*/  IMAD.WIDE R8, R21, 0x4, R138 ;  /* 0x0000000415087825 */ /* 0x002fc800078e028a */
[----:B------:R-:W-:Y:S01]  /*ee430*/  IMAD.WIDE R12, R21, 0x4, R136 ;  /* 0x00000004150c7825 */ /* 0x000fe200078e0288 */
[----:B------:R1:W-:Y:S03]  /*ee440*/  @P5 STG.E [R8.64], R209 ;  /* 0x000000d108005986 */ /* 0x0003e6000c101906 */
[----:B------:R-:W-:Y:S01]  /*ee450*/  IMAD.WIDE R2, R25, 0x4, R138 ;  /* 0x0000000419027825 */ /* 0x000fe200078e028a */
[----:B------:R-:W-:-:S03]  /*ee460*/  ISETP.LT.AND P5, PT, R221, c[0x0][0x178], !P3 ;  /* 0x00005e00dd007a0c */ /* 0x000fc60005fa1270 */
[C---:B------:R-:W-:Y:S01]  /*ee470*/  IMAD.WIDE R16, R25.reuse, 0x4, R136 ;  /* 0x0000000419107825 */ /* 0x040fe200078e0288 */
[----:B------:R-:W-:Y:S01]  /*ee480*/  IADD3 R25, R25, c[0x0][0x198], RZ ;  /* 0x0000660019197a10 */ /* 0x000fe20007ffe0ff */
[----:B------:R1:W-:Y:S01]  /*ee490*/  @P1 STG.E [R12.64], R45 ;  /* 0x0000002d0c001986 */ /* 0x0003e2000c101906 */
[----:B------:R-:W-:-:S03]  /*ee4a0*/  ISETP.LT.AND P3, PT, R220, c[0x0][0x178], !P3 ;  /* 0x00005e00dc007a0c */ /* 0x000fc60005f61270 */
[----:B------:R1:W-:Y:S01]  /*ee4b0*/  @P2 STG.E [R2.64], R160 ;  /* 0x000000a002002986 */ /* 0x0003e2000c101906 */
[----:B---3--:R-:W-:-:S03]  /*ee4c0*/  IMAD.WIDE R4, R25, 0x4, R138 ;  /* 0x0000000419047825 */ /* 0x008fc600078e028a */
[----:B------:R-:W-:Y:S01]  /*ee4d0*/  @P4 STG.E [R16.64], R52 ;  /* 0x0000003410004986 */ /* 0x000fe2000c101906 */
[C-C-:B-1----:R-:W-:Y:S01]  /*ee4e0*/  IMAD.WIDE R8, R25.reuse, 0x4, R136.reuse ;  /* 0x0000000419087825 */ /* 0x142fe200078e0288 */
[----:B------:R-:W-:Y:S02]  /*ee4f0*/  IADD3 R25, R25, c[0x0][0x198], RZ ;  /* 0x0000660019197a10 */ /* 0x000fe40007ffe0ff */
[----:B------:R1:W-:Y:S03]  /*ee500*/  @P5 STG.E [R4.64], R161 ;  /* 0x000000a104005986 */ /* 0x0003e6000c101906 */
[----:B------:R-:W-:-:S04]  /*ee510*/  IMAD.WIDE R12, R25, 0x4, R136 ;  /* 0x00000004190c7825 */ /* 0x000fc800078e0288 */
[----:B------:R-:W-:Y:S01]  /*ee520*/  IMAD.WIDE R2, R25, 0x4, R138 ;  /* 0x0000000419027825 */ /* 0x000fe200078e028a */
[----:B------:R3:W-:Y:S01]  /*ee530*/  @P3 STG.E [R8.64], R53 ;  /* 0x0000003508003986 */ /* 0x0007e2000c101906 */
[----:B--2---:R-:W-:-:S04]  /*ee540*/  ISETP.GE.AND P0, PT, R32, c[0x0][0x17c], PT ;  /* 0x00005f0020007a0c */ /* 0x004fc80003f06270 */
[C---:B------:R-:W-:Y:S02]  /*ee550*/  ISETP.LT.AND P2, PT, R221.reuse, c[0x0][0x178], !P0 ;  /* 0x00005e00dd007a0c */ /* 0x040fe40004741270 */
[----:B------:R-:W-:Y:S02]  /*ee560*/  ISETP.LT.AND P4, PT, R220, c[0x0][0x178], !P0 ;  /* 0x00005e00dc007a0c */ /* 0x000fe40004781270 */
[----:B----4-:R-:W-:Y:S02]  /*ee570*/  ISETP.GE.AND P1, PT, R28, c[0x0][0x17c], PT ;  /* 0x00005f001c007a0c */ /* 0x010fe40003f26270 */
[----:B------:R-:W2:Y:S07]  /*ee580*/  LDL.LU R28, [R1+0x3558] ;  /* 0x00355800011c7983 */ /* 0x000eae0000300800 */
[----:B------:R4:W-:Y:S01]  /*ee590*/  @P2 STG.E [R2.64], R176 ;  /* 0x000000b002002986 */ /* 0x0009e2000c101906 */
[----:B------:R-:W-:-:S03]  /*ee5a0*/  ISETP.LT.AND P2, PT, R221, c[0x0][0x178], !P1 ;  /* 0x00005e00dd007a0c */ /* 0x000fc60004f41270 */
[----:B------:R1:W-:Y:S01]  /*ee5b0*/  @P4 STG.E [R12.64], R56 ;  /* 0x000000380c004986 */ /* 0x0003e2000c101906 */
[----:B------:R-:W-:Y:S02]  /*ee5c0*/  ISETP.LT.AND P4, PT, R220, c[0x0][0x178], !P1 ;  /* 0x00005e00dc007a0c */ /* 0x000fe40004f81270 */
[----:B------:R-:W-:Y:S02]  /*ee5d0*/  ISETP.GE.AND P0, PT, R24, c[0x0][0x17c], PT ;  /* 0x00005f0018007a0c */ /* 0x000fe40003f06270 */
[----:B------:R-:W2:Y:S01]  /*ee5e0*/  LDL.LU R24, [R1+0x3528] ;  /* 0x0035280001187983 */ /* 0x000ea20000300800 */
[----:B------:R-:W-:-:S03]  /*ee5f0*/  ISETP.GE.AND P5, PT, R20, c[0x0][0x17c], PT ;  /* 0x00005f0014007a0c */ /* 0x000fc60003fa6270 */
[----:B------:R-:W2:Y:S01]  /*ee600*/  LDL.LU R20, [R1+0x3524] ;  /* 0x0035240001147983 */ /* 0x000ea20000300800 */
[----:B------:R-:W-:-:S03]  /*ee610*/  ISETP.GE.AND P1, PT, R0, c[0x0][0x17c], PT ;  /* 0x00005f0000007a0c */ /* 0x000fc60003f26270 */
[----:B------:R-:W2:Y:S01]  /*ee620*/  LDL.LU R0, [R1+0x3520] ;  /* 0x0035200001007983 */ /* 0x000ea20000300800 */
[----:B------:R-:W-:Y:S02]  /*ee630*/  ISETP.GE.AND P6, PT, R29, c[0x0][0x17c], PT ;  /* 0x00005f001d007a0c */ /* 0x000fe40003fc6270 */
[----:B------:R-:W-:Y:S02]  /*ee640*/  IADD3 R25, R25, c[0x0][0x198], RZ ;  /* 0x0000660019197a10 */ /* 0x000fe40007ffe0ff */
[----:B------:R-:W-:Y:S02]  /*ee650*/  ISETP.LT.AND P3, PT, R221, c[0x0][0x178], !P6 ;  /* 0x00005e00dd007a0c */ /* 0x000fe40007761270 */
[----:B------:R-:W-:Y:S02]  /*ee660*/  ISETP.LT.AND P6, PT, R220, c[0x0][0x178], !P6 ;  /* 0x00005e00dc007a0c */ /* 0x000fe400077c1270 */
[C---:B------:R-:W-:Y:S01]  /*ee670*/  IADD3 R21, R25.reuse, c[0x0][0x198], RZ ;  /* 0x0000660019157a10 */ /* 0x040fe20007ffe0ff */
[----:B-1----:R-:W-:-:S04]  /*ee680*/  IMAD.WIDE R4, R25, 0x4, R138 ;  /* 0x0000000419047825 */ /* 0x002fc800078e028a */
[----:B---3--:R-:W-:-:S04]  /*ee690*/  IMAD.WIDE R8, R25, 0x4, R136 ;  /* 0x0000000419087825 */ /* 0x008fc800078e0288 */
[C---:B------:R-:W-:Y:S01]  /*ee6a0*/  IMAD.WIDE R16, R21.reuse, 0x4, R138 ;  /* 0x0000000415107825 */ /* 0x040fe200078e028a */
[----:B------:R1:W-:Y:S03]  /*ee6b0*/  @P3 STG.E [R4.64], R177 ;  /* 0x000000b104003986 */ /* 0x0003e6000c101906 */
[----:B----4-:R-:W-:Y:S01]  /*ee6c0*/  IMAD.WIDE R2, R21, 0x4, R136 ;  /* 0x0000000415027825 */ /* 0x010fe200078e0288 */
[----:B------:R3:W-:Y:S01]  /*ee6d0*/  @P6 STG.E [R8.64], R57 ;  /* 0x0000003908006986 */ /* 0x0007e2000c101906 */
[----:B------:R-:W-:Y:S02]  /*ee6e0*/  ISETP.LT.AND P3, PT, R221, c[0x0][0x178], !P0 ;  /* 0x00005e00dd007a0c */ /* 0x000fe40004761270 */
[----:B------:R-:W-:Y:S01]  /*ee6f0*/  IADD3 R21, R21, c[0x0][0x198], RZ ;  /* 0x0000660015157a10 */ /* 0x000fe20007ffe0ff */
[----:B------:R-:W-:Y:S01]  /*ee700*/  @P2 STG.E [R16.64], R196 ;  /* 0x000000c410002986 */ /* 0x000fe2000c101906 */
[----:B------:R-:W-:-:S03]  /*ee710*/  ISETP.LT.AND P0, PT, R220, c[0x0][0x178], !P0 ;  /* 0x00005e00dc007a0c */ /* 0x000fc60004701270 */
[----:B------:R4:W-:Y:S01]  /*ee720*/  @P4 STG.E [R2.64], R60 ;  /* 0x0000003c02004986 */ /* 0x0009e2000c101906 */
[----:B------:R-:W-:Y:S02]  /*ee730*/  ISETP.LT.AND P4, PT, R221, c[0x0][0x178], !P5 ;  /* 0x00005e00dd007a0c */ /* 0x000fe40006f81270 */
[C---:B------:R-:W-:Y:S01]  /*ee740*/  IADD3 R25, R21.reuse, c[0x0][0x198], RZ ;  /* 0x0000660015197a10 */ /* 0x040fe20007ffe0ff */
[----:B------:R-:W-:-:S04]  /*ee750*/  IMAD.WIDE R12, R21, 0x4, R138 ;  /* 0x00000004150c7825 */ /* 0x000fc800078e028a */
[----:B-1----:R-:W-:Y:S01]  /*ee760*/  IMAD.WIDE R4, R21, 0x4, R136 ;  /* 0x0000000415047825 */ /* 0x002fe200078e0288 */
[----:B------:R1:W-:Y:S03]  /*ee770*/  @P3 STG.E [R12.64], R197 ;  /* 0x000000c50c003986 */ /* 0x0003e6000c101906 */
[----:B---3--:R-:W-:Y:S01]  /*ee780*/  IMAD.WIDE R8, R25, 0x4, R138 ;  /* 0x0000000419087825 */ /* 0x008fe200078e028a */
[----:B------:R3:W-:Y:S04]  /*ee790*/  @P0 STG.E [R4.64], R61 ;  /* 0x0000003d04000986 */ /* 0x0007e8000c101906 */
[----:B------:R1:W-:Y:S01]  /*ee7a0*/  @P4 STG.E [R8.64], R212 ;  /* 0x000000d408004986 */ /* 0x0003e2000c101906 */
[----:B--2---:R-:W-:-:S03]  /*ee7b0*/  ISETP.GE.AND P6, PT, R28, c[0x0][0x17c], PT ;  /* 0x00005f001c007a0c */ /* 0x004fc60003fc6270 */
[----:B------:R-:W2:Y:S01]  /*ee7c0*/  LDL.LU R28, [R1+0x3508] ;  /* 0x00350800011c7983 */ /* 0x000ea20000300800 */
[----:B------:R-:W-:-:S03]  /*ee7d0*/  ISETP.GE.AND P2, PT, R24, c[0x0][0x17c], PT ;  /* 0x00005f0018007a0c */ /* 0x000fc60003f46270 */
[----:B------:R-:W2:Y:S01]  /*ee7e0*/  LDL.LU R24, [R1+0x34e0] ;  /* 0x0034e00001187983 */ /* 0x000ea20000300800 */
[----:B------:R-:W-:-:S03]  /*ee7f0*/  ISETP.GE.AND P0, PT, R20, c[0x0][0x17c], PT ;  /* 0x00005f0014007a0c */ /* 0x000fc60003f06270 */
[----:B------:R-:W2:Y:S01]  /*ee800*/  LDL.LU R20, [R1+0x34d4] ;  /* 0x0034d40001147983 */ /* 0x000ea20000300800 */
[----:B------:R-:W-:-:S03]  /*ee810*/  ISETP.GE.AND P4, PT, R0, c[0x0][0x17c], PT ;  /* 0x00005f0000007a0c */ /* 0x000fc60003f86270 */
[----:B------:R-:W2:Y:S01]  /*ee820*/  LDL.LU R0, [R1+0x34c0] ;  /* 0x0034c00001007983 */ /* 0x000ea20000300800 */
[C---:B------:R-:W-:Y:S01]  /*ee830*/  ISETP.LT.AND P5, PT, R220.reuse, c[0x0][0x178], !P5 ;  /* 0x00005e00dc007a0c */ /* 0x040fe20006fa1270 */
[C---:B----4-:R-:W-:Y:S01]  /*ee840*/  IMAD.WIDE R2, R25.reuse, 0x4, R136 ;  /* 0x0000000419027825 */ /* 0x050fe200078e0288 */
[----:B------:R-:W-:Y:S02]  /*ee850*/  IADD3 R25, R25, c[0x0][0x198], RZ ;  /* 0x0000660019197a10 */ /* 0x000fe40007ffe0ff */
[----:B------:R-:W-:Y:S02]  /*ee860*/  ISETP.LT.AND P3, PT, R221, c[0x0][0x178], !P1 ;  /* 0x00005e00dd007a0c */ /* 0x000fe40004f61270 */
[----:B------:R-:W-:Y:S01]  /*ee870*/  ISETP.LT.AND P1, PT, R220, c[0x0][0x178], !P1 ;  /* 0x00005e00dc007a0c */ /* 0x000fe20004f21270 */
[----:B-1----:R-:W-:-:S06]  /*ee880*/  IMAD.WIDE R12, R25, 0x4, R138 ;  /* 0x00000004190c7825 */ /* 0x002fcc00078e028a */
[----:B------:R-:W-:Y:S01]  /*ee890*/  @P5 STG.E [R2.64], R64 ;  /* 0x0000004002005986 */ /* 0x000fe2000c101906 */
[----:B------:R-:W-:Y:S01]  /*ee8a0*/  ISETP.LT.AND P5, PT, R221, c[0x0][0x178], !P6 ;  /* 0x00005e00dd007a0c */ /* 0x000fe200077a1270 */
[C---:B------:R-:W-:Y:S01]  /*ee8b0*/  IMAD.WIDE R16, R25.reuse, 0x4, R136 ;  /* 0x0000000419107825 */ /* 0x040fe200078e0288 */
[----:B------:R-:W-:Y:S02]  /*ee8c0*/  IADD3 R25, R25, c[0x0][0x198], RZ ;  /* 0x0000660019197a10 */ /* 0x000fe40007ffe0ff */
[----:B------:R-:W-:-:S03]  /*ee8d0*/  ISETP.LT.AND P6, PT, R220, c[0x0][0x178], !P6 ;  /* 0x00005e00dc007a0c */ /* 0x000fc600077c1270 */
[C---:B---3--:R-:W-:Y:S01]  /*ee8e0*/  IMAD.WIDE R4, R25.reuse, 0x4, R138 ;  /* 0x0000000419047825 */ /* 0x048fe200078e028a */
[----:B------:R1:W-:Y:S01]  /*ee8f0*/  @P3 STG.E [R12.64], R213 ;  /* 0x000000d50c003986 */ /* 0x0003e2000c101906 */
[----:B------:R-:W-:Y:S02]  /*ee900*/  IADD3 R21, R25, c[0x0][0x198], RZ ;  /* 0x0000660019157a10 */ /* 0x000fe40007ffe0ff */
[----:B------:R-:W-:Y:S01]  /*ee910*/  ISETP.LT.AND P3, PT, R221, c[0x0][0x178], !P2 ;  /* 0x00005e00dd007a0c */ /* 0x000fe20005761270 */
[----:B------:R3:W-:Y:S01]  /*ee920*/  @P1 STG.E [R16.64], R65 ;  /* 0x0000004110001986 */ /* 0x0007e2000c101906 */
[----:B------:R-:W-:-:S03]  /*ee930*/  ISETP.LT.AND P2, PT, R220, c[0x0][0x178], !P2 ;  /* 0x00005e00dc007a0c */ /* 0x000fc60005741270 */
[----:B------:R-:W-:Y:S01]  /*ee940*/  @P5 STG.E [R4.64], R150 ;  /* 0x0000009604005986 */ /* 0x000fe2000c101906 */
[----:B------:R-:W-:Y:S01]  /*ee950*/  ISETP.LT.AND P5, PT, R221, c[0x0][0x178], !P0 ;  /* 0x00005e00dd007a0c */ /* 0x000fe200047a1270 */
[----:B------:R-:W-:Y:S01]  /*ee960*/  IMAD.WIDE R8, R21, 0x4, R138 ;  /* 0x0000000415087825 */ /* 0x000fe200078e028a */
[----:B------:R-:W-:-:S03]  /*ee970*/  ISETP.LT.AND P0, PT, R220, c[0x0][0x178], !P0 ;  /* 0x00005e00dc007a0c */ /* 0x000fc60004701270 */
[C---:B-1----:R-:W-:Y:S01]  /*ee980*/  IMAD.WIDE R12, R21.reuse, 0x4, R136 ;  /* 0x00000004150c7825 */ /* 0x042fe200078e0288 */
[----:B------:R-:W-:-:S03]  /*ee990*/  IADD3 R21, R21, c[0x0][0x198], RZ ;  /* 0x0000660015157a10 */ /* 0x000fc60007ffe0ff */
[----:B------:R-:W-:-:S04]  /*ee9a0*/  IMAD.WIDE R2, R25, 0x4, R136 ;  /* 0x0000000419027825 */ /* 0x000fc800078e0288 */
[C---:B---3--:R-:W-:Y:S01]  /*ee9b0*/  IMAD.WIDE R16, R21.reuse, 0x4, R138 ;  /* 0x0000000415107825 */ /* 0x048fe200078e028a */
[----:B------:R1:W-:Y:S04]  /*ee9c0*/  @P6 STG.E [R2.64], R6 ;  /* 0x0000000602006986 */ /* 0x0003e8000c101906 */
[----:B------:R-:W-:Y:S04]  /*ee9d0*/  @P3 STG.E [R8.64], R151 ;  /* 0x0000009708003986 */ /* 0x000fe8000c101906 */
[----:B------:R-:W-:Y:S01]  /*ee9e0*/  @P2 STG.E [R12.64], R7 ;  /* 0x000000070c002986 */ /* 0x000fe2000c101906 */
[----:B-1----:R-:W-:-:S03]  /*ee9f0*/  IMAD.WIDE R2, R21, 0x4, R136 ;  /* 0x0000000415027825 */ /* 0x002fc600078e0288 */
[----:B------:R1:W-:Y:S04]  /*eea00*/  @P5 STG.E [R16.64], R166 ;  /* 0x000000a610005986 */ /* 0x0003e8000c101906 */
[----:B------:R-:W-:Y:S01]  /*eea10*/  @P0 STG.E [R2.64], R10 ;  /* 0x0000000a02000986 */ /* 0x000fe2000c101906 */
[----:B--2---:R-:W-:-:S03]  /*eea20*/  ISETP.GE.AND P1, PT, R28, c[0x0][0x17c], PT ;  /* 0x00005f001c007a0c */ /* 0x004fc60003f26270 */
[----:B------:R-:W2:Y:S01]  /*eea30*/  LDL.LU R28, [R1+0x34b8] ;  /* 0x0034b800011c7983 */ /* 0x000ea20000300800 */
[----:B------:R-:W-:-:S03]  /*eea40*/  ISETP.GE.AND P6, PT, R24, c[0x0][0x17c], PT ;  /* 0x00005f0018007a0c */ /* 0x000fc60003fc6270 */
[----:B------:R-:W3:Y:S01]  /*eea50*/  LDL.LU R24, [R1+0x34a4] ;  /* 0x0034a40001187983 */ /* 0x000ee20000300800 */
[----:B------:R-:W-:-:S03]  /*eea60*/  ISETP.GE.AND P2, PT, R20, c[0x0][0x17c], PT ;  /* 0x00005f0014007a0c */ /* 0x000fc60003f46270 */
[----:B------:R-:W4:Y:S01]  /*eea70*/  LDL.LU R20, [R1+0x348c] ;  /* 0x00348c0001147983 */ /* 0x000f220000300800 */
[----:B------:R-:W-:-:S03]  /*eea80*/  ISETP.GE.AND P0, PT, R0, c[0x0][0x17c], PT ;  /* 0x00005f0000007a0c */ /* 0x000fc60003f06270 */
[----:B------:R-:W2:Y:S01]  /*eea90*/  LDL.LU R0, [R1+0x3488] ;  /* 0x0034880001007983 */ /* 0x000ea20000300800 */
[----:B------:R-:W-:Y:S02]  /*eeaa0*/  ISETP.LT.AND P3, PT, R221, c[0x0][0x178], !P4 ;  /* 0x00005e00dd007a0c */ /* 0x000fe40006761270 */
[----:B------:R-:W-:Y:S01]  /*eeab0*/  IADD3 R25, R21, c[0x0][0x198], RZ ;  /* 0x0000660015197a10 */ /* 0x000fe20007ffe0ff */
[----:B-1----:R-:W3:Y:S01]  /*eeac0*/  LDL.LU R17, [R1+0x3470] ;  /* 0x0034700001117983 */ /* 0x002ee20000300800 */
[----:B------:R-:W-:Y:S02]  /*eead0*/  ISETP.LT.AND P4, PT, R220, c[0x0][0x178], !P4 ;  /* 0x00005e00dc007a0c */ /* 0x000fe40006781270 */
[----:B------:R-:W-:Y:S01]  /*eeae0*/  ISETP.LT.AND P5, PT, R221, c[0x0][0x178], !P1 ;  /* 0x00005e00dd007a0c */ /* 0x000fe20004fa1270 */
[----:B------:R-:W-:-:S04]  /*eeaf0*/  IMAD.WIDE R4, R25, 0x4, R138 ;  /* 0x0000000419047825 */ /* 0x000fc800078e028a */
[C---:B------:R-:W-:Y:S01]  /*eeb00*/  IMAD.WIDE R6, R25.reuse, 0x4, R136 ;  /* 0x0000000419067825 */ /* 0x040fe200078e0288 */
[----:B------:R-:W-:Y:S01]  /*eeb10*/  IADD3 R25, R25, c[0x0][0x198], RZ ;  /* 0x0000660019197a10 */ /* 0x000fe20007ffe0ff */
[----:B------:R-:W-:Y:S01]  /*eeb20*/  @P3 STG.E [R4.64], R167 ;  /* 0x000000a704003986 */ /* 0x000fe2000c101906 */
[----:B------:R-:W-:-:S03]  /*eeb30*/  ISETP.LT.AND P1, PT, R220, c[0x0][0x178], !P1 ;  /* 0x00005e00dc007a0c */ /* 0x000fc60004f21270 */
[----:B------:R-:W-:Y:S01]  /*eeb40*/  IMAD.WIDE R8, R25, 0x4, R138 ;  /* 0x0000000419087825 */ /* 0x000fe200078e028a */
[----:B------:R1:W-:Y:S01]  /*eeb50*/  @P4 STG.E [R6.64], R11 ;  /* 0x0000000b06004986 */ /* 0x0003e2000c101906 */
[----:B------:R-:W-:Y:S02]  /*eeb60*/  ISETP.LT.AND P4, PT, R221, c[0x0][0x178], !P6 ;  /* 0x00005e00dd007a0c */ /* 0x000fe40007781270 */
[C---:B------:R-:W-:Y:S01]  /*eeb70*/  IMAD.WIDE R12, R25.reuse, 0x4, R136 ;  /* 0x00000004190c7825 */ /* 0x040fe200078e0288 */
[C---:B------:R-:W-:Y:S01]  /*eeb80*/  ISETP.LT.AND P6, PT, R220.reuse, c[0x0][0x178], !P6 ;  /* 0x00005e00dc007a0c */ /* 0x040fe200077c1270 */
[----:B------:R1:W-:Y:S01]  /*eeb90*/  @P5 STG.E [R8.64], R182 ;  /* 0x000000b608005986 */ /* 0x0003e2000c101906 */
[----:B------:R-:W-:Y:S02]  /*eeba0*/  IADD3 R25, R25, c[0x0][0x198], RZ ;  /* 0x0000660019197a10 */ /* 0x000fe40007ffe0ff */
[----:B------:R-:W-:Y:S02]  /*eebb0*/  ISETP.LT.AND P5, PT, R221, c[0x0][0x178], !P2 ;  /* 0x00005e00dd007a0c */ /* 0x000fe400057a1270 */
[----:B------:R-:W-:-:S02]  /*eebc0*/  ISETP.LT.AND P2, PT, R220, c[0x0][0x178], !P2 ;  /* 0x00005e00dc007a0c */ /* 0x000fc40005741270 */
[C---:B-1----:R-:W-:Y:S01]  /*eebd0*/  IADD3 R11, R25.reuse, c[0x0][0x198], RZ ;  /* 0x00006600190b7a10 */ /* 0x042fe20007ffe0ff */
[C---:B------:R-:W-:Y:S01]  /*eebe0*/  IMAD.WIDE R2, R25.reuse, 0x4, R138 ;  /* 0x0000000419027825 */ /* 0x040fe200078e028a */
[----:B------:R1:W-:Y:S03]  /*eebf0*/  @P1 STG.E [R12.64], R14 ;  /* 0x0000000e0c001986 */ /* 0x0003e6000c101906 */
[----:B------:R-:W-:Y:S01]  /*eec00*/  IMAD.WIDE R4, R25, 0x4, R136 ;  /* 0x0000000419047825 */ /* 0x000fe200078e0288 */
[----:B------:R-:W-:Y:S03]  /*eec10*/  @P4 STG.E [R2.64], R183 ;  /* 0x000000b702004986 */ /* 0x000fe6000c101906 */
[C---:B------:R-:W-:Y:S01]  /*eec20*/  IMAD.WIDE R6, R11.reuse, 0x4, R138 ;  /* 0x000000040b067825 */ /* 0x040fe200078e028a */
[----:B------:R2:W-:Y:S03]  /*eec30*/  @P6 STG.E [R4.64], R15 ;  /* 0x0000000f04006986 */ /* 0x0005e6000c101906 */
[----:B------:R-:W-:Y:S01]  /*eec40*/  IMAD.WIDE R8, R11, 0x4, R136 ;  /* 0x000000040b087825 */ /* 0x000fe200078e0288 */
[----:B------:R2:W-:Y:S04]  /*eec50*/  @P5 STG.E [R6.64], R202 ;  /* 0x000000ca06005986 */ /* 0x0005e8000c101906 */
[----:B-1----:R-:W4:Y:S04]  /*eec60*/  LDL.LU R12, [R1+0x3468] ;  /* 0x00346800010c7983 */ /* 0x002f280000300800 */
[----:B------:R1:W-:Y:S04]  /*eec70*/  @P2 STG.E [R8.64], R38 ;  /* 0x0000002608002986 */ /* 0x0003e8000c101906 */
[----:B------:R-:W4:Y:S01]  /*eec80*/  LDL.LU R16, [R1+0x3454] ;  /* 0x0034540001107983 */ /* 0x000f220000300800 */
[----:B--2---:R-:W-:-:S03]  /*eec90*/  ISETP.GE.AND P2, PT, R0, c[0x0][0x17c], PT ;  /* 0x00005f0000007a0c */ /* 0x004fc60003f46270 */
[----:B------:R-:W2:Y:S01]  /*eeca0*/  LDL.LU R0, [R1+0x3444] ;  /* 0x0034440001007983 */ /* 0x000ea20000300800 */
[----:B------:R-:W-:Y:S02]  /*eecb0*/  ISETP.GE.AND P3, PT, R28, c[0x0][0x17c], PT ;  /* 0x00005f001c007a0c */ /* 0x000fe40003f66270 */
[----:B------:R-:W-:Y:S01]  /*eecc0*/  ISETP.LT.AND P4, PT, R221, c[0x0][0x178], !P0 ;  /* 0x00005e00dd007a0c */ /* 0x000fe20004781270 */
[----:B------:R-:W2:Y:S01]  /*eecd0*/  LDL.LU R14, [R1+0x3438] ;  /* 0x00343800010e7983 */ /* 0x000ea20000300800 */
[----:B------:R-:W-:Y:S02]  /*eece0*/  IADD3 R13, R11, c[0x0][0x198], RZ ;  /* 0x000066000b0d7a10 */ /* 0x000fe40007ffe0ff */
[----:B------:R-:W-:Y:S02]  /*eecf0*/  ISETP.LT.AND P0, PT, R220, c[0x0][0x178], !P0 ;  /* 0x00005e00dc007a0c */ /* 0x000fe40004701270 */
[----:B------:R-:W-:Y:S02]  /*eed00*/  ISETP.LT.AND P5, PT, R221, c[0x0][0x178], !P3 ;  /* 0x00005e00dd007a0c */ /* 0x000fe40005fa1270 */
[C---:B------:R-:W-:Y:S01]  /*eed10*/  IADD3 R15, R13.reuse, c[0x0][0x198], RZ ;  /* 0x000066000d0f7a10 */ /* 0x040fe20007ffe0ff */
[----:B------:R-:W-:Y:S01]  /*eed20*/  IMAD.WIDE R10, R13, 0x4, R138 ;  /* 0x000000040d0a7825 */ /* 0x000fe200078e028a */
[----:B---3--:R-:W-:-:S03]  /*eed30*/  ISETP.GE.AND P1, PT, R24, c[0x0][0x17c], PT ;  /* 0x00005f0018007a0c */ /* 0x008fc60003f26270 */
[----:B------:R-:W-:Y:S01]  /*eed40*/  IMAD.WIDE R2, R13, 0x4, R136 ;  /* 0x000000040d027825 */ /* 0x000fe200078e0288 */
[----:B----4-:R-:W-:-:S03]  /*eed50*/  ISETP.GE.AND P6, PT, R20, c[0x0][0x17c], PT ;  /* 0x00005f0014007a0c */ /* 0x010fc60003fc6270 */
[C---:B------:R-:W-:Y:S01]  /*eed60*/  IMAD.WIDE R4, R15.reuse, 0x4, R138 ;  /* 0x000000040f047825 */ /* 0x040fe200078e028a */
[C---:B------:R-:W-:Y:S01]  /*eed70*/  ISETP.LT.AND P3, PT, R220.reuse, c[0x0][0x178], !P3 ;  /* 0x00005e00dc007a0c */ /* 0x040fe20005f61270 */
[----:B------:R3:W-:Y:S02]  /*eed80*/  @P4 STG.E [R10.64], R203 ;  /* 0x000000cb0a004986 */ /* 0x0007e4000c101906 */
[C---:B------:R-:W-:Y:S01]  /*eed90*/  IMAD.WIDE R6, R15.reuse, 0x4, R136 ;  /* 0x000000040f067825 */ /* 0x040fe200078e0288 */
[----:B------:R-:W-:Y:S01]  /*eeda0*/  IADD3 R15, R15, c[0x0][0x198], RZ ;  /* 0x000066000f0f7a10 */ /* 0x000fe20007ffe0ff */
[----:B------:R4:W-:Y:S01]  /*eedb0*/  @P0 STG.E [R2.64], R39 ;  /* 0x0000002702000986 */ /* 0x0009e2000c101906 */
[C---:B------:R-:W-:Y:S02]  /*eedc0*/  ISETP.LT.AND P4, PT, R221.reuse, c[0x0][0x178], !P1 ;  /* 0x00005e00dd007a0c */ /* 0x040fe40004f81270 */
[C---:B------:R-:W-:Y:S01]  /*eedd0*/  ISETP.LT.AND P1, PT, R220.reuse, c[0x0][0x178], !P1 ;  /* 0x00005e00dc007a0c */ /* 0x040fe20004f21270 */
[----:B------:R4:W-:Y:S01]  /*eede0*/  @P5 STG.E [R4.64], R154 ;  /* 0x0000009a04005986 */ /* 0x0009e2000c101906 */
[----:B------:R-:W-:Y:S01]  /*eedf0*/  ISETP.LT.AND P5, PT, R221, c[0x0][0x178], !P6 ;  /* 0x00005e00dd007a0c */ /* 0x000fe200077a1270 */
[----:B-1----:R-:W-:Y:S01]  /*eee00*/  IMAD.WIDE R8, R15, 0x4, R138 ;  /* 0x000000040f087825 */ /* 0x002fe200078e028a */
[----:B------:R-:W-:-:S03]  /*eee10*/  ISETP.LT.AND P6, PT, R220, c[0x0][0x178], !P6 ;  /* 0x00005e00dc007a0c */ /* 0x000fc600077c1270 */
[C---:B---3--:R-:W-:Y:S01]  /*eee20*/  IMAD.WIDE R10, R15.reuse, 0x4, R136 ;  /* 0x000000040f0a7825 */ /* 0x048fe200078e0288 */
[----:B------:R-:W-:Y:S01]  /*eee30*/  IADD3 R15, R15, c[0x0][0x198], RZ ;  /* 0x000066000f0f7a10 */ /* 0x000fe20007ffe0ff */
[----:B------:R1:W-:Y:S04]  /*eee40*/  @P3 STG.E [R6.64], R34 ;  /* 0x0000002206003986 */ /* 0x0003e8000c101906 */
[C---:B----4-:R-:W-:Y:S01]  /*eee50*/  IMAD.WIDE R2, R15.reuse, 0x4, R138 ;  /* 0x000000040f027825 */ /* 0x050fe200078e028a */
[----:B------:R3:W-:Y:S03]  /*eee60*/  @P4 STG.E [R8.64], R155 ;  /* 0x0000009b08004986 */ /* 0x0007e6000c101906 */
[----:B------:R-:W-:Y:S01]  /*eee70*/  IMAD.WIDE R4, R15, 0x4, R136 ;  /* 0x000000040f047825 */ /* 0x000fe200078e0288 */
[----:B------:R4:W-:Y:S01]  /*eee80*/  @P1 STG.E [R10.64], R35 ;  /* 0x000000230a001986 */ /* 0x0009e2000c101906 */
[----:B------:R-:W-:-:S03]  /*eee90*/  ISETP.GE.AND P3, PT, R12, c[0x0][0x17c], PT ;  /* 0x00005f000c007a0c */ /* 0x000fc60003f66270 */
[----:B------:R-:W-:Y:S04]  /*eeea0*/  @P5 STG.E [R2.64], R170 ;  /* 0x000000aa02005986 */ /* 0x000fe8000c101906 */
[----:B------:R-:W4:Y:S01]  /*eeeb0*/  LDL.LU R12, [R1+0x3420] ;  /* 0x00342000010c7983 */ /* 0x000f220000300800 */
[----:B------:R-:W-:-:S03]  /*eeec0*/  ISETP.GE.AND P4, PT, R16, c[0x0][0x17c], PT ;  /* 0x00005f0010007a0c */ /* 0x000fc60003f86270 */
[----:B------:R1:W-:Y:S04]  /*eeed0*/  @P6 STG.E [R4.64], R30 ;  /* 0x0000001e04006986 */ /* 0x0003e8000c101906 */
[----:B------:R-:W4:Y:S01]  /*eeee0*/  LDL.LU R16, [R1+0x3418] ;  /* 0x0034180001107983 */ /* 0x000f220000300800 */
[----:B--2---:R-:W-:-:S03]  /*eeef0*/  ISETP.GE.AND P6, PT, R0, c[0x0][0x17c], PT ;  /* 0x00005f0000007a0c */ /* 0x004fc60003fc6270 */
[----:B------:R-:W2:Y:S01]  /*eef00*/  LDL.LU R0, [R1+0x3404] ;  /* 0x0034040001007983 */ /* 0x000ea20000300800 */
[----:B------:R-:W-:Y:S02]  /*eef10*/  ISETP.GE.AND P0, PT, R17, c[0x0][0x17c], PT ;  /* 0x00005f0011007a0c */ /* 0x000fe40003f06270 */
[----:B------:R-:W-:Y:S02]  /*eef20*/  ISETP.LT.AND P1, PT, R221, c[0x0][0x178], !P2 ;  /* 0x00005e00dd007a0c */ /* 0x000fe40005721270 */
[----:B------:R-:W-:Y:S02]  /*eef30*/  IADD3 R13, R15, c[0x0][0x198], RZ ;  /* 0x000066000f0d7a10 */ /* 0x000fe40007ffe0ff */
[----:B------:R-:W-:Y:S02]  /*eef40*/  ISETP.LT.AND P2, PT, R220, c[0x0][0x178], !P2 ;  /* 0x00005e00dc007a0c */ /* 0x000fe40005741270 */
[----:B------:R-:W-:Y:S01]  /*eef50*/  ISETP.LT.AND P5, PT, R221, c[0x0][0x178], !P0 ;  /* 0x00005e00dd007a0c */ /* 0x000fe200047a1270 */
[----:B-1----:R-:W-:-:S04]  /*eef60*/  IMAD.WIDE R6, R13, 0x4, R138 ;  /* 0x000000040d067825 */ /* 0x002fc800078e028a */
[C---:B---3--:R-:W-:Y:S01]  /*eef70*/  IMAD.WIDE R8, R13.reuse, 0x4, R136 ;  /* 0x000000040d087825 */ /* 0x048fe200078e0288 */
[----:B------:R-:W-:Y:S01]  /*eef80*/  IADD3 R13, R13, c[0x0][0x198], RZ ;  /* 0x000066000d0d7a10 */ /* 0x000fe20007ffe0ff */
[----:B------:R1:W-:Y:S01]  /*eef90*/  @P1 STG.E [R6.64], R171 ;  /* 0x000000ab06001986 */ /* 0x0003e2000c101906 */
[----:B------:R-:W-:-:S03]  /*eefa0*/  ISETP.LT.AND P0, PT, R220, c[0x0][0x178], !P0 ;  /* 0x00005e00dc007a0c */ /* 0x000fc60004701270 */
[C-C-:B----4-:R-:W-:Y:S01]  /*eefb0*/  IMAD.WIDE R10, R13.reuse, 0x4, R138.reuse ;  /* 0x000000040d0a7825 */ /* 0x150fe200078e028a */
[----:B------:R3:W-:Y:S01]  /*eefc0*/  @P2 STG.E [R8.64], R31 ;  /* 0x0000001f08002986 */ /* 0x0007e2000c101906 */
[----:B------:R-:W-:Y:S02]  /*eefd0*/  IADD3 R15, R13, c[0x0][0x198], RZ ;  /* 0x000066000d0f7a10 */ /* 0x000fe40007ffe0ff */
[C---:B------:R-:W-:Y:S01]  /*eefe0*/  ISETP.LT.AND P2, PT, R221.reuse, c[0x0][0x178], !P3 ;  /* 0x00005e00dd007a0c */ /* 0x040fe20005f41270 */
[----:B------:R4:W-:Y:S01]  /*eeff0*/  @P5 STG.E [R10.64], R186 ;  /* 0x000000ba0a005986 */ /* 0x0009e2000c101906 */
[C---:B------:R-:W-:Y:S02]  /*ef000*/  ISETP.LT.AND P3, PT, R220.reuse, c[0x0][0x178], !P3 ;  /* 0x00005e00dc007a0c */ /* 0x040fe40005f61270 */
[----:B------:R-:W-:Y:S01]  /*ef010*/  ISETP.LT.AND P5, PT, R221, c[0x0][0x178], !P4 ;  /* 0x00005e00dd007a0c */ /* 0x000fe200067a1270 */
[----:B------:R-:W-:Y:S01]  /*ef020*/  IMAD.WIDE R4, R15, 0x4, R138 ;  /* 0x000000040f047825 */ /* 0x000fe200078e028a */
[----:B------:R-:W-:-:S03]  /*ef030*/  ISETP.LT.AND P4, PT, R220, c[0x0][0x178], !P4 ;  /* 0x00005e00dc007a0c */ /* 0x000fc60006781270 */
[C---:B-1----:R-:W-:Y:S01]  /*ef040*/  IMAD.WIDE R6, R15.reuse, 0x4, R136 ;  /* 0x000000040f067825 */ /* 0x042fe200078e0288 */
[----:B------:R-:W-:-:S03]  /*ef050*/  IADD3 R15, R15, c[0x0][0x198], RZ ;  /* 0x000066000f0f7a10 */ /* 0x000fc60007ffe0ff */
[----:B------:R-:W-:Y:S01]  /*ef060*/  IMAD.WIDE R2, R13, 0x4, R136 ;  /* 0x000000040d027825 */ /* 0x000fe200078e0288 */
[----:B------:R-:W-:Y:S02]  /*ef070*/  ISETP.GE.AND P1, PT, R14, c[0x0][0x17c], PT ;  /* 0x00005f000e007a0c */ /* 0x000fe40003f26270 */
[----:B------:R-:W2:Y:S01]  /*ef080*/  LDL.LU R14, [R1+0x33f0] ;  /* 0x0033f000010e7983 */ /* 0x000ea20000300800 */
[----:B---3--:R-:W-:-:S03]  /*ef090*/  IMAD.WIDE R8, R15, 0x4, R138 ;  /* 0x000000040f087825 */ /* 0x008fc600078e028a */
[----:B------:R1:W-:Y:S01]  /*ef0a0*/  @P0 STG.E [R2.64], R26 ;  /* 0x0000001a02000986 */ /* 0x0003e2000c101906 */
[----:B----4-:R-:W-:-:S03]  /*ef0b0*/  IMAD.WIDE R10, R15, 0x4, R136 ;  /* 0x000000040f0a7825 */ /* 0x010fc600078e0288 */
[----:B------:R3:W-:Y:S04]  /*ef0c0*/  @P2 STG.E [R4.64], R187 ;  /* 0x000000bb04002986 */ /* 0x0007e8000c101906 */
[----:B------:R4:W-:Y:S01]  /*ef0d0*/  @P3 STG.E [R6.64], R27 ;  /* 0x0000001b06003986 */ /* 0x0009e2000c101906 */
[----:B------:R-:W-:-:S03]  /*ef0e0*/  ISETP.GE.AND P0, PT, R12, c[0x0][0x17c], PT ;  /* 0x00005f000c007a0c */ /* 0x000fc60003f06270 */
[----:B------:R-:W-:Y:S04]  /*ef0f0*/  @P5 STG.E [R8.64], R206 ;  /* 0x000000ce08005986 */ /* 0x000fe8000c101906 */
[----:B------:R-:W2:Y:S04]  /*ef100*/  LDL.LU R12, [R1+0x33e8] ;  /* 0x0033e800010c7983 */ /* 0x000ea80000300800 */
[----:B------:R1:W-:Y:S01]  /*ef110*/  @P4 STG.E [R10.64], R22 ;  /* 0x000000160a004986 */ /* 0x0003e2000c101906 */
[----:B--2---:R-:W-:-:S03]  /*ef120*/  ISETP.GE.AND P4, PT, R0, c[0x0][0x17c], PT ;  /* 0x00005f0000007a0c */ /* 0x004fc60003f86270 */
[----:B------:R-:W2:Y:S01]  /*ef130*/  LDL.LU R0, [R1+0x33d4] ;  /* 0x0033d40001007983 */ /* 0x000ea20000300800 */
[----:B------:R-:W-:Y:S02]  /*ef140*/  ISETP.LT.AND P3, PT, R221, c[0x0][0x178], !P6 ;  /* 0x00005e00dd007a0c */ /* 0x000fe40007761270 */
[----:B------:R-:W-:Y:S02]  /*ef150*/  IADD3 R15, R15, c[0x0][0x198], RZ ;  /* 0x000066000f0f7a10 */ /* 0x000fe40007ffe0ff */
[----:B------:R-:W-:Y:S02]  /*ef160*/  ISETP.LT.AND P6, PT, R220, c[0x0][0x178], !P6 ;  /* 0x00005e00dc007a0c */ /* 0x000fe400077c1270 */
[----:B------:R-:W-:Y:S02]  /*ef170*/  ISETP.LT.AND P5, PT, R221, c[0x0][0x178], !P1 ;  /* 0x00005e00dd007a0c */ /* 0x000fe40004fa1270 */
[C---:B------:R-:W-:Y:S01]  /*ef180*/  IADD3 R13, R15.reuse, c[0x0][0x198], RZ ;  /* 0x000066000f0d7a10 */ /* 0x040fe20007ffe0ff */
[----:B-1----:R-:W-:Y:S01]  /*ef190*/  IMAD.WIDE R2, R15, 0x4, R138 ;  /* 0x000000040f027825 */ /* 0x002fe200078e028a */
[----:B------:R-:W-:-:S02]  /*ef1a0*/  ISETP.GE.AND P2, PT, R16, c[0x0][0x17c], PT ;  /* 0x00005f0010007a0c */ /* 0x000fc40003f46270 */
[----:B------:R-:W2:Y:S01]  /*ef1b0*/  LDL.LU R16, [R1+0x33cc] ;  /* 0x0033cc0001107983 */ /* 0x000ea20000300800 */
[----:B---3--:R-:W-:Y:S01]  /*ef1c0*/  IMAD.WIDE R4, R15, 0x4, R136 ;  /* 0x000000040f047825 */ /* 0x008fe200078e0288 */
[----:B------:R-:W-:-:S03]  /*ef1d0*/  ISETP.LT.AND P1, PT, R220, c[0x0][0x178], !P1 ;  /* 0x00005e00dc007a0c */ /* 0x000fc60004f21270 */
[C---:B----4-:R-:W-:Y:S01]  /*ef1e0*/  IMAD.WIDE R6, R13.reuse, 0x4, R138 ;  /* 0x000000040d067825 */ /* 0x050fe200078e028a */
[----:B------:R1:W-:Y:S01]  /*ef1f0*/  @P3 STG.E [R2.64], R207 ;  /* 0x000000cf02003986 */ /* 0x0003e2000c101906 */
[----:B------:R-:W-:Y:S02]  /*ef200*/  IADD3 R15, R13, c[0x0][0x198], RZ ;  /* 0x000066000d0f7a10 */ /* 0x000fe40007ffe0ff */
[----:B------:R-:W-:Y:S01]  /*ef210*/  ISETP.LT.AND P3, PT, R221, c[0x0][0x178], !P0 ;  /* 0x00005e00dd007a0c */ /* 0x000fe20004761270 */
[----:B------:R3:W-:Y:S01]  /*ef220*/  @P6 STG.E [R4.64], R23 ;  /* 0x0000001704006986 */ /* 0x0007e2000c101906 */
[----:B------:R-:W-:-:S03]  /*ef230*/  ISETP.LT.AND P0, PT, R220, c[0x0][0x178], !P0 ;  /* 0x00005e00dc007a0c */ /* 0x000fc60004701270 */
[----:B------:R4:W-:Y:S01]  /*ef240*/  @P5 STG.E [R6.64], R158 ;  /* 0x0000009e06005986 */ /* 0x0009e2000c101906 */
[----:B------:R-:W-:Y:S01]  /*ef250*/  ISETP.LT.AND P5, PT, R221, c[0x0][0x178], !P2 ;  /* 0x00005e00dd007a0c */ /* 0x000fe200057a1270 */
[----:B------:R-:W-:-:S04]  /*ef260*/  IMAD.WIDE R10, R15, 0x4, R138 ;  /* 0x000000040f0a7825 */ /* 0x000fc800078e028a */
[C---:B-1----:R-:W-:Y:S01]  /*ef270*/  IMAD.WIDE R2, R15.reuse, 0x4, R136 ;  /* 0x000000040f027825 */ /* 0x042fe200078e0288 */
[----:B------:R-:W-:-:S03]  /*ef280*/  IADD3 R15, R15, c[0x0][0x198], RZ ;  /* 0x000066000f0f7a10 */ /* 0x000fc60007ffe0ff */
[----:B------:R-:W-:Y:S01]  /*ef290*/  IMAD.WIDE R8, R13, 0x4, R136 ;  /* 0x000000040d087825 */ /* 0x000fe200078e0288 */
[----:B------:R-:W-:Y:S02]  /*ef2a0*/  ISETP.GE.AND P6, PT, R14, c[0x0][0x17c], PT ;  /* 0x00005f000e007a0c */ /* 0x000fe40003fc6270 */
[----:B------:R-:W2:Y:S01]  /*ef2b0*/  LDL.LU R14, [R1+0x33b4] ;  /* 0x0033b400010e7983 */ /* 0x000ea20000300800 */
[----:B---3--:R-:W-:-:S03]  /*ef2c0*/  IMAD.WIDE R4, R15, 0x4, R138 ;  /* 0x000000040f047825 */ /* 0x008fc600078e028a */
[----:B------:R1:W-:Y:S04]  /*ef2d0*/  @P1 STG.E [R8.64], R18 ;  /* 0x0000001208001986 */ /* 0x0003e8000c101906 */
[----:B------:R-:W-:Y:S04]  /*ef2e0*/  @P3 STG.E [R10.64], R159 ;  /* 0x0000009f0a003986 */ /* 0x000fe8000c101906 */
[----:B------:R3:W-:Y:S04]  /*ef2f0*/  @P0 STG.E [R2.64], R19 ;  /* 0x0000001302000986 */ /* 0x0007e8000c101906 */
[----:B------:R1:W-:Y:S01]  /*ef300*/  @P5 STG.E [R4.64], R174 ;  /* 0x000000ae04005986 */ /* 0x0003e2000c101906 */
[----:B------:R-:W-:-:S03]  /*ef310*/  ISETP.GE.AND P1, PT, R12, c[0x0][0x17c], PT ;  /* 0x00005f000c007a0c */ /* 0x000fc60003f26270 */
[----:B------:R-:W2:Y:S02]  /*ef320*/  LDL.LU R12, [R1+0x33a8] ;  /* 0x0033a800010c7983 */ /* 0x000ea40000300800 */
[----:B--2---:R-:W-:Y:S02]  /*ef330*/  ISETP.GE.AND P5, PT, R0, c[0x0][0x17c], PT ;  /* 0x00005f0000007a0c */ /* 0x004fe40003fa6270 */
[----:B------:R-:W2:Y:S01]  /*ef340*/  LDL.LU R0, [R1+0x3398] ;  /* 0x0033980001007983 */ /* 0x000ea20000300800 */
[C---:B------:R-:W-:Y:S02]  /*ef350*/  ISETP.LT.AND P2, PT, R220.reuse, c[0x0][0x178], !P2 ;  /* 0x00005e00dc007a0c */ /* 0x040fe40005741270 */
[----:B------:R-:W-:Y:S01]  /*ef360*/  ISETP.LT.AND P0, PT, R221, c[0x0][0x178], !P4 ;  /* 0x00005e00dd007a0c */ /* 0x000fe20006701270 */
[C---:B----4-:R-:W-:Y:S01]  /*ef370*/  IMAD.WIDE R6, R15.reuse, 0x4, R136 ;  /* 0x000000040f067825 */ /* 0x050fe200078e0288 */
[----:B------:R-:W-:Y:S01]  /*ef380*/  ISETP.LT.AND P4, PT, R220, c[0x0][0x178], !P4 ;  /* 0x00005e00dc007a0c */ /* 0x000fe20006781270 */
[----:B-1----:R-:W4:Y:S01]  /*ef390*/  LDL.LU R18, [R1+0x3384] ;  /* 0x0033840001127983 */ /* 0x002f220000300800 */
[----:B------:R-:W-:-:S02]  /*ef3a0*/  IADD3 R13, R15, c[0x0][0x198], RZ ;  /* 0x000066000f0d7a10 */ /* 0x000fc40007ffe0ff */
[----:B------:R-:W-:Y:S02]  /*ef3b0*/  ISETP.LT.AND P3, PT, R221, c[0x0][0x178], !P6 ;  /* 0x00005e00dd007a0c */ /* 0x000fe40007761270 */
[C---:B------:R-:W-:Y:S01]  /*ef3c0*/  IADD3 R17, R13.reuse, c[0x0][0x198], RZ ;  /* 0x000066000d117a10 */ /* 0x040fe20007ffe0ff */
[----:B---3--:R-:W-:-:S04]  /*ef3d0*/  IMAD.WIDE R2, R13, 0x4, R138 ;  /* 0x000000040d027825 */ /* 0x008fc800078e028a */
[----:B------:R-:W-:Y:S01]  /*ef3e0*/  IMAD.WIDE R8, R13, 0x4, R136 ;  /* 0x000000040d087825 */ /* 0x000fe200078e0288 */
[----:B------:R-:W-:Y:S03]  /*ef3f0*/  @P2 STG.E [R6.64], R42 ;  /* 0x0000002a06002986 */ /* 0x000fe6000c101906 */
[C---:B------:R-:W-:Y:S01]  /*ef400*/  IMAD.WIDE R10, R17.reuse, 0x4, R138 ;  /* 0x00000004110a7825 */ /* 0x040fe200078e028a */
[----:B------:R1:W-:Y:S01]  /*ef410*/  @P0 STG.E [R2.64], R175 ;  /* 0x000000af02000986 */ /* 0x0003e2000c101906 */
[----:B------:R-:W-:Y:S02]  /*ef420*/  ISETP.GE.AND P2, PT, R16, c[0x0][0x17c], PT ;  /* 0x00005f0010007a0c */ /* 0x000fe40003f46270 */
[----:B------:R-:W-:Y:S01]  /*ef430*/  ISETP.LT.AND P6, PT, R220, c[0x0][0x178], !P6 ;  /* 0x00005e00dc007a0c */ /* 0x000fe200077c1270 */
[----:B------:R3:W-:Y:S01]  /*ef440*/  @P4 STG.E [R8.64], R43 ;  /* 0x0000002b08004986 */ /* 0x0007e2000c101906 */
[----:B------:R-:W-:-:S03]  /*ef450*/  IMAD.WIDE R4, R17, 0x4, R136 ;  /* 0x0000000411047825 */ /* 0x000fc600078e0288 */
[----:B------:R-:W-:Y:S01]  /*ef460*/  @P3 STG.E [R10.64], R190 ;  /* 0x000000be0a003986 */ /* 0x000fe2000c101906 */
[----:B------:R-:W-:-:S03]  /*ef470*/  ISETP.LT.AND P3, PT, R221, c[0x0][0x178], !P1 ;  /* 0x00005e00dd007a0c */ /* 0x000fc60004f61270 */
[----:B------:R-:W4:Y:S01]  /*ef480*/  LDL.LU R16, [R1+0x337c] ;  /* 0x00337c0001107983 */ /* 0x000f220000300800 */
[----:B------:R-:W-:Y:S02]  /*ef490*/  ISETP.LT.AND P1, PT, R220, c[0x0][0x178], !P1 ;  /* 0x00005e00dc007a0c */ /* 0x000fe40004f21270 */
[----:B------:R-:W-:Y:S01]  /*ef4a0*/  IADD3 R17, R17, c[0x0][0x198], RZ ;  /* 0x0000660011117a10 */ /* 0x000fe20007ffe0ff */
[----:B------:R2:W-:Y:S04]  /*ef4b0*/  @P6 STG.E [R4.64], R50 ;  /* 0x0000003204006986 */ /* 0x0005e8000c101906 */
[C---:B-1----:R-:W-:Y:S01]  /*ef4c0*/  IMAD.WIDE R2, R17.reuse, 0x4, R138 ;  /* 0x0000000411027825 */ /* 0x042fe200078e028a */
[----:B------:R-:W-:Y:S02]  /*ef4d0*/  ISETP.GE.AND P0, PT, R14, c[0x0][0x17c], PT ;  /* 0x00005f000e007a0c */ /* 0x000fe40003f06270 */
[----:B------:R-:W4:Y:S01]  /*ef4e0*/  LDL.LU R14, [R1+0x3364] ;  /* 0x00336400010e7983 */ /* 0x000f220000300800 */
[----:B------:R-:W-:-:S03]  /*ef4f0*/  IMAD.WIDE R6, R17, 0x4, R136 ;  /* 0x0000000411067825 */ /* 0x000fc600078e0288 */
[----:B------:R1:W-:Y:S04]  /*ef500*/  @P3 STG.E [R2.64], R191 ;  /* 0x000000bf02003986 */ /* 0x0003e8000c101906 */
[----:B------:R1:W-:Y:S01]  /*ef510*/  @P1 STG.E [R6.64], R51 ;  /* 0x0000003306001986 */ /* 0x0003e2000c101906 */
[----:B------:R-:W-:-:S03]  /*ef520*/  ISETP.GE.AND P3, PT, R12, c[0x0][0x17c], PT ;  /* 0x00005f000c007a0c */ /* 0x000fc60003f66270 */
[----:B------:R-:W4:Y:S01]  /*ef530*/  LDL.LU R12, [R1+0x3354] ;  /* 0x00335400010c7983 */ /* 0x000f220000300800 */
[----:B--2---:R-:W-:-:S03]  /*ef540*/  ISETP.GE.AND P1, PT, R0, c[0x0][0x17c], PT ;  /* 0x00005f0000007a0c */ /* 0x004fc60003f26270 */
[----:B------:R-:W2:Y:S01]  /*ef550*/  LDL.LU R0, [R1+0x3ad4] ;  /* 0x003ad40001007983 */ /* 0x000ea20000300800 */
[----:B------:R-:W-:Y:S02]  /*ef560*/  ISETP.LT.AND P4, PT, R221, c[0x0][0x178], !P5 ;  /* 0x00005e00dd007a0c */ /* 0x000fe40006f81270 */
[C---:B------:R-:W-:Y:S02]  /*ef570*/  ISETP.LT.AND P5, PT, R220.reuse, c[0x0][0x178], !P5 ;  /* 0x00005e00dc007a0c */ /* 0x040fe40006fa1270 */
[----:B------:R-:W-:Y:S02]  /*ef580*/  IADD3 R13, R17, c[0x0][0x198], RZ ;  /* 0x00006600110d7a10 */ /* 0x000fe40007ffe0ff */
[----:B------:R-:W-:Y:S02]  /*ef590*/  ISETP.LT.AND P6, PT, R221, c[0x0][0x178], !P2 ;  /* 0x00005e00dd007a0c */ /* 0x000fe400057c1270 */
[C---:B------:R-:W-:Y:S01]  /*ef5a0*/  IADD3 R15, R13.reuse, c[0x0][0x198], RZ ;  /* 0x000066000d0f7a10 */ /* 0x040fe20007ffe0ff */
[----:B---3--:R-:W-:Y:S01]  /*ef5b0*/  IMAD.WIDE R8, R13, 0x4, R138 ;  /* 0x000000040d087825 */ /* 0x008fe200078e028a */
[----:B------:R-:W-:-:S03]  /*ef5c0*/  ISETP.LT.AND P2, PT, R220, c[0x0][0x178], !P2 ;  /* 0x00005e00dc007a0c */ /* 0x000fc60005741270 */
[----:B------:R-:W-:Y:S01]  /*ef5d0*/  IMAD.WIDE R4, R13, 0x4, R136 ;  /* 0x000000040d047825 */ /* 0x000fe200078e0288 */
[----:B------:R-:W-:Y:S01]  /*ef5e0*/  @P4 STG.E [R8.64], R210 ;  /* 0x000000d208004986 */ /* 0x000fe2000c101906 */
[----:B------:R-:W-:Y:S02]  /*ef5f0*/  ISETP.LT.AND P4, PT, R221, c[0x0][0x178], !P0 ;  /* 0x00005e00dd007a0c */ /* 0x000fe40004781270 */
[C---:B------:R-:W-:Y:S01]  /*ef600*/  IMAD.WIDE R10, R15.reuse, 0x4, R138 ;  /* 0x000000040f0a7825 */ /* 0x040fe200078e028a */
[----:B------:R3:W-:Y:S01]  /*ef610*/  @P5 STG.E [R4.64], R46 ;  /* 0x0000002e04005986 */ /* 0x0007e2000c101906 */
[----:B------:R-:W-:Y:S02]  /*ef620*/  IADD3 R13, R15, c[0x0][0x198], RZ ;  /* 0x000066000f0d7a10 */ /* 0x000fe40007ffe0ff */
[C---:B------:R-:W-:Y:S01]  /*ef630*/  ISETP.LT.AND P0, PT, R220.reuse, c[0x0][0x178], !P0 ;  /* 0x00005e00dc007a0c */ /* 0x040fe20004701270 */
[----:B------:R4:W-:Y:S01]  /*ef640*/  @P6 STG.E [R10.64], R211 ;  /* 0x000000d30a006986 */ /* 0x0009e2000c101906 */
[----:B------:R-:W-:Y:S01]  /*ef650*/  ISETP.LT.AND P5, PT, R221, c[0x0][0x178], !P3 ;  /* 0x00005e00dd007a0c */ /* 0x000fe20005fa1270 */
[----:B-1----:R-:W-:Y:S01]  /*ef660*/  IMAD.WIDE R2, R15, 0x4, R136 ;  /* 0x000000040f027825 */ /* 0x002fe200078e0288 */
[----:B------:R-:W-:-:S02]  /*ef670*/  ISETP.LT.AND P6, PT, R220, c[0x0][0x178], !P3 ;  /* 0x00005e00dc007a0c */ /* 0x000fc40005fc1270 */
[C---:B------:R-:W-:Y:S01]  /*ef680*/  IADD3 R15, R13.reuse, c[0x0][0x198], RZ ;  /* 0x000066000d0f7a10 */ /* 0x040fe20007ffe0ff */
[----:B------:R-:W-:Y:S01]  /*ef690*/  IMAD.WIDE R6, R13, 0x4, R138 ;  /* 0x000000040d067825 */ /* 0x000fe200078e028a */
[----:B----4-:R-:W-:-:S03]  /*ef6a0*/  ISETP.GE.AND P3, PT, R18, c[0x0][0x17c], PT ;  /* 0x00005f0012007a0c */ /* 0x010fc60003f66270 */
[----:B---3--:R-:W-:Y:S01]  /*ef6b0*/  IMAD.WIDE R4, R13, 0x4, R136 ;  /* 0x000000040d047825 */ /* 0x008fe200078e0288 */
[----:B------:R1:W-:Y:S03]  /*ef6c0*/  @P2 STG.E [R2.64], R47 ;  /* 0x0000002f02002986 */ /* 0x0003e6000c101906 */
[----:B------:R-:W-:Y:S01]  /*ef6d0*/  IMAD.WIDE R8, R15, 0x4, R138 ;  /* 0x000000040f087825 */ /* 0x000fe200078e028a */
[----:B------:R-:W-:Y:S01]  /*ef6e0*/  @P4 STG.E [R6.64], R162 ;  /* 0x000000a206004986 */ /* 0x000fe2000c101906 */
[----:B------:R-:W-:Y:S02]  /*ef6f0*/  ISETP.LT.AND P4, PT, R221, c[0x0][0x178], !P1 ;  /* 0x00005e00dd007a0c */ /* 0x000fe40004f81270 */
[C---:B------:R-:W-:Y:S01]  /*ef700*/  IMAD.WIDE R10, R15.reuse, 0x4, R136 ;  /* 0x000000040f0a7825 */ /* 0x040fe200078e0288 */
[----:B------:R-:W-:Y:S01]  /*ef710*/  IADD3 R15, R15, c[0x0][0x198], RZ ;  /* 0x000066000f0f7a10 */ /* 0x000fe20007ffe0ff */
[----:B------:R3:W-:Y:S01]  /*ef720*/  @P0 STG.E [R4.64], R54 ;  /* 0x0000003604000986 */ /* 0x0007e2000c101906 */
[----:B------:R-:W-:-:S02]  /*ef730*/  ISETP.GE.AND P2, PT, R16, c[0x0][0x17c], PT ;  /* 0x00005f0010007a0c */ /* 0x000fc40003f46270 */
[C---:B------:R-:W-:Y:S01]  /*ef740*/  ISETP.LT.AND P1, PT, R220.reuse, c[0x0][0x178], !P1 ;  /* 0x00005e00dc007a0c */ /* 0x040fe20004f21270 */
[----:B------:R4:W-:Y:S01]  /*ef750*/  @P5 STG.E [R8.64], R163 ;  /* 0x000000a308005986 */ /* 0x0009e2000c101906 */
[----:B------:R-:W-:Y:S02]  /*ef760*/  ISETP.LT.AND P5, PT, R221, c[0x0][0x178], !P3 ;  /* 0x00005e00dd007a0c */ /* 0x000fe40005fa1270 */
[----:B------:R-:W-:Y:S01]  /*ef770*/  ISETP.LT.AND P3, PT, R220, c[0x0][0x178], !P3 ;  /* 0x00005e00dc007a0c */ /* 0x000fe20005f61270 */
[----:B------:R4:W-:Y:S01]  /*ef780*/  @P6 STG.E [R10.64], R55 ;  /* 0x000000370a006986 */ /* 0x0009e2000c101906 */
[----:B------:R-:W-:Y:S02]  /*ef790*/  IADD3 R13, R15, c[0x0][0x198], RZ ;  /* 0x000066000f0d7a10 */ /* 0x000fe40007ffe0ff */
[----:B------:R-:W-:Y:S01]  /*ef7a0*/  ISETP.LT.AND P6, PT, R221, c[0x0][0x178], !P2 ;  /* 0x00005e00dd007a0c */ /* 0x000fe200057c1270 */
[----:B-1----:R-:W-:Y:S01]  /*ef7b0*/  IMAD.WIDE R2, R15, 0x4, R138 ;  /* 0x000000040f027825 */ /* 0x002fe200078e028a */
[----:B------:R-:W-:-:S03]  /*ef7c0*/  IADD3 R17, R13, c[0x0][0x198], RZ ;  /* 0x000066000d117a10 */ /* 0x000fc60007ffe0ff */
[----:B---3--:R-:W-:Y:S01]  /*ef7d0*/  IMAD.WIDE R4, R15, 0x4, R136 ;  /* 0x000000040f047825 */ /* 0x008fe200078e0288 */
[----:B------:R1:W-:Y:S03]  /*ef7e0*/  @P4 STG.E [R2.64], R178 ;  /* 0x000000b202004986 */ /* 0x0003e6000c101906 */
[----:B------:R-:W-:Y:S01]  /*ef7f0*/  IMAD.WIDE R6, R13, 0x4, R138 ;  /* 0x000000040d067825 */ /* 0x000fe200078e028a */
[----:B------:R-:W-:-:S03]  /*ef800*/  ISETP.GE.AND P0, PT, R14, c[0x0][0x17c], PT ;  /* 0x00005f000e007a0c */ /* 0x000fc60003f06270 */
[----:B----4-:R-:W-:Y:S01]  /*ef810*/  IMAD.WIDE R8, R13, 0x4, R136 ;  /* 0x000000040d087825 */ /* 0x010fe200078e0288 */
[----:B------:R3:W-:Y:S03]  /*ef820*/  @P1 STG.E [R4.64], R58 ;  /* 0x0000003a04001986 */ /* 0x0007e6000c101906 */
[C---:B------:R-:W-:Y:S01]  /*ef830*/  IMAD.WIDE R10, R17.reuse, 0x4, R138 ;  /* 0x00000004110a7825 */ /* 0x040fe200078e028a */
[----:B------:R4:W-:Y:S01]  /*ef840*/  @P5 STG.E [R6.64], R179 ;  /* 0x000000b306005986 */ /* 0x0009e2000c101906 */
[----:B------:R-:W-:Y:S02]  /*ef850*/  ISETP.GE.AND P4, PT, R12, c[0x0][0x17c], PT ;  /* 0x00005f000c007a0c */ /* 0x000fe40003f86270 */
[----:B------:R-:W-:Y:S01]  /*ef860*/  IADD3 R13, R17, c[0x0][0x198], RZ ;  /* 0x00006600110d7a10 */ /* 0x000fe20007ffe0ff */
[----:B------:R1:W-:Y:S01]  /*ef870*/  @P3 STG.E [R8.64], R59 ;  /* 0x0000003b08003986 */ /* 0x0003e2000c101906 */
[----:B------:R-:W-:-:S03]  /*ef880*/  ISETP.LT.AND P2, PT, R220, c[0x0][0x178], !P2 ;  /* 0x00005e00dc007a0c */ /* 0x000fc60005741270 */
[----:B------:R3:W-:Y:S01]  /*ef890*/  @P6 STG.E [R10.64], R198 ;  /* 0x000000c60a006986 */ /* 0x0007e2000c101906 */
[C---:B------:R-:W-:Y:S02]  /*ef8a0*/  ISETP.LT.AND P6, PT, R221.reuse, c[0x0][0x178], !P0 ;  /* 0x00005e00dd007a0c */ /* 0x040fe400047c1270 */
[C---:B------:R-:W-:Y:S02]  /*ef8b0*/  ISETP.LT.AND P0, PT, R220.reuse, c[0x0][0x178], !P0 ;  /* 0x00005e00dc007a0c */ /* 0x040fe40004701270 */
[----:B------:R-:W-:Y:S02]  /*ef8c0*/  ISETP.LT.AND P5, PT, R221, c[0x0][0x178], !P4 ;  /* 0x00005e00dd007a0c */ /* 0x000fe400067a1270 */
[----:B------:R-:W-:Y:S02]  /*ef8d0*/  IADD3 R15, R13, c[0x0][0x198], RZ ;  /* 0x000066000d0f7a10 */ /* 0x000fe40007ffe0ff */
[----:B------:R-:W-:Y:S01]  /*ef8e0*/  ISETP.LT.AND P4, PT, R220, c[0x0][0x178], !P4 ;  /* 0x00005e00dc007a0c */ /* 0x000fe20006781270 */
[----:B-1----:R-:W-:Y:S01]  /*ef8f0*/  IMAD.WIDE R2, R17, 0x4, R136 ;  /* 0x0000000411027825 */ /* 0x002fe200078e0288 */
[----:B------:R-:W-:-:S03]  /*ef900*/  IADD3 R17, R15, c[0x0][0x198], RZ ;  /* 0x000066000f117a10 */ /* 0x000fc60007ffe0ff */
[C---:B---3--:R-:W-:Y:S01]  /*ef910*/  IMAD.WIDE R4, R13.reuse, 0x4, R138 ;  /* 0x000000040d047825 */ /* 0x048fe200078e028a */
[----:B------:R1:W-:Y:S03]  /*ef920*/  @P2 STG.E [R2.64], R62 ;  /* 0x0000003e02002986 */ /* 0x0003e6000c101906 */
[----:B----4-:R-:W-:Y:S01]  /*ef930*/  IMAD.WIDE R6, R13, 0x4, R136 ;  /* 0x000000040d067825 */ /* 0x010fe200078e0288 */
[----:B------:R1:W-:Y:S03]  /*ef940*/  @P6 STG.E [R4.64], R199 ;  /* 0x000000c704006986 */ /* 0x0003e6000c101906 */
[C---:B------:R-:W-:Y:S01]  /*ef950*/  IMAD.WIDE R8, R15.reuse, 0x4, R138 ;  /* 0x000000040f087825 */ /* 0x040fe200078e028a */
[----:B------:R1:W-:Y:S03]  /*ef960*/  @P0 STG.E [R6.64], R63 ;  /* 0x0000003f06000986 */ /* 0x0003e6000c101906 */
[----:B------:R-:W-:Y:S01]  /*ef970*/  IMAD.WIDE R10, R15, 0x4, R136 ;  /* 0x000000040f0a7825 */ /* 0x000fe200078e0288 */
[----:B------:R1:W-:Y:S03]  /*ef980*/  @P5 STG.E [R8.64], R214 ;  /* 0x000000d608005986 */ /* 0x0003e6000c101906 */
[C---:B------:R-:W-:Y:S01]  /*ef990*/  IMAD.WIDE R138, R17.reuse, 0x4, R138 ;  /* 0x00000004118a7825 */ /* 0x040fe200078e028a */
[----:B------:R1:W-:Y:S03]  /*ef9a0*/  @P4 STG.E [R10.64], R66 ;  /* 0x000000420a004986 */ /* 0x0003e6000c101906 */
[----:B------:R-:W-:Y:S01]  /*ef9b0*/  IMAD.WIDE R136, R17, 0x4, R136 ;  /* 0x0000000411887825 */ /* 0x000fe200078e0288 */
[----:B--2---:R-:W-:-:S04]  /*ef9c0*/  ISETP.GE.AND P1, PT, R0, c[0x0][0x17c], PT ;  /* 0x00005f0000007a0c */ /* 0x004fc80003f26270 */
[----:B------:R-:W-:Y:S02]  /*ef9d0*/  ISETP.LT.AND P3, PT, R221, c[0x0][0x178], !P1 ;  /* 0x00005e00dd007a0c */ /* 0x000fe40004f61270 */
[----:B------:R-:W-:-:S11]  /*ef9e0*/  ISETP.LT.AND P1, PT, R220, c[0x0][0x178], !P1 ;  /* 0x00005e00dc007a0c */ /* 0x000fd60004f21270 */
[----:B------:R1:W-:Y:S02]  /*ef9f0*/  @P3 STG.E [R138.64], R215 ;  /* 0x000000d78a003986 */ /* 0x0003e4000c101906 */
[----:B------:R-:W-:Y:S05]  /*efa00*/  @!P1 EXIT ;  /* 0x000000000000994d */ /* 0x000fea0003800000 */
[----:B------:R-:W-:Y:S01]  /*efa10*/  STG.E [R136.64], R67 ;  /* 0x0000004388007986 */ /* 0x000fe2000c101906 */
[----:B------:R-:W-:Y:S05]  /*efa20*/  EXIT ;  /* 0x000000000000794d */ /* 0x000fea0003800000 */
.L_x_2:
[----:B------:R-:W-:-:S00]  /*efa30*/  BRA `(.L_x_2) ;  /* 0xfffffff000007947 */ /* 0x000fc0000383ffff */
[----:B------:R-:W-:-:S00]  /*efa40*/  NOP ;  /* 0x0000000000007918 */ /* 0x000fc00000000000 */
        /* <DEDUP_REMOVED lines=11> */
.L_x_3:


//--------------------- .nv.shared.matmul_kernel  --------------------------
	.section	.nv.shared.matmul_kernel,"aw",@nobits
	.sectionflags	@""
	.align	16
